def matmul_kernel(
    a_ptr,
    b_ptr,
    c_ptr,
    M,
    N,
    K,
    stride_am,
    stride_ak,
    stride_bk,
    stride_bn,
    stride_cm,
    stride_cn,
    BLOCK_M: tl.constexpr,
    BLOCK_N: tl.constexpr,
    BLOCK_K: tl.constexpr,
    GROUP_M: tl.constexpr,
):
    pid = tl.program_id(axis=0)
    num_pid_m = tl.cdiv(M, BLOCK_M)
    num_pid_n = tl.cdiv(N, BLOCK_N)
    num_pid_in_group = GROUP_M * num_pid_n
    group_id = pid // num_pid_in_group
    first_pid_m = group_id * GROUP_M
    group_size_m = min(num_pid_m - first_pid_m, GROUP_M)
    pid_m = first_pid_m + ((pid % num_pid_in_group) % group_size_m)
    pid_n = (pid % num_pid_in_group) // group_size_m

    offs_am = (pid_m * BLOCK_M + tl.arange(0, BLOCK_M)) % M
    offs_bn = (pid_n * BLOCK_N + tl.arange(0, BLOCK_N)) % N
    offs_k = tl.arange(0, BLOCK_K)
    a_ptrs = a_ptr + offs_am[:, None] * stride_am + offs_k[None, :] * stride_ak
    b_ptrs = b_ptr + offs_k[:, None] * stride_bk + offs_bn[None, :] * stride_bn

    acc = tl.zeros((BLOCK_M, BLOCK_N), dtype=tl.float32)
    for kk in range(0, tl.cdiv(K, BLOCK_K)):
        a = tl.load(a_ptrs, mask=offs_k[None, :] < K - kk * BLOCK_K, other=0.0)
        b = tl.load(b_ptrs, mask=offs_k[:, None] < K - kk * BLOCK_K, other=0.0)
        acc = tl.dot(a, b, acc)
        a_ptrs += BLOCK_K * stride_ak
        b_ptrs += BLOCK_K * stride_bk

    c = acc.to(c_ptr.dtype.element_ty)
    offs_cm = pid_m * BLOCK_M + tl.arange(0, BLOCK_M)
    offs_cn = pid_n * BLOCK_N + tl.arange(0, BLOCK_N)
    c_ptrs = c_ptr + offs_cm[:, None] * stride_cm + offs_cn[None, :] * stride_cn
    mask = (offs_cm[:, None] < M) & (offs_cn[None, :] < N)
    tl.store(c_ptrs, c, mask=mask)

# config = {"BLOCK_K": 32, "BLOCK_M": 128, "BLOCK_N": 256, "GROUP_M": 8, "arch": "sm_100", "dtype": "fp32", "num_ctas": 1, "num_stages": 2, "num_warps": 4}
# arch = sm_100


// ===== COMPILED SASS (sm_100a) =====

	.target	sm_100a

	.elftype	@"ET_EXEC"


//--------------------- .note.nv.tkinfo           --------------------------
	.section	.note.nv.tkinfo,"",@"SHT_NOTE"
	.sectionflags	@"SHF_NOTE_NV_TKINFO"
	.tkinfo
        /*0018*/ 	.word	0x00000081
        /*0030*/ 	.string	""
        /*0030*/ 	.string	"ptxas-blackwell"
        /*0030*/ 	.string	"Cuda compilation tools, release 12.9, V12.9.86"
        /*0030*/ 	.string	"Build cuda_12.9.r12.9/compiler.36037853_0"
        /*0030*/ 	.string	"-v  -suppress-debug-info  -lineinfo  -arch sm_100a "



//--------------------- .note.nv.cuver            --------------------------
	.section	.note.nv.cuver,"",@"SHT_NOTE"
	.sectionflags	@"SHF_NOTE_NV_CUVER"
        /*0018*/ 	.short	0x0001
        /*001a*/ 	.short	0x0064
        /*001c*/ 	.short	0x0001
        /*001e*/ 	.short	0x0000
        /*0020*/ 	.short	0x0001
        /*0022*/ 	.short	0x0000


//--------------------- .nv.info                  --------------------------
	.section	.nv.info,"",@"SHT_CUDA_INFO"
	.align	4


	//----- nvinfo : EIATTR_REGCOUNT
	.align		4
        /*0000*/ 	.byte	0x04, 0x2f
        /*0002*/ 	.short	(.L_4 - .L_3)
	.align		4
.L_3:
        /*0004*/ 	.word	index@(matmul_kernel)
        /*0008*/ 	.word	0x000000ff


	//----- nvinfo : EIATTR_FRAME_SIZE
	.align		4
.L_4:
        /*000c*/ 	.byte	0x04, 0x11
        /*000e*/ 	.short	(.L_6 - .L_5)
	.align		4
.L_5:
        /*0010*/ 	.word	index@($__internal_2_$__cuda_sm10x_tcgen05_guardrail_trap_unallocated_columns_being_dealloced)
        /*0014*/ 	.word	0x00000248


	//----- nvinfo : EIATTR_FRAME_SIZE
	.align		4
.L_6:
        /*0018*/ 	.byte	0x04, 0x11
        /*001a*/ 	.short	(.L_8 - .L_7)
	.align		4
.L_7:
        /*001c*/ 	.word	index@($__internal_1_$__cuda_sm10x_tcgen05_guardrail_trap_phase_invalid_during_alloc)
        /*0020*/ 	.word	0x00000248


	//----- nvinfo : EIATTR_FRAME_SIZE
	.align		4
.L_8:
        /*0024*/ 	.byte	0x04, 0x11
        /*0026*/ 	.short	(.L_10 - .L_9)
	.align		4
.L_9:
        /*0028*/ 	.word	index@($__internal_0_$__cuda_sm10x_tcgen05_guardrail_trap_col_being_dealloced_not_returned_by_alloc)
        /*002c*/ 	.word	0x00000248


	//----- nvinfo : EIATTR_FRAME_SIZE
	.align		4
.L_10:
        /*0030*/ 	.byte	0x04, 0x11
        /*0032*/ 	.short	(.L_12 - .L_11)
	.align		4
.L_11:
        /*0034*/ 	.word	index@(matmul_kernel)
        /*0038*/ 	.word	0x00000248


	//----- nvinfo : EIATTR_MIN_STACK_SIZE
	.align		4
.L_12:
        /*003c*/ 	.byte	0x04, 0x12
        /*003e*/ 	.short	(.L_14 - .L_13)
	.align		4
.L_13:
        /*0040*/ 	.word	index@(matmul_kernel)
        /*0044*/ 	.word	0x00000248
.L_14:


//--------------------- .nv.info.matmul_kernel    --------------------------
	.section	.nv.info.matmul_kernel,"",@"SHT_CUDA_INFO"
	.sectionflags	@""
	.align	4


	//----- nvinfo : EIATTR_CUDA_API_VERSION
	.align		4
        /*0000*/ 	.byte	0x04, 0x37
        /*0002*/ 	.short	(.L_16 - .L_15)
.L_15:
        /*0004*/ 	.word	0x00000081


	//----- nvinfo : EIATTR_KPARAM_INFO
	.align		4
.L_16:
        /*0008*/ 	.byte	0x04, 0x17
        /*000a*/ 	.short	(.L_18 - .L_17)
.L_17:
        /*000c*/ 	.word	0x00000000
        /*0010*/ 	.short	0x000d
        /*0012*/ 	.short	0x0048
        /*0014*/ 	.byte	0x00, 0xf4, 0x21, 0x00


	//----- nvinfo : EIATTR_KPARAM_INFO
	.align		4
.L_18:
        /*0018*/ 	.byte	0x04, 0x17
        /*001a*/ 	.short	(.L_20 - .L_19)
.L_19:
        /*001c*/ 	.word	0x00000000
        /*0020*/ 	.short	0x000c
        /*0022*/ 	.short	0x0040
        /*0024*/ 	.byte	0x00, 0xf4, 0x21, 0x00


	//----- nvinfo : EIATTR_KPARAM_INFO
	.align		4
.L_20:
        /*0028*/ 	.byte	0x04, 0x17
        /*002a*/ 	.short	(.L_22 - .L_21)
.L_21:
        /*002c*/ 	.word	0x00000000
        /*0030*/ 	.short	0x000b
        /*0032*/ 	.short	0x0038
        /*0034*/ 	.byte	0x00, 0xf0, 0x11, 0x00


	//----- nvinfo : EIATTR_KPARAM_INFO
	.align		4
.L_22:
        /*0038*/ 	.byte	0x04, 0x17
        /*003a*/ 	.short	(.L_24 - .L_23)
.L_23:
        /*003c*/ 	.word	0x00000000
        /*0040*/ 	.short	0x000a
        /*0042*/ 	.short	0x0034
        /*0044*/ 	.byte	0x00, 0xf0, 0x11, 0x00


	//----- nvinfo : EIATTR_KPARAM_INFO
	.align		4
.L_24:
        /*0048*/ 	.byte	0x04, 0x17
        /*004a*/ 	.short	(.L_26 - .L_25)
.L_25:
        /*004c*/ 	.word	0x00000000
        /*0050*/ 	.short	0x0009
        /*0052*/ 	.short	0x0030
        /*0054*/ 	.byte	0x00, 0xf0, 0x11, 0x00


	//----- nvinfo : EIATTR_KPARAM_INFO
	.align		4
.L_26:
        /*0058*/ 	.byte	0x04, 0x17
        /*005a*/ 	.short	(.L_28 - .L_27)
.L_27:
        /*005c*/ 	.word	0x00000000
        /*0060*/ 	.short	0x0008
        /*0062*/ 	.short	0x002c
        /*0064*/ 	.byte	0x00, 0xf0, 0x11, 0x00


	//----- nvinfo : EIATTR_KPARAM_INFO
	.align		4
.L_28:
        /*0068*/ 	.byte	0x04, 0x17
        /*006a*/ 	.short	(.L_30 - .L_29)
.L_29:
        /*006c*/ 	.word	0x00000000
        /*0070*/ 	.short	0x0007
        /*0072*/ 	.short	0x0028
        /*0074*/ 	.byte	0x00, 0xf0, 0x11, 0x00


	//----- nvinfo : EIATTR_KPARAM_INFO
	.align		4
.L_30:
        /*0078*/ 	.byte	0x04, 0x17
        /*007a*/ 	.short	(.L_32 - .L_31)
.L_31:
        /*007c*/ 	.word	0x00000000
        /*0080*/ 	.short	0x0006
        /*0082*/ 	.short	0x0024
        /*0084*/ 	.byte	0x00, 0xf0, 0x11, 0x00


	//----- nvinfo : EIATTR_KPARAM_INFO
	.align		4
.L_32:
        /*0088*/ 	.byte	0x04, 0x17
        /*008a*/ 	.short	(.L_34 - .L_33)
.L_33:
        /*008c*/ 	.word	0x00000000
        /*0090*/ 	.short	0x0005
        /*0092*/ 	.short	0x0020
        /*0094*/ 	.byte	0x00, 0xf0, 0x11, 0x00


	//----- nvinfo : EIATTR_KPARAM_INFO
	.align		4
.L_34:
        /*0098*/ 	.byte	0x04, 0x17
        /*009a*/ 	.short	(.L_36 - .L_35)
.L_35:
        /*009c*/ 	.word	0x00000000
        /*00a0*/ 	.short	0x0004
        /*00a2*/ 	.short	0x001c
        /*00a4*/ 	.byte	0x00, 0xf0, 0x11, 0x00


	//----- nvinfo : EIATTR_KPARAM_INFO
	.align		4
.L_36:
        /*00a8*/ 	.byte	0x04, 0x17
        /*00aa*/ 	.short	(.L_38 - .L_37)
.L_37:
        /*00ac*/ 	.word	0x00000000
        /*00b0*/ 	.short	0x0003
        /*00b2*/ 	.short	0x0018
        /*00b4*/ 	.byte	0x00, 0xf0, 0x11, 0x00


	//----- nvinfo : EIATTR_KPARAM_INFO
	.align		4
.L_38:
        /*00b8*/ 	.byte	0x04, 0x17
        /*00ba*/ 	.short	(.L_40 - .L_39)
.L_39:
        /*00bc*/ 	.word	0x00000000
        /*00c0*/ 	.short	0x0002
        /*00c2*/ 	.short	0x0010
        /*00c4*/ 	.byte	0x00, 0xf4, 0x21, 0x00


	//----- nvinfo : EIATTR_KPARAM_INFO
	.align		4
.L_40:
        /*00c8*/ 	.byte	0x04, 0x17
        /*00ca*/ 	.short	(.L_42 - .L_41)
.L_41:
        /*00cc*/ 	.word	0x00000000
        /*00d0*/ 	.short	0x0001
        /*00d2*/ 	.short	0x0008
        /*00d4*/ 	.byte	0x00, 0xf4, 0x21, 0x00


	//----- nvinfo : EIATTR_KPARAM_INFO
	.align		4
.L_42:
        /*00d8*/ 	.byte	0x04, 0x17
        /*00da*/ 	.short	(.L_44 - .L_43)
.L_43:
        /*00dc*/ 	.word	0x00000000
        /*00e0*/ 	.short	0x0000
        /*00e2*/ 	.short	0x0000
        /*00e4*/ 	.byte	0x00, 0xf4, 0x21, 0x00


	//----- nvinfo : EIATTR_AT_ENTRY_FRAGMENTS
	.align		4
.L_44:
        /*00e8*/ 	.byte	0x04, 0x4f
        /*00ea*/ 	.short	(.L_46 - .L_45)


	//   ....[0]....
.L_45:
        /*00ec*/ 	.word	0x00000004


	//----- nvinfo : EIATTR_RESERVED_SMEM_USED
	.align		4
.L_46:
        /*00f0*/ 	.byte	0x01, 0x41
	.zero		2


	//----- nvinfo : EIATTR_SPARSE_MMA_MASK
	.align		4
        /*00f4*/ 	.byte	0x03, 0x50
        /*00f6*/ 	.short	0x0000


	//----- nvinfo : EIATTR_TCGEN05_1CTA_USED
	.align		4
        /*00f8*/ 	.byte	0x01, 0x51
	.zero		2


	//----- nvinfo : EIATTR_MAXREG_COUNT
	.align		4
        /*00fc*/ 	.byte	0x03, 0x1b
        /*00fe*/ 	.short	0x00ff


	//----- nvinfo : EIATTR_NUM_BARRIERS
	.align		4
        /*0100*/ 	.byte	0x02, 0x4c
        /*0102*/ 	.byte	0x01
	.zero		1


	//----- nvinfo : EIATTR_ANNOTATIONS
	.align		4
        /*0104*/ 	.byte	0x04, 0x55
        /*0106*/ 	.short	(.L_48 - .L_47)


	//   ....[0]....
.L_47:
        /*0108*/ 	.word	0x00000001
        /*010c*/ 	.byte	0x10, 0x0b, 0x00, 0x00, 0x01, 0x00, 0x00, 0x00, 0x40, 0x0b, 0x00, 0x00, 0x01, 0x00, 0x00, 0x00
        /* <DEDUP_REMOVED lines=169> */
        /*0bac*/ 	.byte	0x60, 0xea, 0x00, 0x00, 0x01, 0x00, 0x00, 0x00, 0x70, 0xea, 0x00, 0x00


	//----- nvinfo : EIATTR_INT_WARP_WIDE_INSTR_OFFSETS
	.align		4
.L_48:
        /*0bb8*/ 	.byte	0x04, 0x31
        /*0bba*/ 	.short	(.L_50 - .L_49)


	//   ....[0]....
.L_49:
        /*0bbc*/ 	.word	0x000041f0


	//   ....[1]....
        /*0bc0*/ 	.word	0x000042e0


	//   ....[2]....
        /*0bc4*/ 	.word	0x00004340


	//   ....[3]....
        /*0bc8*/ 	.word	0x000143b0


	//   ....[4]....
        /*0bcc*/ 	.word	0x00014400


	//----- nvinfo : EIATTR_COOP_GROUP_MASK_REGIDS
	.align		4
.L_50:
        /*0bd0*/ 	.byte	0x04, 0x29
        /*0bd2*/ 	.short	(.L_52 - .L_51)


	//   ....[0]....
.L_51:
        /*0bd4*/ 	.word	0xffffffff


	//   ....[1]....
        /*0bd8*/ 	.word	0xffffffff


	//   ....[2]....
        /*0bdc*/ 	.word	0xffffffff


	//   ....[3]....
        /*0be0*/ 	.word	0xffffffff


	//----- nvinfo : EIATTR_COOP_GROUP_INSTR_OFFSETS
	.align		4
.L_52:
        /*0be4*/ 	.byte	0x04, 0x28
        /*0be6*/ 	.short	(.L_54 - .L_53)


	//   ....[0]....
.L_53:
        /*0be8*/ 	.word	0x00000070


	//   ....[1]....
        /*0bec*/ 	.word	0x00000330


	//   ....[2]....
        /*0bf0*/ 	.word	0x00014240


	//   ....[3]....
        /*0bf4*/ 	.word	0x000144b0


	//----- nvinfo : EIATTR_VRC_CTA_INIT_COUNT
	.align		4
.L_54:
        /*0bf8*/ 	.byte	0x02, 0x4a
        /*0bfa*/ 	.byte	0x80
	.zero		1


	//----- nvinfo : EIATTR_MBARRIER_INSTR_OFFSETS
	.align		4
        /*0bfc*/ 	.byte	0x04, 0x39
        /*0bfe*/ 	.short	(.L_56 - .L_55)


	//   ....[0]....
.L_55:
        /*0c00*/ 	.word	0x00004530
        /*0c04*/ 	.word	0x000000ff
        /*0c08*/ 	.word	0x00000000
        /*0c0c*/ 	.short	0x0100
        /*0c0e*/ 	.byte	0x08
	.zero		1


	//   ....[1]....
        /*0c10*/ 	.word	0x000046c0
        /*0c14*/ 	.word	0x000000ff
        /*0c18*/ 	.word	0x00014008
        /*0c1c*/ 	.short	0x0100
        /*0c1e*/ 	.byte	0x0a
	.zero		1


	//   ....[2]....
        /*0c20*/ 	.word	0x00009be0
        /*0c24*/ 	.word	0x000000ff
        /*0c28*/ 	.word	0x00000000
        /*0c2c*/ 	.short	0x010a
        /*0c2e*/ 	.byte	0x08
	.zero		1


	//   ....[3]....
        /*0c30*/ 	.word	0x0000c650
        /*0c34*/ 	.word	0x000000ff
        /*0c38*/ 	.word	0x00000000
        /*0c3c*/ 	.short	0x010a
        /*0c3e*/ 	.byte	0x08
	.zero		1


	//   ....[4]....
        /*0c40*/ 	.word	0x0000c7d0
        /*0c44*/ 	.word	0x000000ff
        /*0c48*/ 	.word	0x00014000
        /*0c4c*/ 	.short	0x0108
        /*0c4e*/ 	.byte	0x0a
	.zero		1


	//   ....[5]....
        /*0c50*/ 	.word	0x0000c850
        /*0c54*/ 	.word	0x000000ff
        /*0c58*/ 	.word	0x00014008
        /*0c5c*/ 	.short	0x0108
        /*0c5e*/ 	.byte	0x0a
	.zero		1


	//   ....[6]....
        /*0c60*/ 	.word	0x000144d0
        /*0c64*/ 	.word	0x000000ff
        /*0c68*/ 	.word	0x00000000
        /*0c6c*/ 	.short	0x010a
        /*0c6e*/ 	.byte	0x08
	.zero		1


	//   ....[7]....
        /*0c70*/ 	.word	0x00014500
        /*0c74*/ 	.word	0x000000ff
        /*0c78*/ 	.word	0x00000000
        /*0c7c*/ 	.short	0x010a
        /*0c7e*/ 	.byte	0x08
	.zero		1


	//----- nvinfo : EIATTR_NUM_MBARRIERS
	.align		4
.L_56:
        /*0c80*/ 	.byte	0x03, 0x38
        /*0c82*/ 	.short	0x0002


	//----- nvinfo : EIATTR_EXIT_INSTR_OFFSETS
	.align		4
        /*0c84*/ 	.byte	0x04, 0x1c
        /*0c86*/ 	.short	(.L_58 - .L_57)


	//   ....[0]....
.L_57:
        /*0c88*/ 	.word	0x000144c0


	//----- nvinfo : EIATTR_REQNTID
	.align		4
.L_58:
        /*0c8c*/ 	.byte	0x04, 0x10
        /*0c8e*/ 	.short	(.L_60 - .L_59)
.L_59:
        /*0c90*/ 	.word	0x00000080
        /*0c94*/ 	.word	0x00000001
        /*0c98*/ 	.word	0x00000001


	//----- nvinfo : EIATTR_CRS_STACK_SIZE
	.align		4
.L_60:
        /*0c9c*/ 	.byte	0x04, 0x1e
        /*0c9e*/ 	.short	(.L_62 - .L_61)
.L_61:
        /*0ca0*/ 	.word	0x00000000


	//----- nvinfo : EIATTR_CBANK_PARAM_SIZE
	.align		4
.L_62:
        /*0ca4*/ 	.byte	0x03, 0x19
        /*0ca6*/ 	.short	0x0050


	//----- nvinfo : EIATTR_PARAM_CBANK
	.align		4
        /*0ca8*/ 	.byte	0x04, 0x0a
        /*0caa*/ 	.short	(.L_64 - .L_63)
	.align		4
.L_63:
        /*0cac*/ 	.word	index@(.nv.constant0.matmul_kernel)
        /*0cb0*/ 	.short	0x0380
        /*0cb2*/ 	.short	0x0050


	//----- nvinfo : EIATTR_SW_WAR
	.align		4
.L_64:
        /*0cb4*/ 	.byte	0x04, 0x36
        /*0cb6*/ 	.short	(.L_66 - .L_65)
.L_65:
        /*0cb8*/ 	.word	0x00000008
.L_66:


//--------------------- .nv.compat                --------------------------
	.section	.nv.compat,"",@"SHT_CUDA_COMPAT_INFO"
	.align	4
        /*0000*/ 	.byte	0x02, 0x02, 0x02, 0x00, 0x02, 0x05, 0x05, 0x00, 0x02, 0x03, 0x00, 0x00, 0x02, 0x06, 0x01, 0x00


//--------------------- .nv.callgraph             --------------------------
	.section	.nv.callgraph,"",@"SHT_CUDA_CALLGRAPH"
	.align	4
	.sectionentsize	8
	.align		4
        /*0000*/ 	.word	0x00000000
	.align		4
        /*0004*/ 	.word	0xffffffff
	.align		4
        /*0008*/ 	.word	0x00000000
	.align		4
        /*000c*/ 	.word	0xfffffffe
	.align		4
        /*0010*/ 	.word	0x00000000
	.align		4
        /*0014*/ 	.word	0xfffffffd
	.align		4
        /*0018*/ 	.word	0x00000000
	.align		4
        /*001c*/ 	.word	0xfffffffc


//--------------------- .text.matmul_kernel       --------------------------
	.section	.text.matmul_kernel,"ax",@progbits
	.align	128
        .global         matmul_kernel
        .type           matmul_kernel,@function
        .size           matmul_kernel,(.L_x_21 - matmul_kernel)
        .other          matmul_kernel,@"STO_CUDA_ENTRY STV_DEFAULT"
matmul_kernel:
.text.matmul_kernel:
[----:B------:R-:W1:Y:S01]  /*0000*/  LDC R1, c[0x0][0x37c] ;  /* 0x0000df00ff017b82 */ /* 0x000e620000000800 */
[----:B------:R-:W2:Y:S01]  /*0010*/  S2R R2, SR_TID.X ;  /* 0x0000000000027919 */ /* 0x000ea20000002100 */
[----:B-1----:R-:W-:Y:S01]  /*0020*/  VIADD R1, R1, 0xfffffdb8 ;  /* 0xfffffdb801017836 */ /* 0x002fe20000000000 */
[----:B--2---:R-:W-:-:S13]  /*0030*/  ISETP.GE.U32.AND P0, PT, R2, 0x20, PT ;  /* 0x000000200200780c */ /* 0x004fda0003f06070 */
[----:B------:R-:W-:Y:S02]  /*0040*/  VOTEU.ANY UP0, P0 ;  /* 0x0000000000ff7886 */ /* 0x000fe40000000100 */
[----:B------:R-:W-:Y:S05]  /*0050*/  BRA.U UP0, `(.L_x_0) ;  /* 0x0000000100b87547 */ /* 0x000fea000b800000 */
[----:B------:R-:W1:Y:S01]  /*0060*/  S2UR UR6, SR_CgaCtaId ;  /* 0x00000000000679c3 */ /* 0x000e620000008800 */
[----:B------:R-:W-:Y:S01]  /*0070*/  NOP ;  /* 0x0000000000007918 */ /* 0x000fe20000000000 */
[----:B------:R-:W-:Y:S02]  /*0080*/  UMOV UR4, 0x40 ;  /* 0x0000004000047882 */ /* 0x000fe40000000000 */
[----:B-1----:R-:W-:-:S09]  /*0090*/  ULEA UR4, UR6, UR4, 0x18 ;  /* 0x0000000406047291 */ /* 0x002fd2000f8ec0ff */
[----:B------:R-:W1:Y:S01]  /*00a0*/  LDS.U8 R0, [UR4] ;  /* 0x00000004ff007984 */ /* 0x000e620008000000 */
[----:B------:R-:W-:Y:S02]  /*00b0*/  UMOV UR4, 0x400 ;  /* 0x0000040000047882 */ /* 0x000fe40000000000 */
[----:B------:R-:W-:Y:S01]  /*00c0*/  ULEA UR4, UR6, UR4, 0x18 ;  /* 0x0000000406047291 */ /* 0x000fe2000f8ec0ff */
[----:B-1----:R-:W-:-:S13]  /*00d0*/  ISETP.NE.AND P0, PT, R0, RZ, PT ;  /* 0x000000ff0000720c */ /* 0x002fda0003f05270 */
[----:B------:R-:W-:Y:S05]  /*00e0*/  @P0 BRA `(.L_x_1) ;  /* 0x00000000007c0947 */ /* 0x000fea0003800000 */
[----:B------:R-:W-:-:S13]  /*00f0*/  ELECT P0, URZ, PT ;  /* 0x0000000000ff782f */ /* 0x000fda0003800000 */
[----:B------:R-:W-:Y:S05]  /*0100*/  @!P0 BRA `(.L_x_2) ;  /* 0x0000000000848947 */ /* 0x000fea0003800000 */
[----:B------:R-:W-:Y:S01]  /*0110*/  UMOV UR5, 0x10 ;  /* 0x0000001000057882 */ /* 0x000fe20000000000 */
[----:B------:R-:W-:Y:S02]  /*0120*/  IMAD.MOV.U32 R5, RZ, RZ, 0x1 ;  /* 0x00000001ff057424 */ /* 0x000fe400078e00ff */
[----:B------:R-:W-:Y:S02]  /*0130*/  IMAD.MOV.U32 R3, RZ, RZ, 0xffff ;  /* 0x0000ffffff037424 */ /* 0x000fe400078e00ff */
[----:B------:R-:W-:Y:S04]  /*0140*/  DEPBAR.LE SB1, 0x36 ;  /* 0x00009d800000791a */ /* 0x000fe80000000000 */
[----:B------:R-:W1:Y:S02]  /*0150*/  UTCATOMSWS.FIND_AND_SET.ALIGN UP1, UR5, UR5 ;  /* 0x00000005000575e3 */ /* 0x000e640008020800 */
[----:B-1----:R-:W-:-:S04]  /*0160*/  PLOP3.LUT P0, PT, PT, PT, UP1, 0x80, 0x8 ;  /* 0x000000000008781c */ /* 0x002fc80003f0f018 */
[----:B------:R-:W-:-:S04]  /*0170*/  SEL R0, RZ, 0xffffffff, !P0 ;  /* 0xffffffffff007807 */ /* 0x000fc80004000000 */
[----:B------:R-:W-:Y:S01]  /*0180*/  ISETP.NE.AND P0, PT, R0, RZ, PT ;  /* 0x000000ff0000720c */ /* 0x000fe20003f05270 */
[----:B------:R-:W-:-:S12]  /*0190*/  IMAD.U32 R0, RZ, RZ, UR5 ;  /* 0x00000005ff007e24 */ /* 0x000fd8000f8e00ff */
[----:B------:R-:W-:Y:S05]  /*01a0*/  @P0 BRA `(.L_x_3) ;  /* 0x0000000000240947 */ /* 0x000fea0003800000 */
.L_x_4:
[----:B------:R-:W-:Y:S05]  /*01b0*/  NANOSLEEP 0x64 ;  /* 0x000000640000795d */ /* 0x000fea0003800000 */
[----:B------:R-:W-:-:S05]  /*01c0*/  UMOV UR5, 0x10 ;  /* 0x0000001000057882 */ /* 0x000fca0000000000 */
[----:B------:R-:W-:Y:S04]  /*01d0*/  DEPBAR.LE SB1, 0x36 ;  /* 0x00009d800000791a */ /* 0x000fe80000000000 */
[----:B------:R-:W1:Y:S02]  /*01e0*/  UTCATOMSWS.FIND_AND_SET.ALIGN UP1, UR5, UR5 ;  /* 0x00000005000575e3 */ /* 0x000e640008020800 */
[----:B-1----:R-:W-:-:S04]  /*01f0*/  PLOP3.LUT P0, PT, PT, PT, UP1, 0x80, 0x8 ;  /* 0x000000000008781c */ /* 0x002fc80003f0f018 */
[----:B------:R-:W-:-:S04]  /*0200*/  SEL R0, RZ, 0xffffffff, !P0 ;  /* 0xffffffffff007807 */ /* 0x000fc80004000000 */
[----:B------:R-:W-:Y:S01]  /*0210*/  ISETP.NE.AND P0, PT, R0, RZ, PT ;  /* 0x000000ff0000720c */ /* 0x000fe20003f05270 */
[----:B------:R-:W-:-:S12]  /*0220*/  IMAD.U32 R0, RZ, RZ, UR5 ;  /* 0x00000005ff007e24 */ /* 0x000fd8000f8e00ff */
[----:B------:R-:W-:Y:S05]  /*0230*/  @!P0 BRA `(.L_x_4) ;  /* 0xfffffffc00dc8947 */ /* 0x000fea000383ffff */
.L_x_3:
[C---:B------:R-:W-:Y:S01]  /*0240*/  VIADD R4, R0.reuse, 0x10 ;  /* 0x0000001000047836 */ /* 0x040fe20000000000 */
[----:B------:R-:W-:Y:S01]  /*0250*/  UMOV UR5, 0x50 ;  /* 0x0000005000057882 */ /* 0x000fe20000000000 */
[----:B------:R-:W-:Y:S01]  /*0260*/  SHF.L.U32 R3, R3, R0, RZ ;  /* 0x0000000003037219 */ /* 0x000fe200000006ff */
[----:B------:R-:W-:Y:S01]  /*0270*/  ULEA UR5, UR6, UR5, 0x18 ;  /* 0x0000000506057291 */ /* 0x000fe2000f8ec0ff */
[----:B------:R-:W-:Y:S01]  /*0280*/  IMAD.SHL.U32 R0, R0, 0x20, RZ ;  /* 0x0000002000007824 */ /* 0x000fe200078e00ff */
[----:B------:R-:W-:-:S04]  /*0290*/  SHF.L.U32 R4, R5, R4, RZ ;  /* 0x0000000405047219 */ /* 0x000fc800000006ff */
[----:B------:R-:W-:-:S05]  /*02a0*/  LOP3.LUT R3, R4, R3, RZ, 0xfc, !PT ;  /* 0x0000000304037212 */ /* 0x000fca00078efcff */
[----:B------:R1:W-:Y:S04]  /*02b0*/  ATOMS.OR RZ, [UR5], R3 ;  /* 0x00000003ffff798c */ /* 0x0003e8000b000005 */
[----:B------:R1:W-:Y:S01]  /*02c0*/  STS [UR4], R0 ;  /* 0x00000000ff007988 */ /* 0x0003e20008000804 */
[----:B------:R-:W-:Y:S05]  /*02d0*/  BRA `(.L_x_2) ;  /* 0x0000000000107947 */ /* 0x000fea0003800000 */
.L_x_1:
[----:B------:R-:W-:Y:S01]  /*02e0*/  IMAD.MOV.U32 R0, RZ, RZ, -0x1 ;  /* 0xffffffffff007424 */ /* 0x000fe200078e00ff */
[----:B------:R-:W-:-:S04]  /*02f0*/  MOV R4, 0x320 ;  /* 0x0000032000047802 */ /* 0x000fc80000000f00 */
[----:B------:R1:W-:Y:S03]  /*0300*/  STS [UR4], R0 ;  /* 0x00000000ff007988 */ /* 0x0003e60008000804 */
[----:B-1----:R-:W-:Y:S05]  /*0310*/  CALL.REL.NOINC `($__internal_1_$__cuda_sm10x_tcgen05_guardrail_trap_phase_invalid_during_alloc) ;  /* 0x0000014000907944 */ /* 0x002fea0003c00000 */
.L_x_2:
[----:B------:R-:W-:Y:S05]  /*0320*/  WARPSYNC.ALL ;  /* 0x0000000000007948 */ /* 0x000fea0003800000 */
[----:B------:R-:W-:Y:S01]  /*0330*/  NOP ;  /* 0x0000000000007918 */ /* 0x000fe20000000000 */
.L_x_0:
[----:B------:R-:W2:Y:S01]  /*0340*/  LDC.64 R12, c[0x0][0x398] ;  /* 0x0000e600ff0c7b82 */ /* 0x000ea20000000a00 */
[----:B------:R-:W3:Y:S01]  /*0350*/  S2R R7, SR_CTAID.X ;  /* 0x0000000000077919 */ /* 0x000ee20000002500 */
[----:B------:R-:W-:Y:S01]  /*0360*/  SHF.R.U32.HI R17, RZ, 0x5, R2 ;  /* 0x00000005ff117819 */ /* 0x000fe20000011602 */
[----:B------:R-:W-:Y:S01]  /*0370*/  UMOV UR10, 0x400 ;  /* 0x00000400000a7882 */ /* 0x000fe20000000000 */
[----:B------:R-:W4:Y:S02]  /*0380*/  LDCU UR5, c[0x0][0x3a4] ;  /* 0x00007480ff0577ac */ /* 0x000f240008000800 */
[----:B------:R-:W-:Y:S02]  /*0390*/  R2UR UR7, R17 ;  /* 0x00000000110772ca */ /* 0x000fe400000e0000 */
[----:B------:R-:W5:Y:S01]  /*03a0*/  S2UR UR4, SR_CgaCtaId ;  /* 0x00000000000479c3 */ /* 0x000f620000008800 */
[----:B------:R-:W1:Y:S01]  /*03b0*/  LDCU.128 UR12, c[0x0][0x380] ;  /* 0x00007000ff0c77ac */ /* 0x000e620008000c00 */
[----:B------:R-:W-:-:S06]  /*03c0*/  UMOV UR6, 0x1 ;  /* 0x0000000100067882 */ /* 0x000fcc0000000000 */
[----:B------:R-:W1:Y:S02]  /*03d0*/  LDC R172, c[0x0][0x3a0] ;  /* 0x0000e800ffac7b82 */ /* 0x000e640000000800 */
[----:B-12---:R-:W-:Y:S01]  /*03e0*/  VIADD R0, R13, 0xff ;  /* 0x000000ff0d007836 */ /* 0x006fe20000000000 */
[----:B------:R-:W-:-:S05]  /*03f0*/  IABS R14, R12 ;  /* 0x0000000c000e7213 */ /* 0x000fca0000000000 */
[----:B------:R-:W1:Y:S01]  /*0400*/  LDC.64 R150, c[0x0][0x3a8] ;  /* 0x0000ea00ff967b82 */ /* 0x000e620000000a00 */
[----:B------:R-:W-:Y:S01]  /*0410*/  SHF.R.S32.HI R3, RZ, 0x1f, R0 ;  /* 0x0000001fff037819 */ /* 0x000fe20000011400 */
[----:B-----5:R-:W-:-:S03]  /*0420*/  ULEA UR10, UR4, UR10, 0x18 ;  /* 0x0000000a040a7291 */ /* 0x020fc6000f8ec0ff */
[----:B------:R-:W-:Y:S02]  /*0430*/  LEA.HI R3, R3, R0, RZ, 0x8 ;  /* 0x0000000003037211 */ /* 0x000fe400078f40ff */
[----:B---3--:R-:W-:Y:S02]  /*0440*/  IABS R10, R7 ;  /* 0x00000007000a7213 */ /* 0x008fe40000000000 */
[----:B------:R-:W-:Y:S01]  /*0450*/  SHF.R.S32.HI R3, RZ, 0x8, R3 ;  /* 0x00000008ff037819 */ /* 0x000fe20000011403 */
[----:B------:R-:W-:-:S04]  /*0460*/  VIADD R80, R172, 0xfffffffc ;  /* 0xfffffffcac507836 */ /* 0x000fc80000000000 */
[----:B------:R-:W-:Y:S02]  /*0470*/  IMAD.SHL.U32 R6, R3, 0x8, RZ ;  /* 0x0000000803067824 */ /* 0x000fe400078e00ff */
[----:B------:R-:W-:-:S03]  /*0480*/  VIADD R84, R172, 0xfffffffa ;  /* 0xfffffffaac547836 */ /* 0x000fc60000000000 */
[-C--:B------:R-:W-:Y:S02]  /*0490*/  IABS R3, R6.reuse ;  /* 0x0000000600037213 */ /* 0x080fe40000000000 */
[----:B------:R-:W-:Y:S01]  /*04a0*/  IABS R11, R6 ;  /* 0x00000006000b7213 */ /* 0x000fe20000000000 */
[C---:B-1----:R-:W-:Y:S01]  /*04b0*/  IMAD.SHL.U32 R102, R150.reuse, 0x2, RZ ;  /* 0x0000000296667824 */ /* 0x042fe200078e00ff */
[----:B------:R-:W1:Y:S01]  /*04c0*/  I2F.RP R0, R3 ;  /* 0x0000000300007306 */ /* 0x000e620000209400 */
[C---:B------:R-:W-:Y:S02]  /*04d0*/  IMAD R100, R150.reuse, 0x3, RZ ;  /* 0x0000000396647824 */ /* 0x040fe400078e02ff */
[C---:B------:R-:W-:Y:S02]  /*04e0*/  IMAD R98, R150.reuse, 0x5, RZ ;  /* 0x0000000596627824 */ /* 0x040fe400078e02ff */
[C---:B------:R-:W-:Y:S02]  /*04f0*/  IMAD R96, R150.reuse, 0x6, RZ ;  /* 0x0000000696607824 */ /* 0x040fe400078e02ff */
[----:B------:R-:W-:-:S02]  /*0500*/  IMAD R94, R150, 0x7, RZ ;  /* 0x00000007965e7824 */ /* 0x000fc400078e02ff */
[C---:B------:R-:W-:Y:S02]  /*0510*/  IMAD.SHL.U32 R92, R150.reuse, 0x8, RZ ;  /* 0x00000008965c7824 */ /* 0x040fe400078e00ff */
[C---:B------:R-:W-:Y:S02]  /*0520*/  IMAD R90, R150.reuse, 0x9, RZ ;  /* 0x00000009965a7824 */ /* 0x040fe400078e02ff */
[C---:B------:R-:W-:Y:S01]  /*0530*/  IMAD R88, R150.reuse, 0xa, RZ ;  /* 0x0000000a96587824 */ /* 0x040fe200078e02ff */
[----:B-1----:R-:W1:Y:S01]  /*0540*/  MUFU.RCP R0, R0 ;  /* 0x0000000000007308 */ /* 0x002e620000001000 */
[C---:B------:R-:W-:Y:S02]  /*0550*/  IMAD.SHL.U32 R170, R150.reuse, 0x4, RZ ;  /* 0x0000000496aa7824 */ /* 0x040fe400078e00ff */
[C---:B------:R-:W-:Y:S02]  /*0560*/  IMAD R209, R150.reuse, 0xc, RZ ;  /* 0x0000000c96d17824 */ /* 0x040fe400078e02ff */
[----:B------:R-:W-:-:S02]  /*0570*/  IMAD R208, R150, 0x14, RZ ;  /* 0x0000001496d07824 */ /* 0x000fc400078e02ff */
[C---:B------:R-:W-:Y:S02]  /*0580*/  IMAD R207, R150.reuse, 0x18, RZ ;  /* 0x0000001896cf7824 */ /* 0x040fe400078e02ff */
[C---:B------:R-:W-:Y:S02]  /*0590*/  IMAD R206, R150.reuse, 0x1c, RZ ;  /* 0x0000001c96ce7824 */ /* 0x040fe400078e02ff */
[C---:B------:R-:W-:Y:S02]  /*05a0*/  IMAD R223, R150.reuse, 0x24, RZ ;  /* 0x0000002496df7824 */ /* 0x040fe400078e02ff */
[C---:B------:R-:W-:Y:S02]  /*05b0*/  IMAD R221, R150.reuse, 0x28, RZ ;  /* 0x0000002896dd7824 */ /* 0x040fe400078e02ff */
[----:B------:R-:W-:Y:S02]  /*05c0*/  IMAD R219, R150, 0x2c, RZ ;  /* 0x0000002c96db7824 */ /* 0x000fe400078e02ff */
[----:B-1----:R-:W-:-:S02]  /*05d0*/  VIADD R4, R0, 0xffffffe ;  /* 0x0ffffffe00047836 */ /* 0x002fc40000000000 */
[----:B------:R-:W-:Y:S02]  /*05e0*/  IMAD.MOV R0, RZ, RZ, -R11 ;  /* 0x000000ffff007224 */ /* 0x000fe400078e0a0b */
[----:B------:R1:W2:Y:S01]  /*05f0*/  F2I.FTZ.U32.TRUNC.NTZ R5, R4 ;  /* 0x0000000400057305 */ /* 0x0002a2000021f000 */
[C---:B------:R-:W-:Y:S02]  /*0600*/  IMAD R217, R150.reuse, 0x30, RZ ;  /* 0x0000003096d97824 */ /* 0x040fe400078e02ff */
[C---:B------:R-:W-:Y:S02]  /*0610*/  IMAD R215, R150.reuse, 0x34, RZ ;  /* 0x0000003496d77824 */ /* 0x040fe400078e02ff */
[----:B------:R-:W-:Y:S02]  /*0620*/  IMAD R213, R150, 0x38, RZ ;  /* 0x0000003896d57824 */ /* 0x000fe400078e02ff */
[----:B-1----:R-:W-:Y:S02]  /*0630*/  IMAD.MOV.U32 R4, RZ, RZ, RZ ;  /* 0x000000ffff047224 */ /* 0x002fe400078e00ff */
[----:B--2---:R-:W-:-:S04]  /*0640*/  IMAD.MOV R8, RZ, RZ, -R5 ;  /* 0x000000ffff087224 */ /* 0x004fc800078e0a05 */
[----:B------:R-:W-:Y:S02]  /*0650*/  IMAD R9, R8, R3, RZ ;  /* 0x0000000308097224 */ /* 0x000fe400078e02ff */
[----:B------:R-:W-:Y:S02]  /*0660*/  IMAD.MOV.U32 R8, RZ, RZ, R10 ;  /* 0x000000ffff087224 */ /* 0x000fe400078e000a */
[----:B------:R-:W-:-:S06]  /*0670*/  IMAD.HI.U32 R5, R5, R9, R4 ;  /* 0x0000000905057227 */ /* 0x000fcc00078e0004 */
[----:B------:R-:W-:-:S04]  /*0680*/  IMAD.HI.U32 R5, R5, R8, RZ ;  /* 0x0000000805057227 */ /* 0x000fc800078e00ff */
[----:B------:R-:W-:Y:S01]  /*0690*/  IMAD R0, R5, R0, R8 ;  /* 0x0000000005007224 */ /* 0x000fe200078e0208 */
[----:B------:R-:W-:Y:S04]  /*06a0*/  BAR.SYNC.DEFER_BLOCKING 0x0 ;  /* 0x0000000000007b1d */ /* 0x000fe80000010000 */
[----:B------:R-:W-:-:S13]  /*06b0*/  ISETP.GT.U32.AND P1, PT, R3, R0, PT ;  /* 0x000000000300720c */ /* 0x000fda0003f24070 */
[----:B------:R-:W-:Y:S02]  /*06c0*/  @!P1 IMAD.IADD R0, R0, 0x1, -R3 ;  /* 0x0000000100009824 */ /* 0x000fe400078e0a03 */
[----:B------:R-:W-:Y:S01]  /*06d0*/  @!P1 VIADD R5, R5, 0x1 ;  /* 0x0000000105059836 */ /* 0x000fe20000000000 */
[----:B------:R-:W-:Y:S02]  /*06e0*/  ISETP.NE.AND P1, PT, R6, RZ, PT ;  /* 0x000000ff0600720c */ /* 0x000fe40003f25270 */
[----:B------:R-:W-:Y:S02]  /*06f0*/  ISETP.GE.U32.AND P0, PT, R0, R3, PT ;  /* 0x000000030000720c */ /* 0x000fe40003f06070 */
[----:B------:R-:W-:-:S04]  /*0700*/  LOP3.LUT R0, R7, R6, RZ, 0x3c, !PT ;  /* 0x0000000607007212 */ /* 0x000fc800078e3cff */
[----:B------:R-:W-:Y:S01]  /*0710*/  ISETP.GE.AND P2, PT, R0, RZ, PT ;  /* 0x000000ff0000720c */ /* 0x000fe20003f46270 */
[----:B------:R-:W-:-:S05]  /*0720*/  VIADD R0, R12, 0x7f ;  /* 0x0000007f0c007836 */ /* 0x000fca0000000000 */
[----:B------:R-:W-:Y:S01]  /*0730*/  SHF.R.S32.HI R3, RZ, 0x1f, R0 ;  /* 0x0000001fff037819 */ /* 0x000fe20000011400 */
[----:B------:R-:W-:-:S03]  /*0740*/  @P0 VIADD R5, R5, 0x1 ;  /* 0x0000000105050836 */ /* 0x000fc60000000000 */
[----:B------:R-:W-:Y:S01]  /*0750*/  LEA.HI R3, R3, R0, RZ, 0x7 ;  /* 0x0000000003037211 */ /* 0x000fe200078f38ff */
[----:B------:R-:W-:-:S04]  /*0760*/  IMAD.MOV.U32 R4, RZ, RZ, R5 ;  /* 0x000000ffff047224 */ /* 0x000fc800078e0005 */
[----:B------:R-:W-:Y:S01]  /*0770*/  @!P2 IMAD.MOV R4, RZ, RZ, -R4 ;  /* 0x000000ffff04a224 */ /* 0x000fe200078e0a04 */
[----:B------:R-:W-:-:S05]  /*0780*/  @!P1 LOP3.LUT R4, RZ, R6, RZ, 0x33, !PT ;  /* 0x00000006ff049212 */ /* 0x000fca00078e33ff */
[----:B------:R-:W-:Y:S02]  /*0790*/  IMAD.SHL.U32 R11, R4, 0x8, RZ ;  /* 0x00000008040b7824 */ /* 0x000fe400078e00ff */
[----:B------:R-:W-:-:S03]  /*07a0*/  IMAD.MOV R4, RZ, RZ, -R4 ;  /* 0x000000ffff047224 */ /* 0x000fc600078e0a04 */
[----:B------:R-:W-:Y:S01]  /*07b0*/  LEA.HI.SX32 R3, R3, -R11, 0x19 ;  /* 0x8000000b03037211 */ /* 0x000fe200078fcaff */
[----:B------:R-:W-:Y:S02]  /*07c0*/  IMAD R16, R6, R4, R7 ;  /* 0x0000000406107224 */ /* 0x000fe400078e0207 */
[----:B------:R-:W-:Y:S01]  /*07d0*/  IMAD.MOV.U32 R4, RZ, RZ, RZ ;  /* 0x000000ffff047224 */ /* 0x000fe200078e00ff */
[----:B------:R-:W-:Y:S02]  /*07e0*/  VIMNMX R15, PT, PT, R3, 0x8, PT ;  /* 0x00000008030f7848 */ /* 0x000fe40003fe0100 */
[----:B------:R-:W-:Y:S02]  /*07f0*/  IABS R7, R16 ;  /* 0x0000001000077213 */ /* 0x000fe40000000000 */
[-C--:B------:R-:W-:Y:S02]  /*0800*/  IABS R10, R15.reuse ;  /* 0x0000000f000a7213 */ /* 0x080fe40000000000 */
[----:B------:R-:W-:-:S02]  /*0810*/  IABS R6, R15 ;  /* 0x0000000f00067213 */ /* 0x000fc40000000000 */
[----:B------:R-:W1:Y:S08]  /*0820*/  I2F.RP R0, R10 ;  /* 0x0000000a00007306 */ /* 0x000e700000209400 */
[----:B-1----:R-:W1:Y:S02]  /*0830*/  MUFU.RCP R0, R0 ;  /* 0x0000000000007308 */ /* 0x002e640000001000 */
[----:B-1----:R-:W-:-:S06]  /*0840*/  VIADD R5, R0, 0xffffffe ;  /* 0x0ffffffe00057836 */ /* 0x002fcc0000000000 */
[----:B------:R-:W1:Y:S02]  /*0850*/  F2I.FTZ.U32.TRUNC.NTZ R5, R5 ;  /* 0x0000000500057305 */ /* 0x000e64000021f000 */
[----:B-1----:R-:W-:-:S04]  /*0860*/  IMAD.MOV R3, RZ, RZ, -R5 ;  /* 0x000000ffff037224 */ /* 0x002fc800078e0a05 */
[----:B------:R-:W-:-:S04]  /*0870*/  IMAD R3, R3, R10, RZ ;  /* 0x0000000a03037224 */ /* 0x000fc800078e02ff */
[----:B------:R-:W-:Y:S02]  /*0880*/  IMAD.HI.U32 R4, R5, R3, R4 ;  /* 0x0000000305047227 */ /* 0x000fe400078e0004 */
[----:B------:R-:W1:Y:S02]  /*0890*/  I2F.RP R5, R14 ;  /* 0x0000000e00057306 */ /* 0x000e640000209400 */
[----:B------:R-:W-:Y:S02]  /*08a0*/  IMAD.MOV R3, RZ, RZ, -R6 ;  /* 0x000000ffff037224 */ /* 0x000fe400078e0a06 */
[----:B------:R-:W-:Y:S01]  /*08b0*/  IMAD.HI.U32 R0, R4, R7, RZ ;  /* 0x0000000704007227 */ /* 0x000fe200078e00ff */
[----:B------:R-:W-:-:S03]  /*08c0*/  IABS R4, R13 ;  /* 0x0000000d00047213 */ /* 0x000fc60000000000 */
[----:B------:R-:W-:Y:S01]  /*08d0*/  IMAD R3, R0, R3, R7 ;  /* 0x0000000300037224 */ /* 0x000fe200078e0207 */
[----:B------:R-:W2:Y:S04]  /*08e0*/  I2F.RP R8, R4 ;  /* 0x0000000400087306 */ /* 0x000ea80000209400 */
[----:B------:R-:W-:-:S04]  /*08f0*/  ISETP.GT.U32.AND P1, PT, R10, R3, PT ;  /* 0x000000030a00720c */ /* 0x000fc80003f24070 */
[----:B-1----:R-:W1:Y:S08]  /*0900*/  MUFU.RCP R5, R5 ;  /* 0x0000000500057308 */ /* 0x002e700000001000 */
[----:B--2---:R-:W2:Y:S01]  /*0910*/  MUFU.RCP R8, R8 ;  /* 0x0000000800087308 */ /* 0x004ea20000001000 */
[----:B------:R-:W-:Y:S02]  /*0920*/  @!P1 IMAD.IADD R3, R3, 0x1, -R10 ;  /* 0x0000000103039824 */ /* 0x000fe400078e0a0a */
[----:B------:R-:W-:Y:S01]  /*0930*/  @!P1 VIADD R0, R0, 0x1 ;  /* 0x0000000100009836 */ /* 0x000fe20000000000 */
[----:B------:R-:W-:-:S02]  /*0940*/  ISETP.NE.AND P1, PT, R15, RZ, PT ;  /* 0x000000ff0f00720c */ /* 0x000fc40003f25270 */
[----:B------:R-:W-:Y:S02]  /*0950*/  ISETP.GE.U32.AND P0, PT, R3, R10, PT ;  /* 0x0000000a0300720c */ /* 0x000fe40003f06070 */
[----:B------:R-:W-:Y:S01]  /*0960*/  LOP3.LUT R3, R16, R15, RZ, 0x3c, !PT ;  /* 0x0000000f10037212 */ /* 0x000fe200078e3cff */
[----:B-1----:R-:W-:-:S03]  /*0970*/  VIADD R6, R5, 0xffffffe ;  /* 0x0ffffffe05067836 */ /* 0x002fc60000000000 */
[----:B------:R-:W-:Y:S01]  /*0980*/  ISETP.GE.AND P2, PT, R3, RZ, PT ;  /* 0x000000ff0300720c */ /* 0x000fe20003f46270 */
[----:B------:R1:W3:Y:S01]  /*0990*/  F2I.FTZ.U32.TRUNC.NTZ R7, R6 ;  /* 0x0000000600077305 */ /* 0x0002e2000021f000 */
[----:B--2---:R-:W-:-:S05]  /*09a0*/  VIADD R9, R8, 0xffffffe ;  /* 0x0ffffffe08097836 */ /* 0x004fca0000000000 */
[----:B------:R-:W-:Y:S02]  /*09b0*/  @P0 VIADD R0, R0, 0x1 ;  /* 0x0000000100000836 */ /* 0x000fe40000000000 */
[----:B------:R-:W-:Y:S02]  /*09c0*/  IMAD.MOV.U32 R8, RZ, RZ, RZ ;  /* 0x000000ffff087224 */ /* 0x000fe400078e00ff */
[----:B------:R-:W-:Y:S01]  /*09d0*/  IMAD.MOV.U32 R10, RZ, RZ, R0 ;  /* 0x000000ffff0a7224 */ /* 0x000fe200078e0000 */
[----:B------:R-:W2:Y:S01]  /*09e0*/  F2I.FTZ.U32.TRUNC.NTZ R9, R9 ;  /* 0x0000000900097305 */ /* 0x000ea2000021f000 */
[----:B-1----:R-:W-:Y:S02]  /*09f0*/  IMAD.MOV.U32 R6, RZ, RZ, RZ ;  /* 0x000000ffff067224 */ /* 0x002fe400078e00ff */
[----:B------:R-:W-:Y:S01]  /*0a00*/  @!P2 IMAD.MOV R10, RZ, RZ, -R10 ;  /* 0x000000ffff0aa224 */ /* 0x000fe200078e0a0a */
[----:B------:R-:W-:Y:S01]  /*0a10*/  @!P1 LOP3.LUT R10, RZ, R15, RZ, 0x33, !PT ;  /* 0x0000000fff0a9212 */ /* 0x000fe200078e33ff */
[----:B---3--:R-:W-:-:S04]  /*0a20*/  IMAD.MOV R5, RZ, RZ, -R7 ;  /* 0x000000ffff057224 */ /* 0x008fc800078e0a07 */
[----:B------:R-:W-:Y:S02]  /*0a30*/  IMAD.MOV R0, RZ, RZ, -R10 ;  /* 0x000000ffff007224 */ /* 0x000fe400078e0a0a */
[----:B------:R-:W-:Y:S02]  /*0a40*/  IMAD R5, R5, R14, RZ ;  /* 0x0000000e05057224 */ /* 0x000fe400078e02ff */
[----:B------:R-:W-:Y:S02]  /*0a50*/  IMAD R0, R15, R0, R16 ;  /* 0x000000000f007224 */ /* 0x000fe400078e0210 */
[----:B------:R-:W-:-:S04]  /*0a60*/  IMAD.HI.U32 R7, R7, R5, R6 ;  /* 0x0000000507077227 */ /* 0x000fc800078e0006 */
[----:B------:R-:W-:Y:S01]  /*0a70*/  IMAD.IADD R3, R11, 0x1, R0 ;  /* 0x000000010b037824 */ /* 0x000fe200078e0200 */
[----:B------:R-:W-:Y:S01]  /*0a80*/  LOP3.LUT R0, R2, 0x7f, RZ, 0xc0, !PT ;  /* 0x0000007f02007812 */ /* 0x000fe200078ec0ff */
[----:B--2---:R-:W-:-:S04]  /*0a90*/  IMAD.MOV R11, RZ, RZ, -R9 ;  /* 0x000000ffff0b7224 */ /* 0x004fc800078e0a09 */
[----:B------:R-:W-:Y:S01]  /*0aa0*/  IMAD R78, R3, 0x80, R0 ;  /* 0x00000080034e7824 */ /* 0x000fe200078e0200 */
[----:B------:R-:W-:Y:S01]  /*0ab0*/  SHF.R.U32.HI R3, RZ, 0x5, R2 ;  /* 0x00000005ff037819 */ /* 0x000fe20000011602 */
[----:B------:R-:W-:Y:S02]  /*0ac0*/  IMAD R11, R11, R4, RZ ;  /* 0x000000040b0b7224 */ /* 0x000fe400078e02ff */
[----:B------:R-:W-:Y:S01]  /*0ad0*/  IMAD.SHL.U32 R169, R0, 0x4, RZ ;  /* 0x0000000400a97824 */ /* 0x000fe200078e00ff */
[----:B------:R-:W-:Y:S01]  /*0ae0*/  SGXT.U32 R6, R3, 0x2 ;  /* 0x000000020306781a */ /* 0x000fe20000000000 */
[----:B------:R-:W-:Y:S01]  /*0af0*/  IMAD.SHL.U32 R3, R10, 0x100, RZ ;  /* 0x000001000a037824 */ /* 0x000fe200078e00ff */
[----:B------:R-:W-:Y:S01]  /*0b00*/  IABS R5, R78 ;  /* 0x0000004e00057213 */ /* 0x000fe20000000000 */
[----:B------:R-:W-:Y:S03]  /*0b10*/  STL [R1+0x138], R78 ;  /* 0x0001384e01007387 */ /* 0x000fe60000100800 */
[----:B------:R-:W-:Y:S01]  /*0b20*/  LOP3.LUT R6, R3, R6, RZ, 0xfc, !PT ;  /* 0x0000000603067212 */ /* 0x000fe200078efcff */
[----:B------:R-:W-:Y:S01]  /*0b30*/  IMAD.HI.U32 R7, R7, R5, RZ ;  /* 0x0000000507077227 */ /* 0x000fe200078e00ff */
[----:B------:R-:W-:Y:S02]  /*0b40*/  STL [R1+0x2c], R102 ;  /* 0x00002c6601007387 */ /* 0x000fe40000100800 */
[----:B------:R-:W-:Y:S01]  /*0b50*/  LOP3.LUT R16, R6, 0xfc, RZ, 0xfc, !PT ;  /* 0x000000fc06107812 */ /* 0x000fe200078efcff */
[----:B------:R-:W-:Y:S01]  /*0b60*/  IMAD.MOV R10, RZ, RZ, -R7 ;  /* 0x000000ffff0a7224 */ /* 0x000fe200078e0a07 */
[----:B------:R-:W-:Y:S01]  /*0b70*/  IABS R70, R6 ;  /* 0x0000000600467213 */ /* 0x000fe20000000000 */
[----:B------:R-:W-:Y:S01]  /*0b80*/  IMAD.HI.U32 R7, R9, R11, R8 ;  /* 0x0000000b09077227 */ /* 0x000fe200078e0008 */
[----:B------:R-:W-:Y:S01]  /*0b90*/  IABS R171, R16 ;  /* 0x0000001000ab7213 */ /* 0x000fe20000000000 */
[----:B------:R-:W-:Y:S01]  /*0ba0*/  STL [R1+0x28], R100 ;  /* 0x0000286401007387 */ /* 0x000fe20000100800 */
[----:B------:R-:W-:Y:S01]  /*0bb0*/  LOP3.LUT R8, R2, 0x60, RZ, 0xc0, !PT ;  /* 0x0000006002087812 */ /* 0x000fe200078ec0ff */
[----:B------:R-:W-:Y:S01]  /*0bc0*/  IMAD R5, R14, R10, R5 ;  /* 0x0000000a0e057224 */ /* 0x000fe200078e0205 */
[----:B------:R-:W-:Y:S01]  /*0bd0*/  LOP3.LUT R15, R6, 0x4, RZ, 0xfc, !PT ;  /* 0x00000004060f7812 */ /* 0x000fe200078efcff */
[C---:B------:R-:W-:Y:S01]  /*0be0*/  IMAD.HI.U32 R9, R7.reuse, R171, RZ ;  /* 0x000000ab07097227 */ /* 0x040fe200078e00ff */
[----:B------:R-:W-:Y:S01]  /*0bf0*/  SHF.R.U32.HI R10, RZ, 0x1, R8 ;  /* 0x00000001ff0a7819 */ /* 0x000fe20000011608 */
[----:B------:R-:W-:Y:S01]  /*0c00*/  STL [R1+0x24], R98 ;  /* 0x0000246201007387 */ /* 0x000fe20000100800 */
[----:B------:R-:W-:Y:S01]  /*0c10*/  ISETP.GT.U32.AND P0, PT, R14, R5, PT ;  /* 0x000000050e00720c */ /* 0x000fe20003f04070 */
[----:B------:R-:W-:Y:S01]  /*0c20*/  IMAD.HI.U32 R8, R7, R70, RZ ;  /* 0x0000004607087227 */ /* 0x000fe200078e00ff */
[----:B------:R-:W-:Y:S01]  /*0c30*/  IABS R69, R15 ;  /* 0x0000000f00457213 */ /* 0x000fe20000000000 */
[----:B------:R-:W-:Y:S01]  /*0c40*/  STL [R1+0x20], R96 ;  /* 0x0000206001007387 */ /* 0x000fe20000100800 */
[----:B------:R-:W-:Y:S01]  /*0c50*/  LOP3.LUT R169, R169, R10, RZ, 0x3c, !PT ;  /* 0x0000000aa9a97212 */ /* 0x000fe200078e3cff */
[----:B------:R-:W-:Y:S01]  /*0c60*/  IMAD.MOV R11, RZ, RZ, -R9 ;  /* 0x000000ffff0b7224 */ /* 0x000fe200078e0a09 */
[C---:B------:R-:W-:Y:S01]  /*0c70*/  LOP3.LUT R10, R6.reuse, 0xc, RZ, 0xfc, !PT ;  /* 0x0000000c060a7812 */ /* 0x040fe200078efcff */
[----:B------:R-:W-:Y:S01]  /*0c80*/  IMAD.MOV R9, RZ, RZ, -R8 ;  /* 0x000000ffff097224 */ /* 0x000fe200078e0a08 */
[----:B------:R-:W-:Y:S01]  /*0c90*/  LOP3.LUT R17, R6, 0x28, RZ, 0xfc, !PT ;  /* 0x0000002806117812 */ /* 0x000fe200078efcff */
[C---:B------:R-:W-:Y:S01]  /*0ca0*/  IMAD R171, R4.reuse, R11, R171 ;  /* 0x0000000b04ab7224 */ /* 0x040fe200078e02ab */
[----:B------:R-:W-:Y:S01]  /*0cb0*/  IABS R67, R10 ;  /* 0x0000000a00437213 */ /* 0x000fe20000000000 */
[----:B------:R-:W-:Y:S01]  /*0cc0*/  IMAD R70, R4, R9, R70 ;  /* 0x0000000904467224 */ /* 0x000fe200078e0246 */
[----:B------:R-:W-:Y:S01]  /*0cd0*/  LOP3.LUT R9, R6, 0x8, RZ, 0xfc, !PT ;  /* 0x0000000806097812 */ /* 0x000fe200078efcff */
[----:B------:R-:W-:Y:S01]  /*0ce0*/  @!P0 IMAD.IADD R5, R5, 0x1, -R14 ;  /* 0x0000000105058824 */ /* 0x000fe200078e0a0e */
[C---:B------:R-:W-:Y:S01]  /*0cf0*/  ISETP.GT.U32.AND P2, PT, R4.reuse, R171, PT ;  /* 0x000000ab0400720c */ /* 0x040fe20003f44070 */
[----:B------:R-:W-:Y:S01]  /*0d00*/  IMAD.HI.U32 R8, R7, R69, RZ ;  /* 0x0000004507087227 */ /* 0x000fe200078e00ff */
[----:B------:R-:W-:-:S02]  /*0d10*/  ISETP.GT.U32.AND P6, PT, R4, R70, PT ;  /* 0x000000460400720c */ /* 0x000fc40003fc4070 */
[----:B------:R-:W-:Y:S01]  /*0d20*/  ISETP.GT.U32.AND P1, PT, R14, R5, PT ;  /* 0x000000050e00720c */ /* 0x000fe20003f24070 */
[----:B------:R-:W-:Y:S01]  /*0d30*/  IMAD.MOV R8, RZ, RZ, -R8 ;  /* 0x000000ffff087224 */ /* 0x000fe200078e0a08 */
[----:B------:R-:W-:Y:S02]  /*0d40*/  IABS R68, R9 ;  /* 0x0000000900447213 */ /* 0x000fe40000000000 */
[----:B------:R-:W-:Y:S01]  /*0d50*/  ISETP.GE.AND P5, PT, R9, RZ, PT ;  /* 0x000000ff0900720c */ /* 0x000fe20003fa6270 */
[----:B------:R-:W-:Y:S01]  /*0d60*/  IMAD R69, R4, R8, R69 ;  /* 0x0000000804457224 */ /* 0x000fe200078e0245 */
[----:B------:R-:W-:Y:S01]  /*0d70*/  ISETP.GE.AND P3, PT, R10, RZ, PT ;  /* 0x000000ff0a00720c */ /* 0x000fe20003f66270 */
[----:B------:R-:W-:Y:S01]  /*0d80*/  IMAD.HI.U32 R8, R7, R68, RZ ;  /* 0x0000004407087227 */ /* 0x000fe200078e00ff */
[C---:B------:R-:W-:Y:S02]  /*0d90*/  LOP3.LUT R10, R6.reuse, 0x10, RZ, 0xfc, !PT ;  /* 0x00000010060a7812 */ /* 0x040fe400078efcff */
[----:B------:R-:W-:Y:S01]  /*0da0*/  LOP3.LUT R11, R6, 0x14, RZ, 0xfc, !PT ;  /* 0x00000014060b7812 */ /* 0x000fe200078efcff */
[--C-:B------:R-:W-:Y:S01]  /*0db0*/  @!P2 IMAD.IADD R171, R171, 0x1, -R4.reuse ;  /* 0x00000001ababa824 */ /* 0x100fe200078e0a04 */
[----:B------:R-:W-:Y:S01]  /*0dc0*/  ISETP.GT.U32.AND P2, PT, R4, R69, PT ;  /* 0x000000450400720c */ /* 0x000fe20003f44070 */
[----:B------:R-:W-:Y:S01]  /*0dd0*/  @!P6 IMAD.IADD R70, R70, 0x1, -R4 ;  /* 0x000000014646e824 */ /* 0x000fe200078e0a04 */
[----:B------:R-:W-:Y:S01]  /*0de0*/  ISETP.GE.AND P6, PT, R16, RZ, PT ;  /* 0x000000ff1000720c */ /* 0x000fe20003fc6270 */
[----:B------:R-:W-:Y:S01]  /*0df0*/  @!P1 IMAD.IADD R5, R5, 0x1, -R14 ;  /* 0x0000000105059824 */ /* 0x000fe200078e0a0e */
[C---:B------:R-:W-:Y:S01]  /*0e00*/  ISETP.GT.U32.AND P4, PT, R4.reuse, R171, PT ;  /* 0x000000ab0400720c */ /* 0x040fe20003f84070 */
[----:B------:R-:W-:Y:S01]  /*0e10*/  IMAD.MOV R9, RZ, RZ, -R8 ;  /* 0x000000ffff097224 */ /* 0x000fe200078e0a08 */
[----:B------:R-:W-:Y:S01]  /*0e20*/  ISETP.GT.U32.AND P1, PT, R4, R70, PT ;  /* 0x000000460400720c */ /* 0x000fe20003f24070 */
[----:B------:R-:W-:Y:S01]  /*0e30*/  IMAD.HI.U32 R8, R7, R67, RZ ;  /* 0x0000004307087227 */ /* 0x000fe200078e00ff */
[----:B------:R-:W-:-:S02]  /*0e40*/  IABS R66, R10 ;  /* 0x0000000a00427213 */ /* 0x000fc40000000000 */
[----:B------:R-:W-:Y:S01]  /*0e50*/  IABS R65, R11 ;  /* 0x0000000b00417213 */ /* 0x000fe20000000000 */
[----:B------:R-:W-:Y:S01]  /*0e60*/  IMAD R68, R4, R9, R68 ;  /* 0x0000000904447224 */ /* 0x000fe200078e0244 */
[C---:B------:R-:W-:Y:S01]  /*0e70*/  LOP3.LUT R14, R6.reuse, 0x1c, RZ, 0xfc, !PT ;  /* 0x0000001c060e7812 */ /* 0x040fe200078efcff */
[----:B------:R-:W-:Y:S01]  /*0e80*/  IMAD.MOV R8, RZ, RZ, -R8 ;  /* 0x000000ffff087224 */ /* 0x000fe200078e0a08 */
[----:B------:R-:W-:Y:S01]  /*0e90*/  ISETP.GE.AND P0, PT, R15, RZ, PT ;  /* 0x000000ff0f00720c */ /* 0x000fe20003f06270 */
[--C-:B------:R-:W-:Y:S01]  /*0ea0*/  @!P2 IMAD.IADD R69, R69, 0x1, -R4.reuse ;  /* 0x000000014545a824 */ /* 0x100fe200078e0a04 */
[----:B------:R-:W-:Y:S01]  /*0eb0*/  ISETP.GE.AND P2, PT, R6, RZ, PT ;  /* 0x000000ff0600720c */ /* 0x000fe20003f46270 */
[--C-:B------:R-:W-:Y:S01]  /*0ec0*/  @!P4 IMAD.IADD R171, R171, 0x1, -R4.reuse ;  /* 0x00000001ababc824 */ /* 0x100fe200078e0a04 */
[----:B------:R-:W-:Y:S01]  /*0ed0*/  IABS R63, R14 ;  /* 0x0000000e003f7213 */ /* 0x000fe20000000000 */
[C---:B------:R-:W-:Y:S01]  /*0ee0*/  IMAD R67, R4.reuse, R8, R67 ;  /* 0x0000000804437224 */ /* 0x040fe200078e0243 */
[----:B------:R-:W-:Y:S01]  /*0ef0*/  ISETP.GT.U32.AND P4, PT, R4, R69, PT ;  /* 0x000000450400720c */ /* 0x000fe20003f84070 */
[----:B------:R-:W-:Y:S01]  /*0f00*/  @!P1 IMAD.IADD R70, R70, 0x1, -R4 ;  /* 0x0000000146469824 */ /* 0x000fe200078e0a04 */
[C---:B------:R-:W-:Y:S01]  /*0f10*/  ISETP.GT.U32.AND P1, PT, R4.reuse, R68, PT ;  /* 0x000000440400720c */ /* 0x040fe20003f24070 */
[----:B------:R-:W-:Y:S01]  /*0f20*/  @!P6 IMAD.MOV R171, RZ, RZ, -R171 ;  /* 0x000000ffffabe224 */ /* 0x000fe200078e0aab */
[----:B------:R-:W-:Y:S01]  /*0f30*/  ISETP.GT.U32.AND P6, PT, R4, R67, PT ;  /* 0x000000430400720c */ /* 0x000fe20003fc4070 */
[----:B------:R-:W-:Y:S01]  /*0f40*/  IMAD.HI.U32 R8, R7, R66, RZ ;  /* 0x0000004207087227 */ /* 0x000fe200078e00ff */
[----:B------:R-:W-:-:S02]  /*0f50*/  LOP3.LUT R15, R6, 0x20, RZ, 0xfc, !PT ;  /* 0x00000020060f7812 */ /* 0x000fc400078efcff */
[----:B------:R-:W-:Y:S01]  /*0f60*/  LOP3.LUT R16, R6, 0x24, RZ, 0xfc, !PT ;  /* 0x0000002406107812 */ /* 0x000fe200078efcff */
[----:B------:R-:W-:Y:S01]  /*0f70*/  IMAD.MOV R9, RZ, RZ, -R8 ;  /* 0x000000ffff097224 */ /* 0x000fe200078e0a08 */
[----:B------:R-:W-:Y:S01]  /*0f80*/  IABS R62, R15 ;  /* 0x0000000f003e7213 */ /* 0x000fe20000000000 */
[----:B------:R-:W-:Y:S01]  /*0f90*/  @!P2 IMAD.MOV R70, RZ, RZ, -R70 ;  /* 0x000000ffff46a224 */ /* 0x000fe200078e0a46 */
[----:B------:R-:W-:Y:S01]  /*0fa0*/  ISETP.GE.AND P2, PT, R10, RZ, PT ;  /* 0x000000ff0a00720c */ /* 0x000fe20003f46270 */
[----:B------:R-:W-:Y:S01]  /*0fb0*/  IMAD.HI.U32 R8, R7, R65, RZ ;  /* 0x0000004107087227 */ /* 0x000fe200078e00ff */
[----:B------:R-:W-:Y:S02]  /*0fc0*/  LOP3.LUT R10, R6, 0x18, RZ, 0xfc, !PT ;  /* 0x00000018060a7812 */ /* 0x000fe400078efcff */
[----:B------:R-:W-:Y:S01]  /*0fd0*/  IABS R61, R16 ;  /* 0x00000010003d7213 */ /* 0x000fe20000000000 */
[--C-:B------:R-:W-:Y:S01]  /*0fe0*/  @!P1 IMAD.IADD R68, R68, 0x1, -R4.reuse ;  /* 0x0000000144449824 */ /* 0x100fe200078e0a04 */
[----:B------:R-:W-:Y:S01]  /*0ff0*/  IABS R64, R10 ;  /* 0x0000000a00407213 */ /* 0x000fe20000000000 */
[----:B------:R-:W-:Y:S01]  /*1000*/  @!P6 IMAD.IADD R67, R67, 0x1, -R4 ;  /* 0x000000014343e824 */ /* 0x000fe200078e0a04 */
[----:B------:R-:W-:Y:S01]  /*1010*/  IABS R60, R17 ;  /* 0x00000011003c7213 */ /* 0x000fe20000000000 */
[C---:B------:R-:W-:Y:S01]  /*1020*/  IMAD R66, R4.reuse, R9, R66 ;  /* 0x0000000904427224 */ /* 0x040fe200078e0242 */
[C---:B------:R-:W-:Y:S01]  /*1030*/  ISETP.GT.U32.AND P1, PT, R4.reuse, R68, PT ;  /* 0x000000440400720c */ /* 0x040fe20003f24070 */
[----:B------:R-:W-:Y:S01]  /*1040*/  IMAD.MOV R8, RZ, RZ, -R8 ;  /* 0x000000ffff087224 */ /* 0x000fe200078e0a08 */
[C---:B------:R-:W-:Y:S01]  /*1050*/  ISETP.GT.U32.AND P6, PT, R4.reuse, R67, PT ;  /* 0x000000430400720c */ /* 0x040fe20003fc4070 */
[----:B------:R-:W-:Y:S01]  /*1060*/  @!P4 IMAD.IADD R69, R69, 0x1, -R4 ;  /* 0x000000014545c824 */ /* 0x000fe200078e0a04 */
[----:B------:R-:W-:Y:S01]  /*1070*/  ISETP.GE.AND P4, PT, R11, RZ, PT ;  /* 0x000000ff0b00720c */ /* 0x000fe20003f86270 */
[----:B------:R-:W-:Y:S01]  /*1080*/  IMAD R65, R4, R8, R65 ;  /* 0x0000000804417224 */ /* 0x000fe200078e0241 */
[C---:B------:R-:W-:Y:S01]  /*1090*/  LOP3.LUT R18, R6.reuse, 0x2c, RZ, 0xfc, !PT ;  /* 0x0000002c06127812 */ /* 0x040fe200078efcff */
[----:B------:R-:W-:Y:S01]  /*10a0*/  IMAD.HI.U32 R8, R7, R64, RZ ;  /* 0x0000004007087227 */ /* 0x000fe200078e00ff */
[----:B------:R-:W-:-:S02]  /*10b0*/  LOP3.LUT R22, R6, 0xc8, RZ, 0xfc, !PT ;  /* 0x000000c806167812 */ /* 0x000fc400078efcff */
[----:B------:R-:W-:Y:S01]  /*10c0*/  IABS R59, R18 ;  /* 0x00000012003b7213 */ /* 0x000fe20000000000 */
[----:B------:R-:W-:Y:S01]  /*10d0*/  IMAD.HI.U32 R9, R7, R63, RZ ;  /* 0x0000003f07097227 */ /* 0x000fe200078e00ff */
[----:B------:R-:W-:Y:S02]  /*10e0*/  IABS R79, R22 ;  /* 0x00000016004f7213 */ /* 0x000fe40000000000 */
[----:B------:R-:W-:Y:S01]  /*10f0*/  LOP3.LUT R20, R6, 0xc0, RZ, 0xfc, !PT ;  /* 0x000000c006147812 */ /* 0x000fe200078efcff */
[--C-:B------:R-:W-:Y:S01]  /*1100*/  @!P1 IMAD.IADD R68, R68, 0x1, -R4.reuse ;  /* 0x0000000144449824 */ /* 0x100fe200078e0a04 */
[C---:B------:R-:W-:Y:S01]  /*1110*/  ISETP.GT.U32.AND P1, PT, R4.reuse, R66, PT ;  /* 0x000000420400720c */ /* 0x040fe20003f24070 */
[----:B------:R-:W-:Y:S01]  /*1120*/  @!P6 IMAD.IADD R67, R67, 0x1, -R4 ;  /* 0x000000014343e824 */ /* 0x000fe200078e0a04 */
[----:B------:R-:W-:Y:S01]  /*1130*/  ISETP.GT.U32.AND P6, PT, R4, R65, PT ;  /* 0x000000410400720c */ /* 0x000fe20003fc4070 */
[----:B------:R-:W-:Y:S01]  /*1140*/  IMAD.MOV R11, RZ, RZ, -R8 ;  /* 0x000000ffff0b7224 */ /* 0x000fe200078e0a08 */
[----:B------:R-:W-:Y:S01]  /*1150*/  IABS R75, R20 ;  /* 0x00000014004b7213 */ /* 0x000fe20000000000 */
[----:B------:R-:W-:Y:S01]  /*1160*/  IMAD.MOV R9, RZ, RZ, -R9 ;  /* 0x000000ffff097224 */ /* 0x000fe200078e0a09 */
[----:B------:R-:W-:Y:S01]  /*1170*/  LOP3.LUT R28, R6, 0xd4, RZ, 0xfc, !PT ;  /* 0x000000d4061c7812 */ /* 0x000fe200078efcff */
[----:B------:R-:W-:Y:S01]  /*1180*/  IMAD R64, R4, R11, R64 ;  /* 0x0000000b04407224 */ /* 0x000fe200078e0240 */
[----:B------:R-:W-:Y:S01]  /*1190*/  LOP3.LUT R26, R6, 0xd0, RZ, 0xfc, !PT ;  /* 0x000000d0061a7812 */ /* 0x000fe200078efcff */
[----:B------:R-:W-:Y:S01]  /*11a0*/  IMAD R63, R4, R9, R63 ;  /* 0x00000009043f7224 */ /* 0x000fe200078e023f */
[----:B------:R-:W-:Y:S01]  /*11b0*/  IABS R85, R28 ;  /* 0x0000001c00557213 */ /* 0x000fe20000000000 */
[----:B------:R-:W-:Y:S01]  /*11c0*/  IMAD.HI.U32 R8, R7, R62, RZ ;  /* 0x0000003e07087227 */ /* 0x000fe200078e00ff */
[----:B------:R-:W-:-:S02]  /*11d0*/  IABS R83, R26 ;  /* 0x0000001a00537213 */ /* 0x000fc40000000000 */
[----:B------:R-:W-:Y:S01]  /*11e0*/  LOP3.LUT R30, R6, 0xdc, RZ, 0xfc, !PT ;  /* 0x000000dc061e7812 */ /* 0x000fe200078efcff */
[--C-:B------:R-:W-:Y:S01]  /*11f0*/  @!P1 IMAD.IADD R66, R66, 0x1, -R4.reuse ;  /* 0x0000000142429824 */ /* 0x100fe200078e0a04 */
[C---:B------:R-:W-:Y:S01]  /*1200*/  ISETP.GT.U32.AND P1, PT, R4.reuse, R64, PT ;  /* 0x000000400400720c */ /* 0x040fe20003f24070 */
[----:B------:R-:W-:Y:S01]  /*1210*/  @!P6 IMAD.IADD R65, R65, 0x1, -R4 ;  /* 0x000000014141e824 */ /* 0x000fe200078e0a04 */
[----:B------:R-:W-:Y:S01]  /*1220*/  ISETP.GT.U32.AND P6, PT, R4, R63, PT ;  /* 0x0000003f0400720c */ /* 0x000fe20003fc4070 */
[C---:B------:R-:W-:Y:S01]  /*1230*/  IMAD.HI.U32 R9, R7.reuse, R61, RZ ;  /* 0x0000003d07097227 */ /* 0x040fe200078e00ff */
[C---:B------:R-:W-:Y:S02]  /*1240*/  LOP3.LUT R24, R6.reuse, 0xcc, RZ, 0xfc, !PT ;  /* 0x000000cc06187812 */ /* 0x040fe400078efcff */
[----:B------:R-:W-:Y:S01]  /*1250*/  IABS R89, R30 ;  /* 0x0000001e00597213 */ /* 0x000fe20000000000 */
[----:B------:R-:W-:Y:S01]  /*1260*/  IMAD.MOV R11, RZ, RZ, -R8 ;  /* 0x000000ffff0b7224 */ /* 0x000fe200078e0a08 */
[C---:B------:R-:W-:Y:S01]  /*1270*/  LOP3.LUT R36, R6.reuse, 0xe0, RZ, 0xfc, !PT ;  /* 0x000000e006247812 */ /* 0x040fe200078efcff */
[----:B------:R-:W-:Y:S01]  /*1280*/  IMAD.MOV R9, RZ, RZ, -R9 ;  /* 0x000000ffff097224 */ /* 0x000fe200078e0a09 */
[----:B------:R-:W-:Y:S01]  /*1290*/  LOP3.LUT R72, R6, 0xe4, RZ, 0xfc, !PT ;  /* 0x000000e406487812 */ /* 0x000fe200078efcff */
[----:B------:R-:W-:Y:S01]  /*12a0*/  IMAD.HI.U32 R8, R7, R60, RZ ;  /* 0x0000003c07087227 */ /* 0x000fe200078e00ff */
[----:B------:R-:W-:-:S02]  /*12b0*/  IABS R91, R36 ;  /* 0x00000024005b7213 */ /* 0x000fc40000000000 */
[----:B------:R-:W-:Y:S01]  /*12c0*/  IABS R93, R72 ;  /* 0x00000048005d7213 */ /* 0x000fe20000000000 */
[--C-:B------:R-:W-:Y:S01]  /*12d0*/  @!P1 IMAD.IADD R64, R64, 0x1, -R4.reuse ;  /* 0x0000000140409824 */ /* 0x100fe200078e0a04 */
[----:B------:R-:W-:Y:S01]  /*12e0*/  ISETP.GT.U32.AND P1, PT, R4, R66, PT ;  /* 0x000000420400720c */ /* 0x000fe20003f24070 */
[----:B------:R-:W-:Y:S01]  /*12f0*/  @!P6 IMAD.IADD R63, R63, 0x1, -R4 ;  /* 0x000000013f3fe824 */ /* 0x000fe200078e0a04 */
[----:B------:R-:W-:Y:S01]  /*1300*/  LOP3.LUT R74, R6, 0xf0, RZ, 0xfc, !PT ;  /* 0x000000f0064a7812 */ /* 0x000fe200078efcff */
[C---:B------:R-:W-:Y:S01]  /*1310*/  IMAD R61, R4.reuse, R9, R61 ;  /* 0x00000009043d7224 */ /* 0x040fe200078e023d */
[----:B------:R-:W-:Y:S01]  /*1320*/  ISETP.GT.U32.AND P6, PT, R4, R64, PT ;  /* 0x000000400400720c */ /* 0x000fe20003fc4070 */
[----:B------:R-:W-:Y:S01]  /*1330*/  IMAD.MOV R9, RZ, RZ, -R8 ;  /* 0x000000ffff097224 */ /* 0x000fe200078e0a08 */
[----:B------:R-:W-:Y:S01]  /*1340*/  LOP3.LUT R76, R6, 0xf4, RZ, 0xfc, !PT ;  /* 0x000000f4064c7812 */ /* 0x000fe200078efcff */
[----:B------:R-:W-:Y:S01]  /*1350*/  @!P0 IMAD.MOV R69, RZ, RZ, -R69 ;  /* 0x000000ffff458224 */ /* 0x000fe200078e0a45 */
[C---:B------:R-:W-:Y:S01]  /*1360*/  ISETP.GT.U32.AND P0, PT, R4.reuse, R65, PT ;  /* 0x000000410400720c */ /* 0x040fe20003f04070 */
[C---:B------:R-:W-:Y:S01]  /*1370*/  IMAD R60, R4.reuse, R9, R60 ;  /* 0x00000009043c7224 */ /* 0x040fe200078e023c */
[----:B------:R-:W-:Y:S01]  /*1380*/  IABS R99, R74 ;  /* 0x0000004a00637213 */ /* 0x000fe20000000000 */
[----:B------:R-:W-:Y:S01]  /*1390*/  @!P5 IMAD.MOV R68, RZ, RZ, -R68 ;  /* 0x000000ffff44d224 */ /* 0x000fe200078e0a44 */
[C---:B------:R-:W-:Y:S01]  /*13a0*/  ISETP.GT.U32.AND P5, PT, R4.reuse, R63, PT ;  /* 0x0000003f0400720c */ /* 0x040fe20003fa4070 */
[----:B------:R-:W-:Y:S01]  /*13b0*/  IMAD R62, R4, R11, R62 ;  /* 0x0000000b043e7224 */ /* 0x000fe200078e023e */
[----:B------:R-:W-:Y:S01]  /*13c0*/  LOP3.LUT R11, R6, 0x34, RZ, 0xfc, !PT ;  /* 0x00000034060b7812 */ /* 0x000fe200078efcff */
[----:B------:R-:W-:Y:S01]  /*13d0*/  @!P3 IMAD.MOV R67, RZ, RZ, -R67 ;  /* 0x000000ffff43b224 */ /* 0x000fe200078e0a43 */
[----:B------:R-:W-:Y:S01]  /*13e0*/  IABS R101, R76 ;  /* 0x0000004c00657213 */ /* 0x000fe20000000000 */
[----:B------:R-:W-:Y:S01]  /*13f0*/  @!P6 IMAD.IADD R64, R64, 0x1, -R4 ;  /* 0x000000014040e824 */ /* 0x000fe200078e0a04 */
[C---:B------:R-:W-:Y:S01]  /*1400*/  ISETP.GT.U32.AND P6, PT, R4.reuse, R60, PT ;  /* 0x0000003c0400720c */ /* 0x040fe20003fc4070 */
[----:B------:R-:W-:Y:S01]  /*1410*/  IMAD.HI.U32 R8, R7, R59, RZ ;  /* 0x0000003b07087227 */ /* 0x000fe200078e00ff */
[----:B------:R-:W-:-:S02]  /*1420*/  ISETP.GT.U32.AND P3, PT, R4, R62, PT ;  /* 0x0000003e0400720c */ /* 0x000fc40003f64070 */
[----:B------:R-:W-:Y:S01]  /*1430*/  IABS R57, R11 ;  /* 0x0000000b00397213 */ /* 0x000fe20000000000 */
[--C-:B------:R-:W-:Y:S01]  /*1440*/  @!P0 IMAD.IADD R65, R65, 0x1, -R4.reuse ;  /* 0x0000000141418824 */ /* 0x100fe200078e0a04 */
[----:B------:R-:W-:Y:S01]  /*1450*/  ISETP.GE.AND P0, PT, R10, RZ, PT ;  /* 0x000000ff0a00720c */ /* 0x000fe20003f06270 */
[----:B------:R-:W-:Y:S01]  /*1460*/  @!P5 IMAD.IADD R63, R63, 0x1, -R4 ;  /* 0x000000013f3fd824 */ /* 0x000fe200078e0a04 */
[----:B------:R-:W-:Y:S01]  /*1470*/  LOP3.LUT R10, R6, 0x30, RZ, 0xfc, !PT ;  /* 0x00000030060a7812 */ /* 0x000fe200078efcff */
[----:B------:R-:W-:Y:S01]  /*1480*/  IMAD.MOV R8, RZ, RZ, -R8 ;  /* 0x000000ffff087224 */ /* 0x000fe200078e0a08 */
[----:B------:R-:W-:Y:S01]  /*1490*/  ISETP.GE.AND P5, PT, R14, RZ, PT ;  /* 0x000000ff0e00720c */ /* 0x000fe20003fa6270 */
[--C-:B------:R-:W-:Y:S01]  /*14a0*/  @!P1 IMAD.IADD R66, R66, 0x1, -R4.reuse ;  /* 0x0000000142429824 */ /* 0x100fe200078e0a04 */
[----:B------:R-:W-:Y:S01]  /*14b0*/  IABS R58, R10 ;  /* 0x0000000a003a7213 */ /* 0x000fe20000000000 */
[----:B------:R-:W-:Y:S01]  /*14c0*/  @!P6 IMAD.IADD R60, R60, 0x1, -R4 ;  /* 0x000000013c3ce824 */ /* 0x000fe200078e0a04 */
[----:B------:R-:W-:Y:S01]  /*14d0*/  LOP3.LUT R14, R6, 0x38, RZ, 0xfc, !PT ;  /* 0x00000038060e7812 */ /* 0x000fe200078efcff */
[C---:B------:R-:W-:Y:S01]  /*14e0*/  IMAD R59, R4.reuse, R8, R59 ;  /* 0x00000008043b7224 */ /* 0x040fe200078e023b */
[C---:B------:R-:W-:Y:S01]  /*14f0*/  ISETP.GT.U32.AND P1, PT, R4.reuse, R61, PT ;  /* 0x0000003d0400720c */ /* 0x040fe20003f24070 */
[----:B------:R-:W-:Y:S01]  /*1500*/  IMAD.HI.U32 R8, R7, R58, RZ ;  /* 0x0000003a07087227 */ /* 0x000fe200078e00ff */
[----:B------:R-:W-:-:S02]  /*1510*/  ISETP.GT.U32.AND P6, PT, R4, R60, PT ;  /* 0x0000003c0400720c */ /* 0x000fc40003fc4070 */
[----:B------:R-:W-:Y:S01]  /*1520*/  IABS R56, R14 ;  /* 0x0000000e00387213 */ /* 0x000fe20000000000 */
[----:B------:R-:W-:Y:S01]  /*1530*/  @!P3 IMAD.IADD R62, R62, 0x1, -R4 ;  /* 0x000000013e3eb824 */ /* 0x000fe200078e0a04 */
[----:B------:R-:W-:Y:S01]  /*1540*/  ISETP.GE.AND P3, PT, R15, RZ, PT ;  /* 0x000000ff0f00720c */ /* 0x000fe20003f66270 */
[----:B------:R-:W-:Y:S01]  /*1550*/  IMAD.MOV R9, RZ, RZ, -R8 ;  /* 0x000000ffff097224 */ /* 0x000fe200078e0a08 */
[----:B------:R-:W-:Y:S01]  /*1560*/  LOP3.LUT R15, R6, 0x40, RZ, 0xfc, !PT ;  /* 0x00000040060f7812 */ /* 0x000fe200078efcff */
[----:B------:R-:W-:Y:S01]  /*1570*/  @!P2 IMAD.MOV R66, RZ, RZ, -R66 ;  /* 0x000000ffff42a224 */ /* 0x000fe200078e0a42 */
[C---:B------:R-:W-:Y:S01]  /*1580*/  ISETP.GT.U32.AND P2, PT, R4.reuse, R62, PT ;  /* 0x0000003e0400720c */ /* 0x040fe20003f44070 */
[----:B------:R-:W-:Y:S01]  /*1590*/  @!P5 IMAD.MOV R63, RZ, RZ, -R63 ;  /* 0x000000ffff3fd224 */ /* 0x000fe200078e0a3f */
[C---:B------:R-:W-:Y:S01]  /*15a0*/  ISETP.GT.U32.AND P5, PT, R4.reuse, R59, PT ;  /* 0x0000003b0400720c */ /* 0x040fe20003fa4070 */
[----:B------:R-:W-:Y:S01]  /*15b0*/  IMAD R58, R4, R9, R58 ;  /* 0x00000009043a7224 */ /* 0x000fe200078e023a */
[----:B------:R-:W-:Y:S01]  /*15c0*/  IABS R54, R15 ;  /* 0x0000000f00367213 */ /* 0x000fe20000000000 */
[----:B------:R-:W-:-:S02]  /*15d0*/  @!P6 IMAD.IADD R60, R60, 0x1, -R4 ;  /* 0x000000013c3ce824 */ /* 0x000fc400078e0a04 */
[----:B------:R-:W-:Y:S01]  /*15e0*/  IMAD.HI.U32 R8, R7, R57, RZ ;  /* 0x0000003907087227 */ /* 0x000fe200078e00ff */
[----:B------:R-:W-:-:S03]  /*15f0*/  ISETP.GT.U32.AND P6, PT, R4, R58, PT ;  /* 0x0000003a0400720c */ /* 0x000fc60003fc4070 */
[----:B------:R-:W-:Y:S02]  /*1600*/  IMAD.MOV R8, RZ, RZ, -R8 ;  /* 0x000000ffff087224 */ /* 0x000fe400078e0a08 */
[--C-:B------:R-:W-:Y:S01]  /*1610*/  @!P2 IMAD.IADD R62, R62, 0x1, -R4.reuse ;  /* 0x000000013e3ea824 */ /* 0x100fe200078e0a04 */
[----:B------:R-:W-:Y:S01]  /*1620*/  ISETP.GE.AND P2, PT, R18, RZ, PT ;  /* 0x000000ff1200720c */ /* 0x000fe20003f46270 */
[----:B------:R-:W-:Y:S01]  /*1630*/  @!P5 IMAD.IADD R59, R59, 0x1, -R4 ;  /* 0x000000013b3bd824 */ /* 0x000fe200078e0a04 */
[----:B------:R-:W-:Y:S01]  /*1640*/  ISETP.GE.AND P5, PT, R11, RZ, PT ;  /* 0x000000ff0b00720c */ /* 0x000fe20003fa6270 */
[----:B------:R-:W-:Y:S01]  /*1650*/  @!P3 IMAD.MOV R62, RZ, RZ, -R62 ;  /* 0x000000ffff3eb224 */ /* 0x000fe200078e0a3e */
[----:B------:R-:W-:Y:S01]  /*1660*/  LOP3.LUT R11, R6, 0x3c, RZ, 0xfc, !PT ;  /* 0x0000003c060b7812 */ /* 0x000fe200078efcff */
[C---:B------:R-:W-:Y:S01]  /*1670*/  IMAD R57, R4.reuse, R8, R57 ;  /* 0x0000000804397224 */ /* 0x040fe200078e0239 */
[----:B------:R-:W-:Y:S01]  /*1680*/  ISETP.GT.U32.AND P3, PT, R4, R59, PT ;  /* 0x0000003b0400720c */ /* 0x000fe20003f64070 */
[----:B------:R-:W-:Y:S01]  /*1690*/  @!P6 IMAD.IADD R58, R58, 0x1, -R4 ;  /* 0x000000013a3ae824 */ /* 0x000fe200078e0a04 */
[----:B------:R-:W-:Y:S01]  /*16a0*/  IABS R55, R11 ;  /* 0x0000000b00377213 */ /* 0x000fe20000000000 */
[----:B------:R-:W-:Y:S01]  /*16b0*/  IMAD.HI.U32 R8, R7, R56, RZ ;  /* 0x0000003807087227 */ /* 0x000fe200078e00ff */
[----:B------:R-:W-:-:S02]  /*16c0*/  LOP3.LUT R18, R6, 0xa4, RZ, 0xfc, !PT ;  /* 0x000000a406127812 */ /* 0x000fc400078efcff */
[----:B------:R-:W-:Y:S01]  /*16d0*/  ISETP.GT.U32.AND P6, PT, R4, R58, PT ;  /* 0x0000003a0400720c */ /* 0x000fe20003fc4070 */
[----:B------:R-:W-:Y:S01]  /*16e0*/  IMAD.MOV R9, RZ, RZ, -R8 ;  /* 0x000000ffff097224 */ /* 0x000fe200078e0a08 */
[----:B------:R-:W-:Y:S01]  /*16f0*/  IABS R19, R18 ;  /* 0x0000001200137213 */ /* 0x000fe20000000000 */
[----:B------:R-:W-:Y:S01]  /*1700*/  @!P1 IMAD.IADD R61, R61, 0x1, -R4 ;  /* 0x000000013d3d9824 */ /* 0x000fe200078e0a04 */
[----:B------:R-:W-:Y:S01]  /*1710*/  ISETP.GE.AND P1, PT, R16, RZ, PT ;  /* 0x000000ff1000720c */ /* 0x000fe20003f26270 */
[----:B------:R-:W-:Y:S01]  /*1720*/  IMAD R56, R4, R9, R56 ;  /* 0x0000000904387224 */ /* 0x000fe200078e0238 */
[----:B------:R-:W-:Y:S01]  /*1730*/  LOP3.LUT R16, R6, 0x44, RZ, 0xfc, !PT ;  /* 0x0000004406107812 */ /* 0x000fe200078efcff */
[----:B------:R-:W-:Y:S01]  /*1740*/  @!P3 IMAD.IADD R59, R59, 0x1, -R4 ;  /* 0x000000013b3bb824 */ /* 0x000fe200078e0a04 */
[C---:B------:R-:W-:Y:S01]  /*1750*/  ISETP.GT.U32.AND P3, PT, R4.reuse, R57, PT ;  /* 0x000000390400720c */ /* 0x040fe20003f64070 */
[----:B------:R-:W-:Y:S01]  /*1760*/  @!P4 IMAD.MOV R65, RZ, RZ, -R65 ;  /* 0x000000ffff41c224 */ /* 0x000fe200078e0a41 */
[----:B------:R-:W-:Y:S01]  /*1770*/  ISETP.GT.U32.AND P4, PT, R4, R61, PT ;  /* 0x0000003d0400720c */ /* 0x000fe20003f84070 */
[----:B------:R-:W-:Y:S01]  /*1780*/  @!P0 IMAD.MOV R64, RZ, RZ, -R64 ;  /* 0x000000ffff408224 */ /* 0x000fe200078e0a40 */
[----:B------:R-:W-:Y:S01]  /*1790*/  IABS R53, R16 ;  /* 0x0000001000357213 */ /* 0x000fe20000000000 */
[----:B------:R-:W-:Y:S01]  /*17a0*/  @!P6 IMAD.IADD R58, R58, 0x1, -R4 ;  /* 0x000000013a3ae824 */ /* 0x000fe200078e0a04 */
[----:B------:R-:W-:Y:S01]  /*17b0*/  ISETP.GT.U32.AND P6, PT, R4, R56, PT ;  /* 0x000000380400720c */ /* 0x000fe20003fc4070 */
[----:B------:R-:W-:Y:S01]  /*17c0*/  IMAD.HI.U32 R9, R7, R54, RZ ;  /* 0x0000003607097227 */ /* 0x000fe200078e00ff */
[----:B------:R-:W-:-:S02]  /*17d0*/  ISETP.GE.AND P0, PT, R17, RZ, PT ;  /* 0x000000ff1100720c */ /* 0x000fc40003f06270 */
[----:B------:R-:W-:Y:S01]  /*17e0*/  LOP3.LUT R17, R6, 0x48, RZ, 0xfc, !PT ;  /* 0x0000004806117812 */ /* 0x000fe200078efcff */
[----:B------:R-:W-:-:S03]  /*17f0*/  IMAD.HI.U32 R8, R7, R55, RZ ;  /* 0x0000003707087227 */ /* 0x000fc600078e00ff */
[----:B------:R-:W-:Y:S01]  /*1800*/  IABS R52, R17 ;  /* 0x0000001100347213 */ /* 0x000fe20000000000 */
[--C-:B------:R-:W-:Y:S01]  /*1810*/  @!P3 IMAD.IADD R57, R57, 0x1, -R4.reuse ;  /* 0x000000013939b824 */ /* 0x100fe200078e0a04 */
[----:B------:R-:W-:Y:S01]  /*1820*/  ISETP.GE.AND P3, PT, R14, RZ, PT ;  /* 0x000000ff0e00720c */ /* 0x000fe20003f66270 */
[--C-:B------:R-:W-:Y:S01]  /*1830*/  @!P4 IMAD.IADD R61, R61, 0x1, -R4.reuse ;  /* 0x000000013d3dc824 */ /* 0x100fe200078e0a04 */
[----:B------:R-:W-:Y:S01]  /*1840*/  ISETP.GE.AND P4, PT, R10, RZ, PT ;  /* 0x000000ff0a00720c */ /* 0x000fe20003f86270 */
[----:B------:R-:W-:Y:S01]  /*1850*/  @!P6 IMAD.IADD R56, R56, 0x1, -R4 ;  /* 0x000000013838e824 */ /* 0x000fe200078e0a04 */
[----:B------:R-:W-:Y:S01]  /*1860*/  ISETP.GT.U32.AND P6, PT, R4, R57, PT ;  /* 0x000000390400720c */ /* 0x000fe20003fc4070 */
[----:B------:R-:W-:Y:S01]  /*1870*/  IMAD.HI.U32 R10, R7, R53, RZ ;  /* 0x00000035070a7227 */ /* 0x000fe200078e00ff */
[----:B------:R-:W-:-:S03]  /*1880*/  LOP3.LUT R14, R6, 0x54, RZ, 0xfc, !PT ;  /* 0x00000054060e7812 */ /* 0x000fc600078efcff */
[----:B------:R-:W-:Y:S01]  /*1890*/  IMAD.MOV R10, RZ, RZ, -R10 ;  /* 0x000000ffff0a7224 */ /* 0x000fe200078e0a0a */
[----:B------:R-:W-:Y:S01]  /*18a0*/  IABS R48, R14 ;  /* 0x0000000e00307213 */ /* 0x000fe20000000000 */
[----:B------:R-:W-:Y:S02]  /*18b0*/  IMAD.MOV R9, RZ, RZ, -R9 ;  /* 0x000000ffff097224 */ /* 0x000fe400078e0a09 */
[----:B------:R-:W-:Y:S01]  /*18c0*/  IMAD R53, R4, R10, R53 ;  /* 0x0000000a04357224 */ /* 0x000fe200078e0235 */
[----:B------:R-:W-:Y:S01]  /*18d0*/  LOP3.LUT R10, R6, 0x4c, RZ, 0xfc, !PT ;  /* 0x0000004c060a7812 */ /* 0x000fe200078efcff */
[----:B------:R-:W-:Y:S02]  /*18e0*/  IMAD.MOV R8, RZ, RZ, -R8 ;  /* 0x000000ffff087224 */ /* 0x000fe400078e0a08 */
[----:B------:R-:W-:Y:S01]  /*18f0*/  @!P6 IMAD.IADD R57, R57, 0x1, -R4 ;  /* 0x000000013939e824 */ /* 0x000fe200078e0a04 */
[C---:B------:R-:W-:Y:S01]  /*1900*/  ISETP.GT.U32.AND P6, PT, R4.reuse, R53, PT ;  /* 0x000000350400720c */ /* 0x040fe20003fc4070 */
[----:B------:R-:W-:Y:S01]  /*1910*/  @!P1 IMAD.MOV R61, RZ, RZ, -R61 ;  /* 0x000000ffff3d9224 */ /* 0x000fe200078e0a3d */
[C---:B------:R-:W-:Y:S01]  /*1920*/  ISETP.GT.U32.AND P1, PT, R4.reuse, R56, PT ;  /* 0x000000380400720c */ /* 0x040fe20003f24070 */
[C---:B------:R-:W-:Y:S01]  /*1930*/  IMAD R54, R4.reuse, R9, R54 ;  /* 0x0000000904367224 */ /* 0x040fe200078e0236 */
[----:B------:R-:W-:Y:S01]  /*1940*/  IABS R50, R10 ;  /* 0x0000000a00327213 */ /* 0x000fe20000000000 */
[----:B------:R-:W-:-:S02]  /*1950*/  IMAD R55, R4, R8, R55 ;  /* 0x0000000804377224 */ /* 0x000fc400078e0237 */
[----:B------:R-:W-:-:S04]  /*1960*/  IMAD.HI.U32 R8, R7, R52, RZ ;  /* 0x0000003407087227 */ /* 0x000fc800078e00ff */
[----:B------:R-:W-:Y:S01]  /*1970*/  @!P2 IMAD.MOV R59, RZ, RZ, -R59 ;  /* 0x000000ffff3ba224 */ /* 0x000fe200078e0a3b */
[C---:B------:R-:W-:Y:S01]  /*1980*/  ISETP.GT.U32.AND P2, PT, R4.reuse, R54, PT ;  /* 0x000000360400720c */ /* 0x040fe20003f44070 */
[----:B------:R-:W-:Y:S02]  /*1990*/  @!P6 IMAD.IADD R53, R53, 0x1, -R4 ;  /* 0x000000013535e824 */ /* 0x000fe400078e0a04 */
[----:B------:R-:W-:Y:S02]  /*19a0*/  @!P5 IMAD.MOV R57, RZ, RZ, -R57 ;  /* 0x000000ffff39d224 */ /* 0x000fe400078e0a39 */
[----:B------:R-:W-:Y:S01]  /*19b0*/  IMAD.MOV R9, RZ, RZ, -R8 ;  /* 0x000000ffff097224 */ /* 0x000fe200078e0a08 */
[C---:B------:R-:W-:Y:S01]  /*19c0*/  ISETP.GT.U32.AND P5, PT, R4.reuse, R53, PT ;  /* 0x000000350400720c */ /* 0x040fe20003fa4070 */
[----:B------:R-:W-:Y:S01]  /*19d0*/  @!P0 IMAD.MOV R60, RZ, RZ, -R60 ;  /* 0x000000ffff3c8224 */ /* 0x000fe200078e0a3c */
[----:B------:R-:W-:Y:S01]  /*19e0*/  ISETP.GT.U32.AND P0, PT, R4, R55, PT ;  /* 0x000000370400720c */ /* 0x000fe20003f04070 */
[----:B------:R-:W-:-:S04]  /*19f0*/  IMAD.HI.U32 R8, R7, R50, RZ ;  /* 0x0000003207087227 */ /* 0x000fc800078e00ff */
[----:B------:R-:W-:Y:S02]  /*1a00*/  IMAD R52, R4, R9, R52 ;  /* 0x0000000904347224 */ /* 0x000fe400078e0234 */
[----:B------:R-:W-:Y:S01]  /*1a10*/  @!P1 IMAD.IADD R56, R56, 0x1, -R4 ;  /* 0x0000000138389824 */ /* 0x000fe200078e0a04 */
[----:B------:R-:W-:Y:S01]  /*1a20*/  ISETP.GE.AND P1, PT, R15, RZ, PT ;  /* 0x000000ff0f00720c */ /* 0x000fe20003f26270 */
[----:B------:R-:W-:Y:S01]  /*1a30*/  IMAD.MOV R9, RZ, RZ, -R8 ;  /* 0x000000ffff097224 */ /* 0x000fe200078e0a08 */
[----:B------:R-:W-:Y:S01]  /*1a40*/  LOP3.LUT R15, R6, 0x5c, RZ, 0xfc, !PT ;  /* 0x0000005c060f7812 */ /* 0x000fe200078efcff */
[----:B------:R-:W-:Y:S01]  /*1a50*/  @!P4 IMAD.MOV R58, RZ, RZ, -R58 ;  /* 0x000000ffff3ac224 */ /* 0x000fe200078e0a3a */
[----:B------:R-:W-:Y:S01]  /*1a60*/  ISETP.GE.AND P4, PT, R11, RZ, PT ;  /* 0x000000ff0b00720c */ /* 0x000fe20003f86270 */
[----:B------:R-:W-:Y:S01]  /*1a70*/  @!P3 IMAD.MOV R56, RZ, RZ, -R56 ;  /* 0x000000ffff38b224 */ /* 0x000fe200078e0a38 */
[C---:B------:R-:W-:Y:S01]  /*1a80*/  ISETP.GT.U32.AND P3, PT, R4.reuse, R52, PT ;  /* 0x000000340400720c */ /* 0x040fe20003f64070 */
[----:B------:R-:W-:Y:S01]  /*1a90*/  IMAD R50, R4, R9, R50 ;  /* 0x0000000904327224 */ /* 0x000fe200078e0232 */
[----:B------:R-:W-:Y:S01]  /*1aa0*/  LOP3.LUT R11, R6, 0x50, RZ, 0xfc, !PT ;  /* 0x00000050060b7812 */ /* 0x000fe200078efcff */
[--C-:B------:R-:W-:Y:S01]  /*1ab0*/  @!P2 IMAD.IADD R54, R54, 0x1, -R4.reuse ;  /* 0x000000013636a824 */ /* 0x100fe200078e0a04 */
[----:B------:R-:W-:Y:S01]  /*1ac0*/  IABS R45, R15 ;  /* 0x0000000f002d7213 */ /* 0x000fe20000000000 */
[--C-:B------:R-:W-:Y:S01]  /*1ad0*/  @!P5 IMAD.IADD R53, R53, 0x1, -R4.reuse ;  /* 0x000000013535d824 */ /* 0x100fe200078e0a04 */
[----:B------:R-:W-:Y:S01]  /*1ae0*/  ISETP.GT.U32.AND P5, PT, R4, R50, PT ;  /* 0x000000320400720c */ /* 0x000fe20003fa4070 */
[----:B------:R-:W-:Y:S01]  /*1af0*/  @!P0 IMAD.IADD R55, R55, 0x1, -R4 ;  /* 0x0000000137378824 */ /* 0x000fe200078e0a04 */
[----:B------:R-:W-:-:S02]  /*1b00*/  IABS R49, R11 ;  /* 0x0000000b00317213 */ /* 0x000fc40000000000 */
[C---:B------:R-:W-:Y:S02]  /*1b10*/  ISETP.GT.U32.AND P6, PT, R4.reuse, R54, PT ;  /* 0x000000360400720c */ /* 0x040fe40003fc4070 */
[----:B------:R-:W-:Y:S01]  /*1b20*/  ISETP.GT.U32.AND P2, PT, R4, R55, PT ;  /* 0x000000370400720c */ /* 0x000fe20003f44070 */
[----:B------:R-:W-:Y:S01]  /*1b30*/  IMAD.HI.U32 R8, R7, R49, RZ ;  /* 0x0000003107087227 */ /* 0x000fe200078e00ff */
[----:B------:R-:W-:Y:S02]  /*1b40*/  ISETP.GE.AND P0, PT, R16, RZ, PT ;  /* 0x000000ff1000720c */ /* 0x000fe40003f06270 */
[----:B------:R-:W-:Y:S01]  /*1b50*/  LOP3.LUT R16, R6, 0x68, RZ, 0xfc, !PT ;  /* 0x0000006806107812 */ /* 0x000fe200078efcff */
[----:B------:R-:W-:Y:S01]  /*1b60*/  @!P3 IMAD.IADD R52, R52, 0x1, -R4 ;  /* 0x000000013434b824 */ /* 0x000fe200078e0a04 */
[----:B------:R-:W-:Y:S01]  /*1b70*/  ISETP.GE.AND P3, PT, R11, RZ, PT ;  /* 0x000000ff0b00720c */ /* 0x000fe20003f66270 */
[----:B------:R-:W-:Y:S01]  /*1b80*/  IMAD.MOV R8, RZ, RZ, -R8 ;  /* 0x000000ffff087224 */ /* 0x000fe200078e0a08 */
[----:B------:R-:W-:Y:S01]  /*1b90*/  IABS R41, R16 ;  /* 0x0000001000297213 */ /* 0x000fe20000000000 */
[----:B------:R-:W-:Y:S01]  /*1ba0*/  @!P5 IMAD.IADD R50, R50, 0x1, -R4 ;  /* 0x000000013232d824 */ /* 0x000fe200078e0a04 */
[C---:B------:R-:W-:Y:S01]  /*1bb0*/  ISETP.GT.U32.AND P5, PT, R4.reuse, R52, PT ;  /* 0x000000340400720c */ /* 0x040fe20003fa4070 */
[----:B------:R-:W-:-:S02]  /*1bc0*/  IMAD R49, R4, R8, R49 ;  /* 0x0000000804317224 */ /* 0x000fc400078e0231 */
[----:B------:R-:W-:Y:S01]  /*1bd0*/  @!P6 IMAD.IADD R54, R54, 0x1, -R4 ;  /* 0x000000013636e824 */ /* 0x000fe200078e0a04 */
[----:B------:R-:W-:Y:S01]  /*1be0*/  ISETP.GE.AND P6, PT, R10, RZ, PT ;  /* 0x000000ff0a00720c */ /* 0x000fe20003fc6270 */
[----:B------:R-:W-:Y:S01]  /*1bf0*/  IMAD.HI.U32 R8, R7, R48, RZ ;  /* 0x0000003007087227 */ /* 0x000fe200078e00ff */
[----:B------:R-:W-:-:S03]  /*1c00*/  LOP3.LUT R10, R6, 0x58, RZ, 0xfc, !PT ;  /* 0x00000058060a7812 */ /* 0x000fc600078efcff */
[----:B------:R-:W-:Y:S01]  /*1c10*/  @!P2 IMAD.IADD R55, R55, 0x1, -R4 ;  /* 0x000000013737a824 */ /* 0x000fe200078e0a04 */
[----:B------:R-:W-:Y:S01]  /*1c20*/  IABS R46, R10 ;  /* 0x0000000a002e7213 */ /* 0x000fe20000000000 */
[----:B------:R-:W-:Y:S01]  /*1c30*/  IMAD.MOV R9, RZ, RZ, -R8 ;  /* 0x000000ffff097224 */ /* 0x000fe200078e0a08 */
[----:B------:R-:W-:Y:S01]  /*1c40*/  ISETP.GE.AND P2, PT, R17, RZ, PT ;  /* 0x000000ff1100720c */ /* 0x000fe20003f46270 */
[----:B------:R-:W-:Y:S01]  /*1c50*/  @!P1 IMAD.MOV R54, RZ, RZ, -R54 ;  /* 0x000000ffff369224 */ /* 0x000fe200078e0a36 */
[C---:B------:R-:W-:Y:S01]  /*1c60*/  ISETP.GT.U32.AND P1, PT, R4.reuse, R50, PT ;  /* 0x000000320400720c */ /* 0x040fe20003f24070 */
[----:B------:R-:W-:Y:S01]  /*1c70*/  @!P4 IMAD.MOV R55, RZ, RZ, -R55 ;  /* 0x000000ffff37c224 */ /* 0x000fe200078e0a37 */
[C---:B------:R-:W-:Y:S01]  /*1c80*/  ISETP.GT.U32.AND P4, PT, R4.reuse, R49, PT ;  /* 0x000000310400720c */ /* 0x040fe20003f84070 */
[----:B------:R-:W-:Y:S01]  /*1c90*/  IMAD R48, R4, R9, R48 ;  /* 0x0000000904307224 */ /* 0x000fe200078e0230 */
[----:B------:R-:W-:Y:S01]  /*1ca0*/  LOP3.LUT R17, R6, 0x6c, RZ, 0xfc, !PT ;  /* 0x0000006c06117812 */ /* 0x000fe200078efcff */
[----:B------:R-:W-:-:S02]  /*1cb0*/  @!P5 IMAD.IADD R52, R52, 0x1, -R4 ;  /* 0x000000013434d824 */ /* 0x000fc400078e0a04 */
[----:B------:R-:W-:Y:S01]  /*1cc0*/  IMAD.HI.U32 R8, R7, R46, RZ ;  /* 0x0000002e07087227 */ /* 0x000fe200078e00ff */
[----:B------:R-:W-:Y:S02]  /*1cd0*/  ISETP.GT.U32.AND P5, PT, R4, R48, PT ;  /* 0x000000300400720c */ /* 0x000fe40003fa4070 */
[----:B------:R-:W-:Y:S01]  /*1ce0*/  IABS R38, R17 ;  /* 0x0000001100267213 */ /* 0x000fe20000000000 */
[----:B------:R-:W-:Y:S02]  /*1cf0*/  IMAD.MOV R11, RZ, RZ, -R8 ;  /* 0x000000ffff0b7224 */ /* 0x000fe400078e0a08 */
[--C-:B------:R-:W-:Y:S01]  /*1d00*/  @!P1 IMAD.IADD R50, R50, 0x1, -R4.reuse ;  /* 0x0000000132329824 */ /* 0x100fe200078e0a04 */
[----:B------:R-:W-:Y:S01]  /*1d10*/  ISETP.GE.AND P1, PT, R10, RZ, PT ;  /* 0x000000ff0a00720c */ /* 0x000fe20003f26270 */
[----:B------:R-:W-:Y:S01]  /*1d20*/  @!P4 IMAD.IADD R49, R49, 0x1, -R4 ;  /* 0x000000013131c824 */ /* 0x000fe200078e0a04 */
[----:B------:R-:W-:Y:S01]  /*1d30*/  LOP3.LUT R10, R6, 0x60, RZ, 0xfc, !PT ;  /* 0x00000060060a7812 */ /* 0x000fe200078efcff */
[----:B------:R-:W-:Y:S01]  /*1d40*/  IMAD R46, R4, R11, R46 ;  /* 0x0000000b042e7224 */ /* 0x000fe200078e022e */
[----:B------:R-:W-:Y:S01]  /*1d50*/  ISETP.GE.AND P4, PT, R15, RZ, PT ;  /* 0x000000ff0f00720c */ /* 0x000fe20003f86270 */
[----:B------:R-:W-:Y:S01]  /*1d60*/  IMAD.HI.U32 R9, R7, R45, RZ ;  /* 0x0000002d07097227 */ /* 0x000fe200078e00ff */
[----:B------:R-:W-:-:S03]  /*1d70*/  IABS R44, R10 ;  /* 0x0000000a002c7213 */ /* 0x000fc60000000000 */
[----:B------:R-:W-:Y:S01]  /*1d80*/  @!P5 IMAD.IADD R48, R48, 0x1, -R4 ;  /* 0x000000013030d824 */ /* 0x000fe200078e0a04 */
[C---:B------:R-:W-:Y:S01]  /*1d90*/  ISETP.GT.U32.AND P5, PT, R4.reuse, R49, PT ;  /* 0x000000310400720c */ /* 0x040fe20003fa4070 */
[----:B------:R-:W-:Y:S01]  /*1da0*/  @!P6 IMAD.MOV R50, RZ, RZ, -R50 ;  /* 0x000000ffff32e224 */ /* 0x000fe200078e0a32 */
[----:B------:R-:W-:Y:S01]  /*1db0*/  ISETP.GT.U32.AND P6, PT, R4, R46, PT ;  /* 0x0000002e0400720c */ /* 0x000fe20003fc4070 */
[----:B------:R-:W-:Y:S02]  /*1dc0*/  IMAD.MOV R9, RZ, RZ, -R9 ;  /* 0x000000ffff097224 */ /* 0x000fe400078e0a09 */
[----:B------:R-:W-:-:S04]  /*1dd0*/  IMAD.HI.U32 R8, R7, R44, RZ ;  /* 0x0000002c07087227 */ /* 0x000fc800078e00ff */
[----:B------:R-:W-:Y:S02]  /*1de0*/  IMAD R45, R4, R9, R45 ;  /* 0x00000009042d7224 */ /* 0x000fe400078e022d */
[----:B------:R-:W-:Y:S02]  /*1df0*/  IMAD.MOV R9, RZ, RZ, -R8 ;  /* 0x000000ffff097224 */ /* 0x000fe400078e0a08 */
[----:B------:R-:W-:Y:S01]  /*1e00*/  @!P0 IMAD.MOV R53, RZ, RZ, -R53 ;  /* 0x000000ffff358224 */ /* 0x000fe200078e0a35 */
[----:B------:R-:W-:Y:S01]  /*1e10*/  ISETP.GE.AND P0, PT, R14, RZ, PT ;  /* 0x000000ff0e00720c */ /* 0x000fe20003f06270 */
[----:B------:R-:W-:Y:S01]  /*1e20*/  @!P2 IMAD.MOV R52, RZ, RZ, -R52 ;  /* 0x000000ffff34a224 */ /* 0x000fe200078e0a34 */
[C---:B------:R-:W-:Y:S01]  /*1e30*/  ISETP.GT.U32.AND P2, PT, R4.reuse, R48, PT ;  /* 0x000000300400720c */ /* 0x040fe20003f44070 */
[----:B------:R-:W-:Y:S01]  /*1e40*/  IMAD R44, R4, R9, R44 ;  /* 0x00000009042c7224 */ /* 0x000fe200078e022c */
[----:B------:R-:W-:Y:S01]  /*1e50*/  LOP3.LUT R14, R6, 0x64, RZ, 0xfc, !PT ;  /* 0x00000064060e7812 */ /* 0x000fe200078efcff */
[--C-:B------:R-:W-:Y:S01]  /*1e60*/  @!P5 IMAD.IADD R49, R49, 0x1, -R4.reuse ;  /* 0x000000013131d824 */ /* 0x100fe200078e0a04 */
[----:B------:R-:W-:Y:S01]  /*1e70*/  ISETP.GT.U32.AND P5, PT, R4, R45, PT ;  /* 0x0000002d0400720c */ /* 0x000fe20003fa4070 */
[----:B------:R-:W-:Y:S01]  /*1e80*/  @!P6 IMAD.IADD R46, R46, 0x1, -R4 ;  /* 0x000000012e2ee824 */ /* 0x000fe200078e0a04 */
[----:B------:R-:W-:Y:S01]  /*1e90*/  IABS R42, R14 ;  /* 0x0000000e002a7213 */ /* 0x000fe20000000000 */
[----:B------:R-:W-:Y:S01]  /*1ea0*/  @!P3 IMAD.MOV R49, RZ, RZ, -R49 ;  /* 0x000000ffff31b224 */ /* 0x000fe200078e0a31 */
[C---:B------:R-:W-:Y:S01]  /*1eb0*/  ISETP.GT.U32.AND P6, PT, R4.reuse, R44, PT ;  /* 0x0000002c0400720c */ /* 0x040fe20003fc4070 */
[----:B------:R-:W-:Y:S01]  /*1ec0*/  IMAD.HI.U32 R9, R7, R41, RZ ;  /* 0x0000002907097227 */ /* 0x000fe200078e00ff */
[----:B------:R-:W-:-:S03]  /*1ed0*/  ISETP.GT.U32.AND P3, PT, R4, R46, PT ;  /* 0x0000002e0400720c */ /* 0x000fc60003f64070 */
[----:B------:R-:W-:-:S04]  /*1ee0*/  IMAD.HI.U32 R8, R7, R42, RZ ;  /* 0x0000002a07087227 */ /* 0x000fc800078e00ff */
[----:B------:R-:W-:Y:S01]  /*1ef0*/  @!P2 IMAD.IADD R48, R48, 0x1, -R4 ;  /* 0x000000013030a824 */ /* 0x000fe200078e0a04 */
[----:B------:R-:W-:Y:S01]  /*1f00*/  ISETP.GE.AND P2, PT, R10, RZ, PT ;  /* 0x000000ff0a00720c */ /* 0x000fe20003f46270 */
[----:B------:R-:W-:Y:S02]  /*1f10*/  IMAD.MOV R11, RZ, RZ, -R8 ;  /* 0x000000ffff0b7224 */ /* 0x000fe400078e0a08 */
[----:B------:R-:W-:-:S04]  /*1f20*/  IMAD.HI.U32 R10, R7, R38, RZ ;  /* 0x00000026070a7227 */ /* 0x000fc800078e00ff */
[----:B------:R-:W-:Y:S01]  /*1f30*/  IMAD R42, R4, R11, R42 ;  /* 0x0000000b042a7224 */ /* 0x000fe200078e022a */
[C---:B------:R-:W-:Y:S01]  /*1f40*/  LOP3.LUT R11, R6.reuse, 0x74, RZ, 0xfc, !PT ;  /* 0x00000074060b7812 */ /* 0x040fe200078efcff */
[----:B------:R-:W-:Y:S01]  /*1f50*/  IMAD.MOV R15, RZ, RZ, -R10 ;  /* 0x000000ffff0f7224 */ /* 0x000fe200078e0a0a */
[----:B------:R-:W-:Y:S01]  /*1f60*/  LOP3.LUT R10, R6, 0x70, RZ, 0xfc, !PT ;  /* 0x00000070060a7812 */ /* 0x000fe200078efcff */
[--C-:B------:R-:W-:Y:S01]  /*1f70*/  @!P6 IMAD.IADD R44, R44, 0x1, -R4.reuse ;  /* 0x000000012c2ce824 */ /* 0x100fe200078e0a04 */
[----:B------:R-:W-:Y:S01]  /*1f80*/  IABS R39, R11 ;  /* 0x0000000b00277213 */ /* 0x000fe20000000000 */
[--C-:B------:R-:W-:Y:S01]  /*1f90*/  @!P5 IMAD.IADD R45, R45, 0x1, -R4.reuse ;  /* 0x000000012d2dd824 */ /* 0x100fe200078e0a04 */
[----:B------:R-:W-:Y:S01]  /*1fa0*/  IABS R40, R10 ;  /* 0x0000000a00287213 */ /* 0x000fe20000000000 */
[----:B------:R-:W-:Y:S01]  /*1fb0*/  @!P3 IMAD.IADD R46, R46, 0x1, -R4 ;  /* 0x000000012e2eb824 */ /* 0x000fe200078e0a04 */
[C---:B------:R-:W-:Y:S01]  /*1fc0*/  ISETP.GT.U32.AND P3, PT, R4.reuse, R42, PT ;  /* 0x0000002a0400720c */ /* 0x040fe20003f64070 */
[----:B------:R-:W-:Y:S01]  /*1fd0*/  IMAD.MOV R9, RZ, RZ, -R9 ;  /* 0x000000ffff097224 */ /* 0x000fe200078e0a09 */
[C---:B------:R-:W-:Y:S01]  /*1fe0*/  ISETP.GT.U32.AND P6, PT, R4.reuse, R44, PT ;  /* 0x0000002c0400720c */ /* 0x040fe20003fc4070 */
[----:B------:R-:W-:Y:S01]  /*1ff0*/  IMAD.HI.U32 R8, R7, R40, RZ ;  /* 0x0000002807087227 */ /* 0x000fe200078e00ff */
[----:B------:R-:W-:-:S03]  /*2000*/  ISETP.GT.U32.AND P5, PT, R4, R45, PT ;  /* 0x0000002d0400720c */ /* 0x000fc60003fa4070 */
[C---:B------:R-:W-:Y:S02]  /*2010*/  IMAD R41, R4.reuse, R9, R41 ;  /* 0x0000000904297224 */ /* 0x040fe400078e0229 */
[----:B------:R-:W-:Y:S02]  /*2020*/  IMAD.MOV R9, RZ, RZ, -R8 ;  /* 0x000000ffff097224 */ /* 0x000fe400078e0a08 */
[----:B------:R-:W-:Y:S01]  /*2030*/  IMAD R38, R4, R15, R38 ;  /* 0x0000000f04267224 */ /* 0x000fe200078e0226 */
[----:B------:R-:W-:Y:S01]  /*2040*/  LOP3.LUT R15, R6, 0x94, RZ, 0xfc, !PT ;  /* 0x00000094060f7812 */ /* 0x000fe200078efcff */
[--C-:B------:R-:W-:Y:S02]  /*2050*/  @!P3 IMAD.IADD R42, R42, 0x1, -R4.reuse ;  /* 0x000000012a2ab824 */ /* 0x100fe400078e0a04 */
[----:B------:R-:W-:Y:S01]  /*2060*/  @!P6 IMAD.IADD R44, R44, 0x1, -R4 ;  /* 0x000000012c2ce824 */ /* 0x000fe200078e0a04 */
[----:B------:R-:W-:Y:S01]  /*2070*/  ISETP.GE.AND P6, PT, R17, RZ, PT ;  /* 0x000000ff1100720c */ /* 0x000fe20003fc6270 */
[C---:B------:R-:W-:Y:S01]  /*2080*/  IMAD R40, R4.reuse, R9, R40 ;  /* 0x0000000904287224 */ /* 0x040fe200078e0228 */
[C---:B------:R-:W-:Y:S01]  /*2090*/  ISETP.GT.U32.AND P3, PT, R4.reuse, R42, PT ;  /* 0x0000002a0400720c */ /* 0x040fe20003f64070 */
[----:B------:R-:W-:Y:S01]  /*20a0*/  @!P5 IMAD.IADD R45, R45, 0x1, -R4 ;  /* 0x000000012d2dd824 */ /* 0x000fe200078e0a04 */
[C---:B------:R-:W-:Y:S01]  /*20b0*/  ISETP.GT.U32.AND P5, PT, R4.reuse, R41, PT ;  /* 0x000000290400720c */ /* 0x040fe20003fa4070 */
[----:B------:R-:W-:Y:S01]  /*20c0*/  @!P2 IMAD.MOV R44, RZ, RZ, -R44 ;  /* 0x000000ffff2ca224 */ /* 0x000fe200078e0a2c */
[C---:B------:R-:W-:Y:S01]  /*20d0*/  ISETP.GT.U32.AND P2, PT, R4.reuse, R40, PT ;  /* 0x000000280400720c */ /* 0x040fe20003f44070 */
[----:B------:R-:W-:Y:S01]  /*20e0*/  @!P4 IMAD.MOV R45, RZ, RZ, -R45 ;  /* 0x000000ffff2dc224 */ /* 0x000fe200078e0a2d */
[----:B------:R-:W-:Y:S01]  /*20f0*/  ISETP.GT.U32.AND P4, PT, R4, R38, PT ;  /* 0x000000260400720c */ /* 0x000fe20003f84070 */
[----:B------:R-:W-:Y:S01]  /*2100*/  @!P0 IMAD.MOV R48, RZ, RZ, -R48 ;  /* 0x000000ffff308224 */ /* 0x000fe200078e0a30 */
[----:B------:R-:W-:Y:S01]  /*2110*/  ISETP.GE.AND P0, PT, R14, RZ, PT ;  /* 0x000000ff0e00720c */ /* 0x000fe20003f06270 */
[----:B------:R-:W-:Y:S01]  /*2120*/  IMAD.HI.U32 R8, R7, R39, RZ ;  /* 0x0000002707087227 */ /* 0x000fe200078e00ff */
[----:B------:R-:W-:-:S03]  /*2130*/  LOP3.LUT R14, R6, 0x78, RZ, 0xfc, !PT ;  /* 0x00000078060e7812 */ /* 0x000fc600078efcff */
[----:B------:R-:W-:Y:S01]  /*2140*/  @!P3 IMAD.IADD R42, R42, 0x1, -R4 ;  /* 0x000000012a2ab824 */ /* 0x000fe200078e0a04 */
[----:B------:R-:W-:Y:S01]  /*2150*/  IABS R43, R14 ;  /* 0x0000000e002b7213 */ /* 0x000fe20000000000 */
[----:B------:R-:W-:Y:S01]  /*2160*/  IMAD.MOV R9, RZ, RZ, -R8 ;  /* 0x000000ffff097224 */ /* 0x000fe200078e0a08 */
[----:B------:R-:W-:Y:S01]  /*2170*/  ISETP.GE.AND P3, PT, R10, RZ, PT ;  /* 0x000000ff0a00720c */ /* 0x000fe20003f66270 */
[--C-:B------:R-:W-:Y:S01]  /*2180*/  @!P2 IMAD.IADD R40, R40, 0x1, -R4.reuse ;  /* 0x000000012828a824 */ /* 0x100fe200078e0a04 */
[----:B------:R-:W-:Y:S01]  /*2190*/  LOP3.LUT R10, R6, 0x7c, RZ, 0xfc, !PT ;  /* 0x0000007c060a7812 */ /* 0x000fe200078efcff */
[--C-:B------:R-:W-:Y:S01]  /*21a0*/  @!P4 IMAD.IADD R38, R38, 0x1, -R4.reuse ;  /* 0x000000012626c824 */ /* 0x100fe200078e0a04 */
[----:B------:R-:W-:Y:S01]  /*21b0*/  ISETP.GE.AND P2, PT, R14, RZ, PT ;  /* 0x000000ff0e00720c */ /* 0x000fe20003f46270 */
[----:B------:R-:W-:Y:S01]  /*21c0*/  IMAD.HI.U32 R8, R7, R43, RZ ;  /* 0x0000002b07087227 */ /* 0x000fe200078e00ff */
[----:B------:R-:W-:Y:S02]  /*21d0*/  IABS R47, R10 ;  /* 0x0000000a002f7213 */ /* 0x000fe40000000000 */
[----:B------:R-:W-:Y:S01]  /*21e0*/  ISETP.GT.U32.AND P4, PT, R4, R38, PT ;  /* 0x000000260400720c */ /* 0x000fe20003f84070 */
[----:B------:R-:W-:Y:S01]  /*21f0*/  @!P5 IMAD.IADD R41, R41, 0x1, -R4 ;  /* 0x000000012929d824 */ /* 0x000fe200078e0a04 */
[----:B------:R-:W-:Y:S01]  /*2200*/  LOP3.LUT R14, R6, 0x90, RZ, 0xfc, !PT ;  /* 0x00000090060e7812 */ /* 0x000fe200078efcff */
[----:B------:R-:W-:Y:S01]  /*2210*/  @!P0 IMAD.MOV R42, RZ, RZ, -R42 ;  /* 0x000000ffff2a8224 */ /* 0x000fe200078e0a2a */
[C---:B------:R-:W-:Y:S01]  /*2220*/  ISETP.GT.U32.AND P0, PT, R4.reuse, R40, PT ;  /* 0x000000280400720c */ /* 0x040fe20003f04070 */
[----:B------:R-:W-:Y:S01]  /*2230*/  IMAD.MOV R8, RZ, RZ, -R8 ;  /* 0x000000ffff087224 */ /* 0x000fe200078e0a08 */
[----:B------:R-:W-:Y:S01]  /*2240*/  ISETP.GT.U32.AND P5, PT, R4, R41, PT ;  /* 0x000000290400720c */ /* 0x000fe20003fa4070 */
[----:B------:R-:W-:Y:S01]  /*2250*/  @!P1 IMAD.MOV R46, RZ, RZ, -R46 ;  /* 0x000000ffff2e9224 */ /* 0x000fe200078e0a2e */
[----:B------:R-:W-:Y:S01]  /*2260*/  ISETP.GE.AND P1, PT, R16, RZ, PT ;  /* 0x000000ff1000720c */ /* 0x000fe20003f26270 */
[----:B------:R-:W-:Y:S01]  /*2270*/  IMAD R43, R4, R8, R43 ;  /* 0x00000008042b7224 */ /* 0x000fe200078e022b */
[----:B------:R-:W-:Y:S01]  /*2280*/  IABS R32, R14 ;  /* 0x0000000e00207213 */ /* 0x000fe20000000000 */
[----:B------:R-:W-:Y:S01]  /*2290*/  IMAD.HI.U32 R8, R7, R47, RZ ;  /* 0x0000002f07087227 */ /* 0x000fe200078e00ff */
[----:B------:R-:W-:-:S03]  /*22a0*/  LOP3.LUT R16, R6, 0xa0, RZ, 0xfc, !PT ;  /* 0x000000a006107812 */ /* 0x000fc600078efcff */
[----:B------:R-:W-:Y:S01]  /*22b0*/  IMAD.MOV R8, RZ, RZ, -R8 ;  /* 0x000000ffff087224 */ /* 0x000fe200078e0a08 */
[----:B------:R-:W-:Y:S01]  /*22c0*/  IABS R17, R16 ;  /* 0x0000001000117213 */ /* 0x000fe20000000000 */
[----:B------:R-:W-:Y:S01]  /*22d0*/  IMAD R39, R4, R9, R39 ;  /* 0x0000000904277224 */ /* 0x000fe200078e0227 */
[----:B------:R-:W-:Y:S01]  /*22e0*/  LOP3.LUT R9, R6, 0x80, RZ, 0xfc, !PT ;  /* 0x0000008006097812 */ /* 0x000fe200078efcff */
[--C-:B------:R-:W-:Y:S02]  /*22f0*/  @!P0 IMAD.IADD R40, R40, 0x1, -R4.reuse ;  /* 0x0000000128288824 */ /* 0x100fe400078e0a04 */
[----:B------:R-:W-:Y:S01]  /*2300*/  IMAD R47, R4, R8, R47 ;  /* 0x00000008042f7224 */ /* 0x000fe200078e022f */
[----:B------:R-:W-:Y:S01]  /*2310*/  IABS R51, R9 ;  /* 0x0000000900337213 */ /* 0x000fe20000000000 */
[--C-:B------:R-:W-:Y:S01]  /*2320*/  @!P4 IMAD.IADD R38, R38, 0x1, -R4.reuse ;  /* 0x000000012626c824 */ /* 0x100fe200078e0a04 */
[C---:B------:R-:W-:Y:S01]  /*2330*/  ISETP.GT.U32.AND P4, PT, R4.reuse, R39, PT ;  /* 0x000000270400720c */ /* 0x040fe20003f84070 */
[----:B------:R-:W-:Y:S01]  /*2340*/  @!P5 IMAD.IADD R41, R41, 0x1, -R4 ;  /* 0x000000012929d824 */ /* 0x000fe200078e0a04 */
[----:B------:R-:W-:Y:S01]  /*2350*/  ISETP.GE.AND P5, PT, R11, RZ, PT ;  /* 0x000000ff0b00720c */ /* 0x000fe20003fa6270 */
[----:B------:R-:W-:Y:S01]  /*2360*/  @!P3 IMAD.MOV R40, RZ, RZ, -R40 ;  /* 0x000000ffff28b224 */ /* 0x000fe200078e0a28 */
[C---:B------:R-:W-:Y:S01]  /*2370*/  ISETP.GT.U32.AND P3, PT, R4.reuse, R47, PT ;  /* 0x0000002f0400720c */ /* 0x040fe20003f64070 */
[----:B------:R-:W-:Y:S01]  /*2380*/  @!P6 IMAD.MOV R38, RZ, RZ, -R38 ;  /* 0x000000ffff26e224 */ /* 0x000fe200078e0a26 */
[----:B------:R-:W-:Y:S01]  /*2390*/  ISETP.GT.U32.AND P6, PT, R4, R43, PT ;  /* 0x0000002b0400720c */ /* 0x000fe20003fc4070 */
[----:B------:R-:W-:Y:S01]  /*23a0*/  @!P1 IMAD.MOV R41, RZ, RZ, -R41 ;  /* 0x000000ffff299224 */ /* 0x000fe200078e0a29 */
[----:B------:R-:W-:Y:S01]  /*23b0*/  ISETP.GE.AND P1, PT, R10, RZ, PT ;  /* 0x000000ff0a00720c */ /* 0x000fe20003f26270 */
[----:B------:R-:W-:Y:S01]  /*23c0*/  IMAD.HI.U32 R8, R7, R51, RZ ;  /* 0x0000003307087227 */ /* 0x000fe200078e00ff */
[----:B------:R-:W-:-:S02]  /*23d0*/  LOP3.LUT R10, R6, 0x84, RZ, 0xfc, !PT ;  /* 0x00000084060a7812 */ /* 0x000fc400078efcff */
[----:B------:R-:W-:Y:S01]  /*23e0*/  LOP3.LUT R11, R6, 0x88, RZ, 0xfc, !PT ;  /* 0x00000088060b7812 */ /* 0x000fe200078efcff */
[----:B------:R-:W-:Y:S01]  /*23f0*/  @!P4 IMAD.IADD R39, R39, 0x1, -R4 ;  /* 0x000000012727c824 */ /* 0x000fe200078e0a04 */
[----:B------:R-:W-:Y:S02]  /*2400*/  IABS R35, R10 ;  /* 0x0000000a00237213 */ /* 0x000fe40000000000 */
[----:B------:R-:W-:Y:S01]  /*2410*/  ISETP.GE.AND P0, PT, R9, RZ, PT ;  /* 0x000000ff0900720c */ /* 0x000fe20003f06270 */
[----:B------:R-:W-:Y:S01]  /*2420*/  IMAD.MOV R9, RZ, RZ, -R8 ;  /* 0x000000ffff097224 */ /* 0x000fe200078e0a08 */
[----:B------:R-:W-:Y:S01]  /*2430*/  IABS R34, R11 ;  /* 0x0000000b00227213 */ /* 0x000fe20000000000 */
[--C-:B------:R-:W-:Y:S01]  /*2440*/  @!P3 IMAD.IADD R47, R47, 0x1, -R4.reuse ;  /* 0x000000012f2fb824 */ /* 0x100fe200078e0a04 */
[C---:B------:R-:W-:Y:S01]  /*2450*/  ISETP.GT.U32.AND P4, PT, R4.reuse, R39, PT ;  /* 0x000000270400720c */ /* 0x040fe20003f84070 */
[----:B------:R-:W-:Y:S02]  /*2460*/  @!P6 IMAD.IADD R43, R43, 0x1, -R4 ;  /* 0x000000012b2be824 */ /* 0x000fe400078e0a04 */
[----:B------:R-:W-:Y:S01]  /*2470*/  IMAD.HI.U32 R8, R7, R35, RZ ;  /* 0x0000002307087227 */ /* 0x000fe200078e00ff */
[----:B------:R-:W-:-:S02]  /*2480*/  ISETP.GT.U32.AND P3, PT, R4, R47, PT ;  /* 0x0000002f0400720c */ /* 0x000fc40003f64070 */
[C---:B------:R-:W-:Y:S01]  /*2490*/  ISETP.GT.U32.AND P6, PT, R4.reuse, R43, PT ;  /* 0x0000002b0400720c */ /* 0x040fe20003fc4070 */
[----:B------:R-:W-:Y:S02]  /*24a0*/  IMAD R51, R4, R9, R51 ;  /* 0x0000000904337224 */ /* 0x000fe400078e0233 */
[----:B------:R-:W-:Y:S02]  /*24b0*/  IMAD.MOV R9, RZ, RZ, -R8 ;  /* 0x000000ffff097224 */ /* 0x000fe400078e0a08 */
[----:B------:R-:W-:-:S04]  /*24c0*/  IMAD.HI.U32 R8, R7, R34, RZ ;  /* 0x0000002207087227 */ /* 0x000fc800078e00ff */
[----:B------:R-:W-:Y:S02]  /*24d0*/  IMAD R35, R4, R9, R35 ;  /* 0x0000000904237224 */ /* 0x000fe400078e0223 */
[----:B------:R-:W-:Y:S02]  /*24e0*/  IMAD.MOV R9, RZ, RZ, -R8 ;  /* 0x000000ffff097224 */ /* 0x000fe400078e0a08 */
[----:B------:R-:W-:Y:S01]  /*24f0*/  @!P4 IMAD.IADD R39, R39, 0x1, -R4 ;  /* 0x000000012727c824 */ /* 0x000fe200078e0a04 */
[----:B------:R-:W-:Y:S01]  /*2500*/  ISETP.GE.AND P4, PT, R10, RZ, PT ;  /* 0x000000ff0a00720c */ /* 0x000fe20003f86270 */
[C---:B------:R-:W-:Y:S01]  /*2510*/  IMAD R34, R4.reuse, R9, R34 ;  /* 0x0000000904227224 */ /* 0x040fe200078e0222 */
[----:B------:R-:W-:Y:S01]  /*2520*/  IABS R10, R15 ;  /* 0x0000000f000a7213 */ /* 0x000fe20000000000 */
[--C-:B------:R-:W-:Y:S02]  /*2530*/  @!P3 IMAD.IADD R47, R47, 0x1, -R4.reuse ;  /* 0x000000012f2fb824 */ /* 0x100fe400078e0a04 */
[----:B------:R-:W-:Y:S01]  /*2540*/  @!P6 IMAD.IADD R43, R43, 0x1, -R4 ;  /* 0x000000012b2be824 */ /* 0x000fe200078e0a04 */
[----:B------:R-:W-:Y:S01]  /*2550*/  ISETP.GT.U32.AND P3, PT, R4, R34, PT ;  /* 0x000000220400720c */ /* 0x000fe20003f64070 */
[----:B------:R-:W-:Y:S01]  /*2560*/  @!P5 IMAD.MOV R39, RZ, RZ, -R39 ;  /* 0x000000ffff27d224 */ /* 0x000fe200078e0a27 */
[----:B------:R-:W-:Y:S01]  /*2570*/  ISETP.GE.AND P5, PT, R11, RZ, PT ;  /* 0x000000ff0b00720c */ /* 0x000fe20003fa6270 */
[----:B------:R-:W-:Y:S01]  /*2580*/  @!P2 IMAD.MOV R43, RZ, RZ, -R43 ;  /* 0x000000ffff2ba224 */ /* 0x000fe200078e0a2b */
[----:B------:R-:W-:Y:S01]  /*2590*/  LOP3.LUT R11, R6, 0x8c, RZ, 0xfc, !PT ;  /* 0x0000008c060b7812 */ /* 0x000fe200078efcff */
[----:B------:R-:W-:Y:S01]  /*25a0*/  IMAD.HI.U32 R9, R7, R32, RZ ;  /* 0x0000002007097227 */ /* 0x000fe200078e00ff */
[----:B------:R-:W-:-:S02]  /*25b0*/  ISETP.GT.U32.AND P2, PT, R4, R35, PT ;  /* 0x000000230400720c */ /* 0x000fc40003f44070 */
[----:B------:R-:W-:Y:S01]  /*25c0*/  IABS R33, R11 ;  /* 0x0000000b00217213 */ /* 0x000fe20000000000 */
[----:B------:R-:W-:Y:S01]  /*25d0*/  IMAD.MOV R9, RZ, RZ, -R9 ;  /* 0x000000ffff097224 */ /* 0x000fe200078e0a09 */
[----:B------:R-:W-:Y:S01]  /*25e0*/  ISETP.GT.U32.AND P6, PT, R4, R51, PT ;  /* 0x000000330400720c */ /* 0x000fe20003fc4070 */
[----:B------:R-:W-:Y:S01]  /*25f0*/  @!P1 IMAD.MOV R47, RZ, RZ, -R47 ;  /* 0x000000ffff2f9224 */ /* 0x000fe200078e0a2f */
[----:B------:R-:W-:Y:S01]  /*2600*/  ISETP.GE.AND P1, PT, R11, RZ, PT ;  /* 0x000000ff0b00720c */ /* 0x000fe20003f26270 */
[----:B------:R-:W-:Y:S02]  /*2610*/  @!P3 IMAD.IADD R34, R34, 0x1, -R4 ;  /* 0x000000012222b824 */ /* 0x000fe400078e0a04 */
[----:B------:R-:W-:-:S03]  /*2620*/  IMAD.HI.U32 R8, R7, R33, RZ ;  /* 0x0000002107087227 */ /* 0x000fc600078e00ff */
[C---:B------:R-:W-:Y:S01]  /*2630*/  ISETP.GT.U32.AND P3, PT, R4.reuse, R34, PT ;  /* 0x000000220400720c */ /* 0x040fe20003f64070 */
[----:B------:R-:W-:Y:S02]  /*2640*/  @!P2 IMAD.IADD R35, R35, 0x1, -R4 ;  /* 0x000000012323a824 */ /* 0x000fe400078e0a04 */
[----:B------:R-:W-:Y:S02]  /*2650*/  IMAD.MOV R8, RZ, RZ, -R8 ;  /* 0x000000ffff087224 */ /* 0x000fe400078e0a08 */
[C---:B------:R-:W-:Y:S01]  /*2660*/  IMAD R32, R4.reuse, R9, R32 ;  /* 0x0000000904207224 */ /* 0x040fe200078e0220 */
[C---:B------:R-:W-:Y:S01]  /*2670*/  ISETP.GT.U32.AND P2, PT, R4.reuse, R35, PT ;  /* 0x000000230400720c */ /* 0x040fe20003f44070 */
[----:B------:R-:W-:Y:S02]  /*2680*/  IMAD R33, R4, R8, R33 ;  /* 0x0000000804217224 */ /* 0x000fe400078e0221 */
[----:B------:R-:W-:-:S04]  /*2690*/  IMAD.HI.U32 R8, R7, R10, RZ ;  /* 0x0000000a07087227 */ /* 0x000fc800078e00ff */
[----:B------:R-:W-:Y:S01]  /*26a0*/  IMAD.MOV R9, RZ, RZ, -R8 ;  /* 0x000000ffff097224 */ /* 0x000fe200078e0a08 */
[----:B------:R-:W-:Y:S01]  /*26b0*/  LOP3.LUT R8, R6, 0x98, RZ, 0xfc, !PT ;  /* 0x0000009806087812 */ /* 0x000fe200078efcff */
[----:B------:R-:W-:Y:S02]  /*26c0*/  @!P3 IMAD.IADD R34, R34, 0x1, -R4 ;  /* 0x000000012222b824 */ /* 0x000fe400078e0a04 */
[----:B------:R-:W-:Y:S01]  /*26d0*/  IMAD R9, R4, R9, R10 ;  /* 0x0000000904097224 */ /* 0x000fe200078e020a */
[----:B------:R-:W-:Y:S01]  /*26e0*/  IABS R11, R8 ;  /* 0x00000008000b7213 */ /* 0x000fe20000000000 */
[----:B------:R-:W-:Y:S01]  /*26f0*/  @!P5 IMAD.MOV R34, RZ, RZ, -R34 ;  /* 0x000000ffff22d224 */ /* 0x000fe200078e0a22 */
[----:B------:R-:W-:Y:S01]  /*2700*/  ISETP.GE.AND P3, PT, R8, RZ, PT ;  /* 0x000000ff0800720c */ /* 0x000fe20003f66270 */
[--C-:B------:R-:W-:Y:S01]  /*2710*/  @!P2 IMAD.IADD R35, R35, 0x1, -R4.reuse ;  /* 0x000000012323a824 */ /* 0x100fe200078e0a04 */
[C---:B------:R-:W-:Y:S01]  /*2720*/  ISETP.GT.U32.AND P5, PT, R4.reuse, R9, PT ;  /* 0x000000090400720c */ /* 0x040fe20003fa4070 */
[----:B------:R-:W-:Y:S01]  /*2730*/  @!P6 IMAD.IADD R51, R51, 0x1, -R4 ;  /* 0x000000013333e824 */ /* 0x000fe200078e0a04 */
[C---:B------:R-:W-:Y:S01]  /*2740*/  ISETP.GT.U32.AND P2, PT, R4.reuse, R33, PT ;  /* 0x000000210400720c */ /* 0x040fe20003f44070 */
[----:B------:R-:W-:Y:S01]  /*2750*/  @!P4 IMAD.MOV R35, RZ, RZ, -R35 ;  /* 0x000000ffff23c224 */ /* 0x000fe200078e0a23 */
[C---:B------:R-:W-:Y:S01]  /*2760*/  ISETP.GT.U32.AND P4, PT, R4.reuse, R32, PT ;  /* 0x000000200400720c */ /* 0x040fe20003f84070 */
[----:B------:R-:W-:Y:S01]  /*2770*/  IMAD.HI.U32 R8, R7, R11, RZ ;  /* 0x0000000b07087227 */ /* 0x000fe200078e00ff */
[----:B------:R-:W-:-:S03]  /*2780*/  ISETP.GT.U32.AND P6, PT, R4, R51, PT ;  /* 0x000000330400720c */ /* 0x000fc60003fc4070 */
[----:B------:R-:W-:-:S04]  /*2790*/  IMAD.MOV R8, RZ, RZ, -R8 ;  /* 0x000000ffff087224 */ /* 0x000fc800078e0a08 */
[--C-:B------:R-:W-:Y:S02]  /*27a0*/  @!P5 IMAD.IADD R9, R9, 0x1, -R4.reuse ;  /* 0x000000010909d824 */ /* 0x100fe400078e0a04 */
[----:B------:R-:W-:Y:S02]  /*27b0*/  IMAD R11, R4, R8, R11 ;  /* 0x00000008040b7224 */ /* 0x000fe400078e020b */
[----:B------:R-:W-:Y:S01]  /*27c0*/  @!P4 IMAD.IADD R32, R32, 0x1, -R4 ;  /* 0x000000012020c824 */ /* 0x000fe200078e0a04 */
[----:B------:R-:W-:Y:S01]  /*27d0*/  ISETP.GT.U32.AND P5, PT, R4, R9, PT ;  /* 0x000000090400720c */ /* 0x000fe20003fa4070 */
[----:B------:R-:W-:-:S03]  /*27e0*/  IMAD.HI.U32 R8, R7, R17, RZ ;  /* 0x0000001107087227 */ /* 0x000fc600078e00ff */
[----:B------:R-:W-:Y:S01]  /*27f0*/  ISETP.GT.U32.AND P4, PT, R4, R32, PT ;  /* 0x000000200400720c */ /* 0x000fe20003f84070 */
[--C-:B------:R-:W-:Y:S01]  /*2800*/  @!P6 IMAD.IADD R51, R51, 0x1, -R4.reuse ;  /* 0x000000013333e824 */ /* 0x100fe200078e0a04 */
[----:B------:R-:W-:Y:S01]  /*2810*/  ISETP.GE.AND P6, PT, R14, RZ, PT ;  /* 0x000000ff0e00720c */ /* 0x000fe20003fc6270 */
[----:B------:R-:W-:Y:S01]  /*2820*/  @!P2 IMAD.IADD R33, R33, 0x1, -R4 ;  /* 0x000000012121a824 */ /* 0x000fe200078e0a04 */
[----:B------:R-:W-:Y:S01]  /*2830*/  LOP3.LUT R14, R6, 0x9c, RZ, 0xfc, !PT ;  /* 0x0000009c060e7812 */ /* 0x000fe200078efcff */
[----:B------:R-:W-:Y:S02]  /*2840*/  IMAD.MOV R8, RZ, RZ, -R8 ;  /* 0x000000ffff087224 */ /* 0x000fe400078e0a08 */
[----:B------:R-:W-:Y:S01]  /*2850*/  @!P0 IMAD.MOV R51, RZ, RZ, -R51 ;  /* 0x000000ffff338224 */ /* 0x000fe200078e0a33 */
[----:B------:R-:W-:Y:S01]  /*2860*/  ISETP.GE.AND P0, PT, R15, RZ, PT ;  /* 0x000000ff0f00720c */ /* 0x000fe20003f06270 */
[C---:B------:R-:W-:Y:S01]  /*2870*/  IMAD R17, R4.reuse, R8, R17 ;  /* 0x0000000804117224 */ /* 0x040fe200078e0211 */
[----:B------:R-:W-:Y:S01]  /*2880*/  ISETP.GT.U32.AND P2, PT, R4, R33, PT ;  /* 0x000000210400720c */ /* 0x000fe20003f44070 */
[--C-:B------:R-:W-:Y:S01]  /*2890*/  @!P5 IMAD.IADD R9, R9, 0x1, -R4.reuse ;  /* 0x000000010909d824 */ /* 0x100fe200078e0a04 */
[----:B------:R-:W-:Y:S01]  /*28a0*/  IABS R15, R14 ;  /* 0x0000000e000f7213 */ /* 0x000fe20000000000 */
[----:B------:R-:W-:Y:S01]  /*28b0*/  @!P4 IMAD.IADD R32, R32, 0x1, -R4 ;  /* 0x000000012020c824 */ /* 0x000fe200078e0a04 */
[----:B------:R-:W-:-:S02]  /*28c0*/  ISETP.GT.U32.AND P5, PT, R4, R17, PT ;  /* 0x000000110400720c */ /* 0x000fc40003fa4070 */
[----:B------:R-:W-:Y:S01]  /*28d0*/  ISETP.GT.U32.AND P4, PT, R4, R11, PT ;  /* 0x0000000b0400720c */ /* 0x000fe20003f84070 */
[----:B------:R-:W-:-:S04]  /*28e0*/  IMAD.HI.U32 R10, R7, R15, RZ ;  /* 0x0000000f070a7227 */ /* 0x000fc800078e00ff */
[----:B------:R-:W-:Y:S02]  /*28f0*/  IMAD.MOV R10, RZ, RZ, -R10 ;  /* 0x000000ffff0a7224 */ /* 0x000fe400078e0a0a */
[--C-:B------:R-:W-:Y:S01]  /*2900*/  @!P2 IMAD.IADD R33, R33, 0x1, -R4.reuse ;  /* 0x000000012121a824 */ /* 0x100fe200078e0a04 */
[----:B------:R-:W-:Y:S01]  /*2910*/  ISETP.GE.AND P2, PT, R14, RZ, PT ;  /* 0x000000ff0e00720c */ /* 0x000fe20003f46270 */
[----:B------:R-:W-:Y:S01]  /*2920*/  IMAD R15, R4, R10, R15 ;  /* 0x0000000a040f7224 */ /* 0x000fe200078e020f */
[----:B------:R-:W-:Y:S01]  /*2930*/  LOP3.LUT R14, R6, 0xa8, RZ, 0xfc, !PT ;  /* 0x000000a8060e7812 */ /* 0x000fe200078efcff */
[----:B------:R-:W-:Y:S02]  /*2940*/  @!P1 IMAD.MOV R33, RZ, RZ, -R33 ;  /* 0x000000ffff219224 */ /* 0x000fe400078e0a21 */
[--C-:B------:R-:W-:Y:S01]  /*2950*/  @!P5 IMAD.IADD R17, R17, 0x1, -R4.reuse ;  /* 0x000000011111d824 */ /* 0x100fe200078e0a04 */
[C---:B------:R-:W-:Y:S01]  /*2960*/  ISETP.GT.U32.AND P1, PT, R4.reuse, R15, PT ;  /* 0x0000000f0400720c */ /* 0x040fe20003f24070 */
[----:B------:R-:W-:Y:S01]  /*2970*/  @!P4 IMAD.IADD R11, R11, 0x1, -R4 ;  /* 0x000000010b0bc824 */ /* 0x000fe200078e0a04 */
[----:B------:R-:W-:Y:S01]  /*2980*/  IABS R21, R14 ;  /* 0x0000000e00157213 */ /* 0x000fe20000000000 */
[----:B------:R-:W-:Y:S01]  /*2990*/  IMAD.HI.U32 R10, R7, R19, RZ ;  /* 0x00000013070a7227 */ /* 0x000fe200078e00ff */
[----:B------:R-:W-:-:S02]  /*29a0*/  ISETP.GT.U32.AND P5, PT, R4, R17, PT ;  /* 0x000000110400720c */ /* 0x000fc40003fa4070 */
[----:B------:R-:W-:Y:S01]  /*29b0*/  ISETP.GT.U32.AND P4, PT, R4, R11, PT ;  /* 0x0000000b0400720c */ /* 0x000fe20003f84070 */
[----:B------:R-:W-:-:S04]  /*29c0*/  IMAD.HI.U32 R8, R7, R21, RZ ;  /* 0x0000001507087227 */ /* 0x000fc800078e00ff */
[----:B------:R-:W-:Y:S02]  /*29d0*/  IMAD.MOV R8, RZ, RZ, -R8 ;  /* 0x000000ffff087224 */ /* 0x000fe400078e0a08 */
[----:B------:R-:W-:Y:S02]  /*29e0*/  @!P1 IMAD.IADD R15, R15, 0x1, -R4 ;  /* 0x000000010f0f9824 */ /* 0x000fe400078e0a04 */
[----:B------:R-:W-:Y:S01]  /*29f0*/  IMAD R21, R4, R8, R21 ;  /* 0x0000000804157224 */ /* 0x000fe200078e0215 */
[----:B------:R-:W-:Y:S01]  /*2a00*/  LOP3.LUT R8, R6, 0xb0, RZ, 0xfc, !PT ;  /* 0x000000b006087812 */ /* 0x000fe200078efcff */
[----:B------:R-:W-:Y:S01]  /*2a10*/  IMAD.MOV R10, RZ, RZ, -R10 ;  /* 0x000000ffff0a7224 */ /* 0x000fe200078e0a0a */
[C---:B------:R-:W-:Y:S01]  /*2a20*/  ISETP.GT.U32.AND P1, PT, R4.reuse, R15, PT ;  /* 0x0000000f0400720c */ /* 0x040fe20003f24070 */
[--C-:B------:R-:W-:Y:S01]  /*2a30*/  @!P5 IMAD.IADD R17, R17, 0x1, -R4.reuse ;  /* 0x000000011111d824 */ /* 0x100fe200078e0a04 */
[C---:B------:R-:W-:Y:S01]  /*2a40*/  ISETP.GT.U32.AND P5, PT, R4.reuse, R21, PT ;  /* 0x000000150400720c */ /* 0x040fe20003fa4070 */
[----:B------:R-:W-:Y:S01]  /*2a50*/  IMAD R19, R4, R10, R19 ;  /* 0x0000000a04137224 */ /* 0x000fe200078e0213 */
[----:B------:R-:W-:Y:S01]  /*2a60*/  IABS R25, R8 ;  /* 0x0000000800197213 */ /* 0x000fe20000000000 */
[----:B------:R-:W-:-:S02]  /*2a70*/  @!P4 IMAD.IADD R11, R11, 0x1, -R4 ;  /* 0x000000010b0bc824 */ /* 0x000fc400078e0a04 */
[----:B------:R-:W-:Y:S01]  /*2a80*/  @!P6 IMAD.MOV R32, RZ, RZ, -R32 ;  /* 0x000000ffff20e224 */ /* 0x000fe200078e0a20 */
[----:B------:R-:W-:Y:S01]  /*2a90*/  ISETP.GT.U32.AND P4, PT, R4, R19, PT ;  /* 0x000000130400720c */ /* 0x000fe20003f84070 */
[----:B------:R-:W-:Y:S01]  /*2aa0*/  @!P0 IMAD.MOV R9, RZ, RZ, -R9 ;  /* 0x000000ffff098224 */ /* 0x000fe200078e0a09 */
[----:B------:R-:W-:Y:S01]  /*2ab0*/  ISETP.GE.AND P6, PT, R16, RZ, PT ;  /* 0x000000ff1000720c */ /* 0x000fe20003fc6270 */
[----:B------:R-:W-:Y:S01]  /*2ac0*/  @!P3 IMAD.MOV R11, RZ, RZ, -R11 ;  /* 0x000000ffff0bb224 */ /* 0x000fe200078e0a0b */
[----:B------:R-:W-:Y:S01]  /*2ad0*/  LOP3.LUT R16, R6, 0xac, RZ, 0xfc, !PT ;  /* 0x000000ac06107812 */ /* 0x000fe200078efcff */
[--C-:B------:R-:W-:Y:S01]  /*2ae0*/  @!P1 IMAD.IADD R15, R15, 0x1, -R4.reuse ;  /* 0x000000010f0f9824 */ /* 0x100fe200078e0a04 */
[----:B------:R-:W-:Y:S01]  /*2af0*/  ISETP.GE.AND P0, PT, R18, RZ, PT ;  /* 0x000000ff1200720c */ /* 0x000fe20003f06270 */
[----:B------:R-:W-:Y:S01]  /*2b00*/  @!P5 IMAD.IADD R21, R21, 0x1, -R4 ;  /* 0x000000011515d824 */ /* 0x000fe200078e0a04 */
[----:B------:R-:W-:Y:S01]  /*2b10*/  IABS R23, R16 ;  /* 0x0000001000177213 */ /* 0x000fe20000000000 */
[----:B------:R-:W-:Y:S01]  /*2b20*/  @!P2 IMAD.MOV R15, RZ, RZ, -R15 ;  /* 0x000000ffff0fa224 */ /* 0x000fe200078e0a0f */
[----:B------:R-:W-:Y:S01]  /*2b30*/  ISETP.GE.AND P2, PT, R8, RZ, PT ;  /* 0x000000ff0800720c */ /* 0x000fe20003f46270 */
[----:B------:R-:W-:Y:S01]  /*2b40*/  IMAD.HI.U32 R8, R7, R25, RZ ;  /* 0x0000001907087227 */ /* 0x000fe200078e00ff */
[----:B------:R-:W-:-:S02]  /*2b50*/  ISETP.GT.U32.AND P5, PT, R4, R21, PT ;  /* 0x000000150400720c */ /* 0x000fc40003fa4070 */
[----:B------:R-:W-:Y:S01]  /*2b60*/  LOP3.LUT R18, R6, 0xbc, RZ, 0xfc, !PT ;  /* 0x000000bc06127812 */ /* 0x000fe200078efcff */
[----:B------:R-:W-:Y:S01]  /*2b70*/  @!P4 IMAD.IADD R19, R19, 0x1, -R4 ;  /* 0x000000011313c824 */ /* 0x000fe200078e0a04 */
[----:B------:R-:W-:Y:S01]  /*2b80*/  ISETP.GE.AND P3, PT, R14, RZ, PT ;  /* 0x000000ff0e00720c */ /* 0x000fe20003f66270 */
[----:B------:R-:W-:Y:S01]  /*2b90*/  IMAD.MOV R8, RZ, RZ, -R8 ;  /* 0x000000ffff087224 */ /* 0x000fe200078e0a08 */
[----:B------:R-:W-:Y:S01]  /*2ba0*/  LOP3.LUT R14, R6, 0xb8, RZ, 0xfc, !PT ;  /* 0x000000b8060e7812 */ /* 0x000fe200078efcff */
[----:B------:R-:W-:Y:S01]  /*2bb0*/  IMAD.HI.U32 R10, R7, R23, RZ ;  /* 0x00000017070a7227 */ /* 0x000fe200078e00ff */
[C---:B------:R-:W-:Y:S02]  /*2bc0*/  ISETP.GT.U32.AND P4, PT, R4.reuse, R19, PT ;  /* 0x000000130400720c */ /* 0x040fe40003f84070 */
[----:B------:R-:W-:Y:S01]  /*2bd0*/  IABS R31, R18 ;  /* 0x00000012001f7213 */ /* 0x000fe20000000000 */
[----:B------:R-:W-:Y:S01]  /*2be0*/  IMAD R25, R4, R8, R25 ;  /* 0x0000000804197224 */ /* 0x000fe200078e0219 */
[----:B------:R-:W-:Y:S01]  /*2bf0*/  IABS R29, R14 ;  /* 0x0000000e001d7213 */ /* 0x000fe20000000000 */
[----:B------:R-:W-:Y:S01]  /*2c00*/  @!P5 IMAD.IADD R21, R21, 0x1, -R4 ;  /* 0x000000011515d824 */ /* 0x000fe200078e0a04 */
[----:B------:R-:W-:Y:S01]  /*2c10*/  ISETP.GE.AND P1, PT, R16, RZ, PT ;  /* 0x000000ff1000720c */ /* 0x000fe20003f26270 */
[----:B------:R-:W-:Y:S01]  /*2c20*/  IMAD.MOV R10, RZ, RZ, -R10 ;  /* 0x000000ffff0a7224 */ /* 0x000fe200078e0a0a */
[----:B------:R-:W-:Y:S01]  /*2c30*/  ISETP.GT.U32.AND P5, PT, R4, R25, PT ;  /* 0x000000190400720c */ /* 0x000fe20003fa4070 */
[----:B------:R-:W-:-:S02]  /*2c40*/  @!P6 IMAD.MOV R17, RZ, RZ, -R17 ;  /* 0x000000ffff11e224 */ /* 0x000fc400078e0a11 */
[----:B------:R-:W-:Y:S01]  /*2c50*/  IMAD R23, R4, R10, R23 ;  /* 0x0000000a04177224 */ /* 0x000fe200078e0217 */
[----:B------:R-:W-:Y:S01]  /*2c60*/  LOP3.LUT R10, R6, 0xb4, RZ, 0xfc, !PT ;  /* 0x000000b4060a7812 */ /* 0x000fe200078efcff */
[--C-:B------:R-:W-:Y:S01]  /*2c70*/  @!P4 IMAD.IADD R19, R19, 0x1, -R4.reuse ;  /* 0x000000011313c824 */ /* 0x100fe200078e0a04 */
[----:B------:R-:W-:Y:S01]  /*2c80*/  ISETP.GE.AND P4, PT, R14, RZ, PT ;  /* 0x000000ff0e00720c */ /* 0x000fe20003f86270 */
[----:B------:R-:W-:Y:S01]  /*2c90*/  IMAD.HI.U32 R14, R7, R31, RZ ;  /* 0x0000001f070e7227 */ /* 0x000fe200078e00ff */
[----:B------:R-:W-:Y:S02]  /*2ca0*/  IABS R27, R10 ;  /* 0x0000000a001b7213 */ /* 0x000fe40000000000 */
[----:B------:R-:W-:Y:S01]  /*2cb0*/  ISETP.GE.AND P6, PT, R10, RZ, PT ;  /* 0x000000ff0a00720c */ /* 0x000fe20003fc6270 */
[----:B------:R-:W-:Y:S01]  /*2cc0*/  @!P0 IMAD.MOV R19, RZ, RZ, -R19 ;  /* 0x000000ffff138224 */ /* 0x000fe200078e0a13 */
[----:B------:R-:W-:Y:S01]  /*2cd0*/  ISETP.GT.U32.AND P0, PT, R4, R23, PT ;  /* 0x000000170400720c */ /* 0x000fe20003f04070 */
[----:B------:R-:W-:-:S02]  /*2ce0*/  @!P5 IMAD.IADD R25, R25, 0x1, -R4 ;  /* 0x000000011919d824 */ /* 0x000fc400078e0a04 */
[----:B------:R-:W-:Y:S02]  /*2cf0*/  IMAD.MOV R14, RZ, RZ, -R14 ;  /* 0x000000ffff0e7224 */ /* 0x000fe400078e0a0e */
[----:B------:R-:W-:Y:S01]  /*2d00*/  IMAD.HI.U32 R8, R7, R27, RZ ;  /* 0x0000001b07087227 */ /* 0x000fe200078e00ff */
[----:B------:R-:W-:-:S03]  /*2d10*/  ISETP.GT.U32.AND P5, PT, R4, R25, PT ;  /* 0x000000190400720c */ /* 0x000fc60003fa4070 */
[C---:B------:R-:W-:Y:S02]  /*2d20*/  IMAD R31, R4.reuse, R14, R31 ;  /* 0x0000000e041f7224 */ /* 0x040fe400078e021f */
[----:B------:R-:W-:Y:S02]  /*2d30*/  IMAD.MOV R8, RZ, RZ, -R8 ;  /* 0x000000ffff087224 */ /* 0x000fe400078e0a08 */
[----:B------:R-:W-:Y:S02]  /*2d40*/  @!P0 IMAD.IADD R23, R23, 0x1, -R4 ;  /* 0x0000000117178824 */ /* 0x000fe400078e0a04 */
[C---:B------:R-:W-:Y:S02]  /*2d50*/  IMAD R27, R4.reuse, R8, R27 ;  /* 0x00000008041b7224 */ /* 0x040fe400078e021b */
[----:B------:R-:W-:Y:S01]  /*2d60*/  IMAD.HI.U32 R10, R7, R29, RZ ;  /* 0x0000001d070a7227 */ /* 0x000fe200078e00ff */
[----:B------:R-:W-:-:S03]  /*2d70*/  ISETP.GT.U32.AND P0, PT, R4, R23, PT ;  /* 0x000000170400720c */ /* 0x000fc60003f04070 */
[----:B------:R-:W-:Y:S01]  /*2d80*/  @!P5 IMAD.IADD R25, R25, 0x1, -R4 ;  /* 0x000000011919d824 */ /* 0x000fe200078e0a04 */
[----:B------:R-:W-:Y:S01]  /*2d90*/  ISETP.GT.U32.AND P5, PT, R4, R31, PT ;  /* 0x0000001f0400720c */ /* 0x000fe20003fa4070 */
[----:B------:R-:W-:Y:S02]  /*2da0*/  IMAD.MOV R10, RZ, RZ, -R10 ;  /* 0x000000ffff0a7224 */ /* 0x000fe400078e0a0a */
[----:B------:R-:W-:-:S04]  /*2db0*/  IMAD.HI.U32 R16, R7, R75, RZ ;  /* 0x0000004b07107227 */ /* 0x000fc800078e00ff */
[C---:B------:R-:W-:Y:S02]  /*2dc0*/  IMAD R29, R4.reuse, R10, R29 ;  /* 0x0000000a041d7224 */ /* 0x040fe400078e021d */
[----:B------:R-:W-:Y:S01]  /*2dd0*/  @!P0 IMAD.IADD R23, R23, 0x1, -R4 ;  /* 0x0000000117178824 */ /* 0x000fe200078e0a04 */
[----:B------:R-:W-:Y:S01]  /*2de0*/  ISETP.GT.U32.AND P0, PT, R4, R27, PT ;  /* 0x0000001b0400720c */ /* 0x000fe20003f04070 */
[----:B------:R-:W-:-:S04]  /*2df0*/  IMAD.HI.U32 R10, R7, R79, RZ ;  /* 0x0000004f070a7227 */ /* 0x000fc800078e00ff */
[----:B------:R-:W-:Y:S02]  /*2e00*/  @!P5 IMAD.IADD R31, R31, 0x1, -R4 ;  /* 0x000000011f1fd824 */ /* 0x000fe400078e0a04 */
[----:B------:R-:W-:Y:S02]  /*2e10*/  IMAD.MOV R10, RZ, RZ, -R10 ;  /* 0x000000ffff0a7224 */ /* 0x000fe400078e0a0a */
[----:B------:R-:W-:Y:S01]  /*2e20*/  @!P1 IMAD.MOV R23, RZ, RZ, -R23 ;  /* 0x000000ffff179224 */ /* 0x000fe200078e0a17 */
[C---:B------:R-:W-:Y:S01]  /*2e30*/  ISETP.GT.U32.AND P5, PT, R4.reuse, R31, PT ;  /* 0x0000001f0400720c */ /* 0x040fe20003fa4070 */
[C---:B------:R-:W-:Y:S01]  /*2e40*/  IMAD R79, R4.reuse, R10, R79 ;  /* 0x0000000a044f7224 */ /* 0x040fe200078e024f */
[----:B------:R-:W-:Y:S01]  /*2e50*/  ISETP.GT.U32.AND P1, PT, R4, R29, PT ;  /* 0x0000001d0400720c */ /* 0x000fe20003f24070 */
[----:B------:R-:W-:Y:S02]  /*2e60*/  @!P0 IMAD.IADD R27, R27, 0x1, -R4 ;  /* 0x000000011b1b8824 */ /* 0x000fe400078e0a04 */
[----:B------:R-:W-:-:S02]  /*2e70*/  IMAD.MOV R16, RZ, RZ, -R16 ;  /* 0x000000ffff107224 */ /* 0x000fc400078e0a10 */
[----:B------:R-:W-:Y:S01]  /*2e80*/  @!P3 IMAD.MOV R21, RZ, RZ, -R21 ;  /* 0x000000ffff15b224 */ /* 0x000fe200078e0a15 */
[C---:B------:R-:W-:Y:S01]  /*2e90*/  ISETP.GT.U32.AND P0, PT, R4.reuse, R27, PT ;  /* 0x0000001b0400720c */ /* 0x040fe20003f04070 */
[----:B------:R-:W-:Y:S01]  /*2ea0*/  IMAD R75, R4, R16, R75 ;  /* 0x00000010044b7224 */ /* 0x000fe200078e024b */
[----:B------:R-:W-:Y:S01]  /*2eb0*/  ISETP.GE.AND P3, PT, R18, RZ, PT ;  /* 0x000000ff1200720c */ /* 0x000fe20003f66270 */
[----:B------:R-:W-:Y:S01]  /*2ec0*/  IMAD.HI.U32 R10, R7, R85, RZ ;  /* 0x00000055070a7227 */ /* 0x000fe200078e00ff */
[----:B------:R-:W-:Y:S02]  /*2ed0*/  LOP3.LUT R18, R6, 0xc4, RZ, 0xfc, !PT ;  /* 0x000000c406127812 */ /* 0x000fe400078efcff */
[----:B------:R-:W-:Y:S01]  /*2ee0*/  IABS R16, R24 ;  /* 0x0000001800107213 */ /* 0x000fe20000000000 */
[--C-:B------:R-:W-:Y:S01]  /*2ef0*/  @!P5 IMAD.IADD R31, R31, 0x1, -R4.reuse ;  /* 0x000000011f1fd824 */ /* 0x100fe200078e0a04 */
[----:B------:R-:W-:Y:S01]  /*2f00*/  ISETP.GT.U32.AND P5, PT, R4, R79, PT ;  /* 0x0000004f0400720c */ /* 0x000fe20003fa4070 */
[----:B------:R-:W-:Y:S01]  /*2f10*/  @!P1 IMAD.IADD R29, R29, 0x1, -R4 ;  /* 0x000000011d1d9824 */ /* 0x000fe200078e0a04 */
[----:B------:R-:W-:Y:S01]  /*2f20*/  IABS R77, R18 ;  /* 0x00000012004d7213 */ /* 0x000fe20000000000 */
[----:B------:R-:W-:-:S02]  /*2f30*/  IMAD.MOV R10, RZ, RZ, -R10 ;  /* 0x000000ffff0a7224 */ /* 0x000fc400078e0a0a */
[----:B------:R-:W-:Y:S01]  /*2f40*/  @!P0 IMAD.IADD R27, R27, 0x1, -R4 ;  /* 0x000000011b1b8824 */ /* 0x000fe200078e0a04 */
[C---:B------:R-:W-:Y:S01]  /*2f50*/  ISETP.GT.U32.AND P0, PT, R4.reuse, R75, PT ;  /* 0x0000004b0400720c */ /* 0x040fe20003f04070 */
[----:B------:R-:W-:Y:S01]  /*2f60*/  IMAD.HI.U32 R8, R7, R77, RZ ;  /* 0x0000004d07087227 */ /* 0x000fe200078e00ff */
[----:B------:R-:W-:-:S03]  /*2f70*/  ISETP.GT.U32.AND P1, PT, R4, R29, PT ;  /* 0x0000001d0400720c */ /* 0x000fc60003f24070 */
[----:B------:R-:W-:Y:S02]  /*2f80*/  IMAD.MOV R8, RZ, RZ, -R8 ;  /* 0x000000ffff087224 */ /* 0x000fe400078e0a08 */
[----:B------:R-:W-:Y:S02]  /*2f90*/  @!P5 IMAD.IADD R79, R79, 0x1, -R4 ;  /* 0x000000014f4fd824 */ /* 0x000fe400078e0a04 */
[C---:B------:R-:W-:Y:S02]  /*2fa0*/  IMAD R77, R4.reuse, R8, R77 ;  /* 0x00000008044d7224 */ /* 0x040fe400078e024d */
[----:B------:R-:W-:Y:S01]  /*2fb0*/  IMAD.HI.U32 R8, R7, R83, RZ ;  /* 0x0000005307087227 */ /* 0x000fe200078e00ff */
[----:B------:R-:W-:-:S03]  /*2fc0*/  ISETP.GT.U32.AND P5, PT, R4, R79, PT ;  /* 0x0000004f0400720c */ /* 0x000fc60003fa4070 */
[----:B------:R-:W-:Y:S01]  /*2fd0*/  @!P0 IMAD.IADD R75, R75, 0x1, -R4 ;  /* 0x000000014b4b8824 */ /* 0x000fe200078e0a04 */
[----:B------:R-:W-:Y:S01]  /*2fe0*/  ISETP.GE.AND P0, PT, R20, RZ, PT ;  /* 0x000000ff1400720c */ /* 0x000fe20003f06270 */
[----:B------:R-:W-:Y:S01]  /*2ff0*/  IMAD R85, R4, R10, R85 ;  /* 0x0000000a04557224 */ /* 0x000fe200078e0255 */
[----:B------:R-:W-:Y:S01]  /*3000*/  LOP3.LUT R20, R6, 0xd8, RZ, 0xfc, !PT ;  /* 0x000000d806147812 */ /* 0x000fe200078efcff */
[----:B------:R-:W-:Y:S02]  /*3010*/  IMAD.MOV R8, RZ, RZ, -R8 ;  /* 0x000000ffff087224 */ /* 0x000fe400078e0a08 */
[--C-:B------:R-:W-:Y:S01]  /*3020*/  @!P1 IMAD.IADD R29, R29, 0x1, -R4.reuse ;  /* 0x000000011d1d9824 */ /* 0x100fe200078e0a04 */
[----:B------:R-:W-:Y:S01]  /*3030*/  IABS R87, R20 ;  /* 0x0000001400577213 */ /* 0x000fe20000000000 */
[C---:B------:R-:W-:Y:S01]  /*3040*/  IMAD R83, R4.reuse, R8, R83 ;  /* 0x0000000804537224 */ /* 0x040fe200078e0253 */
[C---:B------:R-:W-:Y:S01]  /*3050*/  ISETP.GT.U32.AND P1, PT, R4.reuse, R77, PT ;  /* 0x0000004d0400720c */ /* 0x040fe20003f24070 */
[----:B------:R-:W-:Y:S01]  /*3060*/  @!P5 IMAD.IADD R79, R79, 0x1, -R4 ;  /* 0x000000014f4fd824 */ /* 0x000fe200078e0a04 */
[----:B------:R-:W-:Y:S01]  /*3070*/  ISETP.GT.U32.AND P5, PT, R4, R85, PT ;  /* 0x000000550400720c */ /* 0x000fe20003fa4070 */
[----:B------:R-:W-:-:S04]  /*3080*/  IMAD.HI.U32 R8, R7, R87, RZ ;  /* 0x0000005707087227 */ /* 0x000fc800078e00ff */
[----:B------:R-:W-:Y:S02]  /*3090*/  IMAD.MOV R8, RZ, RZ, -R8 ;  /* 0x000000ffff087224 */ /* 0x000fe400078e0a08 */
[----:B------:R-:W-:Y:S02]  /*30a0*/  IMAD.MOV.U32 R37, RZ, RZ, R25 ;  /* 0x000000ffff257224 */ /* 0x000fe400078e0019 */
[C---:B------:R-:W-:Y:S02]  /*30b0*/  IMAD R87, R4.reuse, R8, R87 ;  /* 0x0000000804577224 */ /* 0x040fe400078e0257 */
[--C-:B------:R-:W-:Y:S02]  /*30c0*/  @!P1 IMAD.IADD R77, R77, 0x1, -R4.reuse ;  /* 0x000000014d4d9824 */ /* 0x100fe400078e0a04 */
[----:B------:R-:W-:Y:S01]  /*30d0*/  @!P5 IMAD.IADD R85, R85, 0x1, -R4 ;  /* 0x000000015555d824 */ /* 0x000fe200078e0a04 */
[C---:B------:R-:W-:Y:S01]  /*30e0*/  ISETP.GT.U32.AND P5, PT, R4.reuse, R87, PT ;  /* 0x000000570400720c */ /* 0x040fe20003fa4070 */
[----:B------:R-:W-:Y:S01]  /*30f0*/  IMAD.HI.U32 R10, R7, R89, RZ ;  /* 0x00000059070a7227 */ /* 0x000fe200078e00ff */
[----:B------:R-:W-:-:S03]  /*3100*/  ISETP.GT.U32.AND P1, PT, R4, R77, PT ;  /* 0x0000004d0400720c */ /* 0x000fc60003f24070 */
[----:B------:R-:W-:Y:S01]  /*3110*/  @!P2 IMAD.MOV R37, RZ, RZ, -R37 ;  /* 0x000000ffff25a224 */ /* 0x000fe200078e0a25 */
[----:B------:R-:W-:Y:S01]  /*3120*/  ISETP.GT.U32.AND P2, PT, R4, R75, PT ;  /* 0x0000004b0400720c */ /* 0x000fe20003f44070 */
[----:B------:R-:W-:-:S04]  /*3130*/  IMAD.HI.U32 R14, R7, R16, RZ ;  /* 0x00000010070e7227 */ /* 0x000fc800078e00ff */
[----:B------:R-:W-:Y:S02]  /*3140*/  IMAD.MOV R10, RZ, RZ, -R10 ;  /* 0x000000ffff0a7224 */ /* 0x000fe400078e0a0a */
[----:B------:R-:W-:Y:S02]  /*3150*/  IMAD.MOV R71, RZ, RZ, -R14 ;  /* 0x000000ffff477224 */ /* 0x000fe400078e0a0e */
[C---:B------:R-:W-:Y:S02]  /*3160*/  IMAD R89, R4.reuse, R10, R89 ;  /* 0x0000000a04597224 */ /* 0x040fe400078e0259 */
[C---:B------:R-:W-:Y:S02]  /*3170*/  IMAD R25, R4.reuse, R71, R16 ;  /* 0x0000004704197224 */ /* 0x040fe400078e0210 */
[----:B------:R-:W-:Y:S01]  /*3180*/  @!P5 IMAD.IADD R87, R87, 0x1, -R4 ;  /* 0x000000015757d824 */ /* 0x000fe200078e0a04 */
[----:B------:R-:W-:Y:S01]  /*3190*/  ISETP.GT.U32.AND P5, PT, R4, R89, PT ;  /* 0x000000590400720c */ /* 0x000fe20003fa4070 */
[----:B------:R-:W-:-:S04]  /*31a0*/  IMAD.HI.U32 R14, R7, R91, RZ ;  /* 0x0000005b070e7227 */ /* 0x000fc800078e00ff */
[--C-:B------:R-:W-:Y:S01]  /*31b0*/  @!P2 IMAD.IADD R75, R75, 0x1, -R4.reuse ;  /* 0x000000014b4ba824 */ /* 0x100fe200078e0a04 */
[C---:B------:R-:W-:Y:S01]  /*31c0*/  ISETP.GT.U32.AND P2, PT, R4.reuse, R25, PT ;  /* 0x000000190400720c */ /* 0x040fe20003f44070 */
[----:B------:R-:W-:Y:S01]  /*31d0*/  @!P1 IMAD.IADD R77, R77, 0x1, -R4 ;  /* 0x000000014d4d9824 */ /* 0x000fe200078e0a04 */
[----:B------:R-:W-:Y:S01]  /*31e0*/  ISETP.GT.U32.AND P1, PT, R4, R83, PT ;  /* 0x000000530400720c */ /* 0x000fe20003f24070 */
[----:B------:R-:W-:Y:S02]  /*31f0*/  IMAD.MOV R14, RZ, RZ, -R14 ;  /* 0x000000ffff0e7224 */ /* 0x000fe400078e0a0e */
[----:B------:R-:W-:-:S04]  /*3200*/  IMAD.HI.U32 R16, R7, R93, RZ ;  /* 0x0000005d07107227 */ /* 0x000fc800078e00ff */
[C---:B------:R-:W-:Y:S02]  /*3210*/  IMAD R91, R4.reuse, R14, R91 ;  /* 0x0000000e045b7224 */ /* 0x040fe400078e025b */
[----:B------:R-:W-:Y:S02]  /*3220*/  @!P5 IMAD.IADD R89, R89, 0x1, -R4 ;  /* 0x000000015959d824 */ /* 0x000fe400078e0a04 */
[----:B------:R-:W-:Y:S01]  /*3230*/  IMAD.MOV R16, RZ, RZ, -R16 ;  /* 0x000000ffff107224 */ /* 0x000fe200078e0a10 */
[----:B------:R-:W-:Y:S01]  /*3240*/  ISETP.GT.U32.AND P5, PT, R4, R91, PT ;  /* 0x0000005b0400720c */ /* 0x000fe20003fa4070 */
[--C-:B------:R-:W-:Y:S01]  /*3250*/  @!P2 IMAD.IADD R25, R25, 0x1, -R4.reuse ;  /* 0x000000011919a824 */ /* 0x100fe200078e0a04 */
[----:B------:R-:W-:Y:S01]  /*3260*/  ISETP.GE.AND P2, PT, R18, RZ, PT ;  /* 0x000000ff1200720c */ /* 0x000fe20003f46270 */
[----:B------:R-:W-:Y:S01]  /*3270*/  @!P1 IMAD.IADD R83, R83, 0x1, -R4 ;  /* 0x0000000153539824 */ /* 0x000fe200078e0a04 */
[----:B------:R-:W-:Y:S01]  /*3280*/  ISETP.GE.AND P1, PT, R22, RZ, PT ;  /* 0x000000ff1600720c */ /* 0x000fe20003f26270 */
[----:B------:R-:W-:Y:S01]  /*3290*/  IMAD R93, R4, R16, R93 ;  /* 0x00000010045d7224 */ /* 0x000fe200078e025d */
[C---:B------:R-:W-:Y:S01]  /*32a0*/  LOP3.LUT R18, R6.reuse, 0xe8, RZ, 0xfc, !PT ;  /* 0x000000e806127812 */ /* 0x040fe200078efcff */
[----:B------:R-:W-:Y:S01]  /*32b0*/  IMAD.MOV.U32 R71, RZ, RZ, R29 ;  /* 0x000000ffff477224 */ /* 0x000fe200078e001d */
[C---:B------:R-:W-:Y:S01]  /*32c0*/  LOP3.LUT R22, R6.reuse, 0xec, RZ, 0xfc, !PT ;  /* 0x000000ec06167812 */ /* 0x040fe200078efcff */
[----:B------:R-:W-:Y:S01]  /*32d0*/  IMAD.HI.U32 R10, R7, R99, RZ ;  /* 0x00000063070a7227 */ /* 0x000fe200078e00ff */
[----:B------:R-:W-:-:S02]  /*32e0*/  LOP3.LUT R16, R6, 0xf8, RZ, 0xfc, !PT ;  /* 0x000000f806107812 */ /* 0x000fc400078efcff */
[----:B------:R-:W-:Y:S01]  /*32f0*/  IABS R95, R18 ;  /* 0x00000012005f7213 */ /* 0x000fe20000000000 */
[C---:B------:R-:W-:Y:S01]  /*3300*/  IMAD.HI.U32 R14, R7.reuse, R101, RZ ;  /* 0x00000065070e7227 */ /* 0x040fe200078e00ff */
[----:B------:R-:W-:Y:S02]  /*3310*/  IABS R97, R22 ;  /* 0x0000001600617213 */ /* 0x000fe40000000000 */
[----:B------:R-:W-:Y:S01]  /*3320*/  IABS R103, R16 ;  /* 0x0000001000677213 */ /* 0x000fe20000000000 */
[----:B------:R-:W-:-:S04]  /*3330*/  IMAD.HI.U32 R6, R7, R95, RZ ;  /* 0x0000005f07067227 */ /* 0x000fc800078e00ff */
[----:B------:R-:W-:-:S04]  /*3340*/  IMAD.HI.U32 R8, R7, R97, RZ ;  /* 0x0000006107087227 */ /* 0x000fc800078e00ff */
[----:B------:R-:W-:Y:S01]  /*3350*/  @!P5 IMAD.IADD R91, R91, 0x1, -R4 ;  /* 0x000000015b5bd824 */ /* 0x000fe200078e0a04 */
[C---:B------:R-:W-:Y:S01]  /*3360*/  ISETP.GT.U32.AND P5, PT, R4.reuse, R25, PT ;  /* 0x000000190400720c */ /* 0x040fe20003fa4070 */
[----:B------:R-:W-:Y:S01]  /*3370*/  @!P4 IMAD.MOV R71, RZ, RZ, -R71 ;  /* 0x000000ffff47c224 */ /* 0x000fe200078e0a47 */
[----:B------:R-:W-:Y:S01]  /*3380*/  ISETP.GT.U32.AND P4, PT, R4, R83, PT ;  /* 0x000000530400720c */ /* 0x000fe20003f84070 */
[----:B------:R-:W-:-:S04]  /*3390*/  IMAD.HI.U32 R7, R7, R103, RZ ;  /* 0x0000006707077227 */ /* 0x000fc800078e00ff */
[----:B------:R-:W-:Y:S02]  /*33a0*/  IMAD.MOV.U32 R73, RZ, RZ, R31 ;  /* 0x000000ffff497224 */ /* 0x000fe400078e001f */
[----:B------:R-:W-:Y:S02]  /*33b0*/  IMAD.MOV R7, RZ, RZ, -R7 ;  /* 0x000000ffff077224 */ /* 0x000fe400078e0a07 */
[----:B------:R-:W-:Y:S02]  /*33c0*/  IMAD.MOV R6, RZ, RZ, -R6 ;  /* 0x000000ffff067224 */ /* 0x000fe400078e0a06 */
[----:B------:R-:W-:Y:S02]  /*33d0*/  IMAD.MOV R8, RZ, RZ, -R8 ;  /* 0x000000ffff087224 */ /* 0x000fe400078e0a08 */
[----:B------:R-:W-:Y:S01]  /*33e0*/  @!P3 IMAD.MOV R73, RZ, RZ, -R73 ;  /* 0x000000ffff49b224 */ /* 0x000fe200078e0a49 */
[C---:B------:R-:W-:Y:S01]  /*33f0*/  ISETP.GT.U32.AND P3, PT, R4.reuse, R85, PT ;  /* 0x000000550400720c */ /* 0x040fe20003f64070 */
[----:B------:R-:W-:-:S02]  /*3400*/  IMAD R103, R4, R7, R103 ;  /* 0x0000000704677224 */ /* 0x000fc400078e0267 */
[----:B------:R-:W-:Y:S01]  /*3410*/  @!P0 IMAD.MOV R75, RZ, RZ, -R75 ;  /* 0x000000ffff4b8224 */ /* 0x000fe200078e0a4b */
[C---:B------:R-:W-:Y:S01]  /*3420*/  ISETP.GT.U32.AND P0, PT, R4.reuse, R87, PT ;  /* 0x000000570400720c */ /* 0x040fe20003f04070 */
[C---:B------:R-:W-:Y:S02]  /*3430*/  IMAD R95, R4.reuse, R6, R95 ;  /* 0x00000006045f7224 */ /* 0x040fe400078e025f */
[C---:B------:R-:W-:Y:S01]  /*3440*/  IMAD R97, R4.reuse, R8, R97 ;  /* 0x0000000804617224 */ /* 0x040fe200078e0261 */
[----:B------:R-:W1:Y:S01]  /*3450*/  LDS R6, [UR10] ;  /* 0x0000000aff067984 */ /* 0x000e620008000800 */
[----:B------:R-:W-:Y:S02]  /*3460*/  IMAD.MOV.U32 R7, RZ, RZ, R27 ;  /* 0x000000ffff077224 */ /* 0x000fe400078e001b */
[----:B------:R-:W-:Y:S01]  /*3470*/  @!P2 IMAD.MOV R77, RZ, RZ, -R77 ;  /* 0x000000ffff4da224 */ /* 0x000fe200078e0a4d */
[----:B------:R-:W-:Y:S01]  /*3480*/  ISETP.GT.U32.AND P2, PT, R4, R89, PT ;  /* 0x000000590400720c */ /* 0x000fe20003f44070 */
[----:B------:R-:W-:-:S02]  /*3490*/  IMAD.MOV R10, RZ, RZ, -R10 ;  /* 0x000000ffff0a7224 */ /* 0x000fc400078e0a0a */
[----:B------:R-:W-:Y:S01]  /*34a0*/  @!P6 IMAD.MOV R7, RZ, RZ, -R7 ;  /* 0x000000ffff07e224 */ /* 0x000fe200078e0a07 */
[C---:B------:R-:W-:Y:S01]  /*34b0*/  ISETP.GT.U32.AND P6, PT, R4.reuse, R91, PT ;  /* 0x0000005b0400720c */ /* 0x040fe20003fc4070 */
[----:B------:R-:W-:Y:S01]  /*34c0*/  @!P1 IMAD.MOV R79, RZ, RZ, -R79 ;  /* 0x000000ffff4f9224 */ /* 0x000fe200078e0a4f */
[C---:B------:R-:W-:Y:S01]  /*34d0*/  ISETP.GT.U32.AND P1, PT, R4.reuse, R93, PT ;  /* 0x0000005d0400720c */ /* 0x040fe20003f24070 */
[--C-:B------:R-:W-:Y:S01]  /*34e0*/  @!P5 IMAD.IADD R25, R25, 0x1, -R4.reuse ;  /* 0x000000011919d824 */ /* 0x100fe200078e0a04 */
[C---:B------:R-:W-:Y:S01]  /*34f0*/  ISETP.GT.U32.AND P5, PT, R4.reuse, R95, PT ;  /* 0x0000005f0400720c */ /* 0x040fe20003fa4070 */
[----:B------:R-:W-:Y:S01]  /*3500*/  @!P4 IMAD.IADD R83, R83, 0x1, -R4 ;  /* 0x000000015353c824 */ /* 0x000fe200078e0a04 */
[C---:B------:R-:W-:Y:S01]  /*3510*/  ISETP.GT.U32.AND P4, PT, R4.reuse, R97, PT ;  /* 0x000000610400720c */ /* 0x040fe20003f84070 */
[----:B------:R-:W-:Y:S02]  /*3520*/  IMAD.MOV R14, RZ, RZ, -R14 ;  /* 0x000000ffff0e7224 */ /* 0x000fe400078e0a0e */
[----:B------:R-:W-:-:S02]  /*3530*/  IMAD R99, R4, R10, R99 ;  /* 0x0000000a04637224 */ /* 0x000fc400078e0263 */
[C---:B------:R-:W-:Y:S02]  /*3540*/  IMAD R101, R4.reuse, R14, R101 ;  /* 0x0000000e04657224 */ /* 0x040fe400078e0265 */
[--C-:B------:R-:W-:Y:S01]  /*3550*/  @!P3 IMAD.IADD R85, R85, 0x1, -R4.reuse ;  /* 0x000000015555b824 */ /* 0x100fe200078e0a04 */
[C---:B------:R-:W-:Y:S01]  /*3560*/  ISETP.GT.U32.AND P3, PT, R4.reuse, R99, PT ;  /* 0x000000630400720c */ /* 0x040fe20003f64070 */
[--C-:B------:R-:W-:Y:S01]  /*3570*/  @!P0 IMAD.IADD R87, R87, 0x1, -R4.reuse ;  /* 0x0000000157578824 */ /* 0x100fe200078e0a04 */
[C---:B------:R-:W-:Y:S01]  /*3580*/  ISETP.GT.U32.AND P0, PT, R4.reuse, R101, PT ;  /* 0x000000650400720c */ /* 0x040fe20003f04070 */
[--C-:B------:R-:W-:Y:S01]  /*3590*/  @!P2 IMAD.IADD R89, R89, 0x1, -R4.reuse ;  /* 0x000000015959a824 */ /* 0x100fe200078e0a04 */
[----:B------:R-:W-:Y:S01]  /*35a0*/  ISETP.GT.U32.AND P2, PT, R4, R103, PT ;  /* 0x000000670400720c */ /* 0x000fe20003f44070 */
[--C-:B------:R-:W-:Y:S01]  /*35b0*/  @!P6 IMAD.IADD R91, R91, 0x1, -R4.reuse ;  /* 0x000000015b5be824 */ /* 0x100fe200078e0a04 */
[----:B------:R-:W-:Y:S01]  /*35c0*/  ISETP.GE.AND P6, PT, R24, RZ, PT ;  /* 0x000000ff1800720c */ /* 0x000fe20003fc6270 */
        /* <DEDUP_REMOVED lines=10> */
[----:B------:R-:W-:Y:S01]  /*3670*/  IMAD.MOV.U32 R81, RZ, RZ, R25 ;  /* 0x000000ffff517224 */ /* 0x000fe200078e0019 */
[----:B-1----:R-:W-:Y:S01]  /*3680*/  R2UR UR18, R6 ;  /* 0x00000000061272ca */ /* 0x002fe200000e0000 */
[--C-:B------:R-:W-:Y:S01]  /*3690*/  @!P2 IMAD.IADD R103, R103, 0x1, -R4.reuse ;  /* 0x000000016767a824 */ /* 0x100fe200078e0a04 */
[C---:B------:R-:W-:Y:S01]  /*36a0*/  ISETP.GT.U32.AND P2, PT, R4.reuse, R93, PT ;  /* 0x0000005d0400720c */ /* 0x040fe20003f44070 */
[----:B------:R-:W-:Y:S01]  /*36b0*/  @!P6 IMAD.MOV R81, RZ, RZ, -R81 ;  /* 0x000000ffff51e224 */ /* 0x000fe200078e0a51 */
        /* <DEDUP_REMOVED lines=8> */
[----:B------:R-:W-:Y:S01]  /*3740*/  ISETP.GT.U32.AND P3, PT, R4, R103, PT ;  /* 0x000000670400720c */ /* 0x000fe20003f64070 */
[----:B------:R-:W-:Y:S01]  /*3750*/  @!P0 IMAD.MOV R91, RZ, RZ, -R91 ;  /* 0x000000ffff5b8224 */ /* 0x000fe200078e0a5b */
        /* <DEDUP_REMOVED lines=11> */
[----:B------:R-:W-:Y:S01]  /*3810*/  @!P3 IMAD.IADD R103, R103, 0x1, -R4 ;  /* 0x000000016767b824 */ /* 0x000fe200078e0a04 */
[----:B------:R-:W-:Y:S01]  /*3820*/  ISETP.GE.AND P3, PT, R78, RZ, PT ;  /* 0x000000ff4e00720c */ /* 0x000fe20003f66270 */
[----:B------:R-:W-:Y:S01]  /*3830*/  @!P0 IMAD.MOV R93, RZ, RZ, -R93 ;  /* 0x000000ffff5d8224 */ /* 0x000fe200078e0a5d */
[----:B------:R-:W-:Y:S01]  /*3840*/  ISETP.NE.AND P0, PT, R12, RZ, PT ;  /* 0x000000ff0c00720c */ /* 0x000fe20003f05270 */
[----:B------:R-:W-:Y:S01]  /*3850*/  @!P2 IMAD.MOV R95, RZ, RZ, -R95 ;  /* 0x000000ffff5fa224 */ /* 0x000fe200078e0a5f */
[----:B------:R-:W-:Y:S01]  /*3860*/  ISETP.NE.AND P2, PT, R13, RZ, PT ;  /* 0x000000ff0d00720c */ /* 0x000fe20003f45270 */
[----:B------:R-:W-:Y:S01]  /*3870*/  @!P6 IMAD.MOV R103, RZ, RZ, -R103 ;  /* 0x000000ffff67e224 */ /* 0x000fe200078e0a67 */
[----:B------:R-:W-:Y:S01]  /*3880*/  LOP3.LUT R4, RZ, R13, RZ, 0x33, !PT ;  /* 0x0000000dff047212 */ /* 0x000fe200078e33ff */
[----:B------:R-:W-:-:S02]  /*3890*/  @!P1 IMAD.MOV R97, RZ, RZ, -R97 ;  /* 0x000000ffff619224 */ /* 0x000fc400078e0a61 */
[----:B------:R-:W-:Y:S01]  /*38a0*/  @!P5 IMAD.MOV R99, RZ, RZ, -R99 ;  /* 0x000000ffff63d224 */ /* 0x000fe200078e0a63 */
[C---:B------:R-:W-:Y:S01]  /*38b0*/  SEL R25, R4.reuse, R23, !P2 ;  /* 0x0000001704197207 */ /* 0x040fe20005000000 */
[----:B------:R-:W-:Y:S01]  /*38c0*/  @!P4 IMAD.MOV R101, RZ, RZ, -R101 ;  /* 0x000000ffff65c224 */ /* 0x000fe200078e0a65 */
[----:B------:R-:W-:Y:S01]  /*38d0*/  SEL R31, R4, R9, !P2 ;  /* 0x00000009041f7207 */ /* 0x000fe20005000000 */
[----:B------:R-:W-:Y:S01]  /*38e0*/  VIADD R36, R172, 0xffffffec ;  /* 0xffffffecac247836 */ /* 0x000fe20000000000 */
[C---:B------:R-:W-:Y:S01]  /*38f0*/  SEL R30, R4.reuse, R11, !P2 ;  /* 0x0000000b041e7207 */ /* 0x040fe20005000000 */
[----:B------:R-:W-:Y:S01]  /*3900*/  @!P3 IMAD.MOV R5, RZ, RZ, -R5 ;  /* 0x000000ffff05b224 */ /* 0x000fe200078e0a05 */
[----:B------:R-:W-:Y:S01]  /*3910*/  SEL R29, R4, R15, !P2 ;  /* 0x0000000f041d7207 */ /* 0x000fe20005000000 */
[----:B------:R-:W-:Y:S01]  /*3920*/  VIADD R72, R172, 0xffffffe7 ;  /* 0xffffffe7ac487836 */ /* 0x000fe20000000000 */
[----:B------:R-:W-:Y:S01]  /*3930*/  SEL R28, R4, R17, !P2 ;  /* 0x00000011041c7207 */ /* 0x000fe20005000000 */
[----:B------:R-:W-:Y:S01]  /*3940*/  VIADD R76, R172, 0xffffffe3 ;  /* 0xffffffe3ac4c7836 */ /* 0x000fe20000000000 */
[----:B------:R-:W-:-:S02]  /*3950*/  SEL R27, R4, R19, !P2 ;  /* 0x00000013041b7207 */ /* 0x000fc40005000000 */
[C---:B------:R-:W-:Y:S02]  /*3960*/  SEL R26, R4.reuse, R21, !P2 ;  /* 0x00000015041a7207 */ /* 0x040fe40005000000 */
[C---:B------:R-:W-:Y:S02]  /*3970*/  SEL R23, R4.reuse, R7, !P2 ;  /* 0x0000000704177207 */ /* 0x040fe40005000000 */
[C---:B------:R-:W-:Y:S02]  /*3980*/  SEL R70, R4.reuse, R70, !P2 ;  /* 0x0000004604467207 */ /* 0x040fe40005000000 */
[C---:B------:R-:W-:Y:S02]  /*3990*/  SEL R69, R4.reuse, R69, !P2 ;  /* 0x0000004504457207 */ /* 0x040fe40005000000 */
[C---:B------:R-:W-:Y:S02]  /*39a0*/  SEL R68, R4.reuse, R68, !P2 ;  /* 0x0000004404447207 */ /* 0x040fe40005000000 */
        /* <DEDUP_REMOVED lines=36> */
[----:B------:R-:W-:Y:S01]  /*3bf0*/  SEL R21, R4, R73, !P2 ;  /* 0x0000004904157207 */ /* 0x000fe20005000000 */
[----:B------:R-:W-:Y:S01]  /*3c00*/  VIADD R73, R172, 0xffffffe6 ;  /* 0xffffffe6ac497836 */ /* 0x000fe20000000000 */
[----:B------:R-:W-:-:S02]  /*3c10*/  SEL R20, R4, R75, !P2 ;  /* 0x0000004b04147207 */ /* 0x000fc40005000000 */
[C---:B------:R-:W-:Y:S02]  /*3c20*/  SEL R19, R4.reuse, R77, !P2 ;  /* 0x0000004d04137207 */ /* 0x040fe40005000000 */
[C---:B------:R-:W-:Y:S02]  /*3c30*/  SEL R15, R4.reuse, R79, !P2 ;  /* 0x0000004f040f7207 */ /* 0x040fe40005000000 */
[C---:B------:R-:W-:Y:S02]  /*3c40*/  SEL R10, R4.reuse, R81, !P2 ;  /* 0x00000051040a7207 */ /* 0x040fe40005000000 */
[----:B------:R-:W-:Y:S01]  /*3c50*/  SEL R6, R4, R83, !P2 ;  /* 0x0000005304067207 */ /* 0x000fe20005000000 */
[----:B------:R-:W-:Y:S01]  /*3c60*/  VIADD R83, R172, 0xfffffffb ;  /* 0xfffffffbac537836 */ /* 0x000fe20000000000 */
[----:B------:R-:W-:Y:S01]  /*3c70*/  SEL R7, R4, R85, !P2 ;  /* 0x0000005504077207 */ /* 0x000fe20005000000 */
[----:B------:R-:W-:Y:S01]  /*3c80*/  IMAD R85, R150, 0xd, RZ ;  /* 0x0000000d96557824 */ /* 0x000fe200078e02ff */
        /* <DEDUP_REMOVED lines=9> */
[----:B------:R-:W-:Y:S01]  /*3d20*/  SEL R171, R4, R171, !P2 ;  /* 0x000000ab04ab7207 */ /* 0x000fe20005000000 */
[C---:B------:R-:W-:Y:S01]  /*3d30*/  VIADD R4, R172.reuse, 0xffffffed ;  /* 0xffffffedac047836 */ /* 0x040fe20000000000 */
[----:B------:R-:W-:Y:S01]  /*3d40*/  @!P0 LOP3.LUT R5, RZ, R12, RZ, 0x33, !PT ;  /* 0x0000000cff058212 */ /* 0x000fe200078e33ff */
[----:B------:R-:W-:Y:S01]  /*3d50*/  VIADD R12, R172, 0xffffffee ;  /* 0xffffffeeac0c7836 */ /* 0x000fe20000000000 */
[----:B------:R-:W-:Y:S01]  /*3d60*/  BAR.SYNC.DEFER_BLOCKING 0x0 ;  /* 0x0000000000007b1d */ /* 0x000fe20000010000 */
[----:B------:R-:W-:Y:S01]  /*3d70*/  ISETP.GE.U32.AND P4, PT, R36, 0x7fffffcd, PT ;  /* 0x7fffffcd2400780c */ /* 0x000fe20003f86070 */
[----:B------:R-:W-:Y:S01]  /*3d80*/  VIADD R36, R172, 0xffffffef ;  /* 0xffffffefac247836 */ /* 0x000fe20000000000 */
        /* <DEDUP_REMOVED lines=11> */
[----:B----4-:R-:W-:Y:S01]  /*3e40*/  IMAD R104, R5, UR5, RZ ;  /* 0x0000000505687c24 */ /* 0x010fe2000f8e02ff */
[----:B------:R-:W-:Y:S01]  /*3e50*/  SEL R36, RZ, 0x1, P4 ;  /* 0x00000001ff247807 */ /* 0x000fe20002000000 */
[----:B------:R-:W-:Y:S01]  /*3e60*/  IMAD R5, R150, 0xe, RZ ;  /* 0x0000000e96057824 */ /* 0x000fe200078e02ff */
[----:B------:R-:W-:Y:S01]  /*3e70*/  ISETP.GE.U32.AND P4, PT, R4, 0x7fffffcc, PT ;  /* 0x7fffffcc0400780c */ /* 0x000fe20003f86070 */
[----:B------:R-:W-:Y:S01]  /*3e80*/  VIADD R4, R172, 0xffffffe5 ;  /* 0xffffffe5ac047836 */ /* 0x000fe20000000000 */
[----:B------:R-:W-:Y:S01]  /*3e90*/  SEL R71, RZ, 0x1fffe, P6 ;  /* 0x0001fffeff477807 */ /* 0x000fe20003000000 */
[----:B------:R-:W-:Y:S01]  /*3ea0*/  IMAD.SHL.U32 R86, R104, 0x4, RZ ;  /* 0x0000000468567824 */ /* 0x000fe200078e00ff */
[----:B------:R-:W-:Y:S01]  /*3eb0*/  ISETP.GE.U32.AND P6, PT, R12, 0x7fffffc5, PT ;  /* 0x7fffffc50c00780c */ /* 0x000fe20003fc6070 */
[----:B------:R-:W-:Y:S01]  /*3ec0*/  STL [R1+0x12c], R104 ;  /* 0x00012c6801007387 */ /* 0x000fe20000100800 */
[----:B------:R-:W-:-:S02]  /*3ed0*/  SEL R12, RZ, 0x4, P0 ;  /* 0x00000004ff0c7807 */ /* 0x000fc40000000000 */
[----:B------:R-:W-:Y:S01]  /*3ee0*/  ISETP.GE.U32.AND P0, PT, R4, 0x7fffffc6, PT ;  /* 0x7fffffc60400780c */ /* 0x000fe20003f06070 */
[----:B------:R-:W-:Y:S01]  /*3ef0*/  VIADD R4, R172, 0xffffffe1 ;  /* 0xffffffe1ac047836 */ /* 0x000fe20000000000 */
[----:B------:R-:W-:Y:S01]  /*3f00*/  SEL R75, RZ, 0x1fffe, P1 ;  /* 0x0001fffeff4b7807 */ /* 0x000fe20000800000 */
[----:B------:R-:W-:Y:S01]  /*3f10*/  STL [R1+0x1c], R94 ;  /* 0x00001c5e01007387 */ /* 0x000fe20000100800 */
[----:B------:R-:W-:Y:S02]  /*3f20*/  SEL R74, RZ, 0x1, P3 ;  /* 0x00000001ff4a7807 */ /* 0x000fe40001800000 */
[----:B------:R-:W-:Y:S01]  /*3f30*/  ISETP.GE.U32.AND P1, PT, R4, 0x7fffffc2, PT ;  /* 0x7fffffc20400780c */ /* 0x000fe20003f26070 */
[----:B------:R-:W-:Y:S01]  /*3f40*/  VIADD R4, R172, 0xffffffe2 ;  /* 0xffffffe2ac047836 */ /* 0x000fe20000000000 */
[----:B------:R-:W-:Y:S01]  /*3f50*/  ISETP.GE.U32.AND P3, PT, R72, 0x7fffffc8, PT ;  /* 0x7fffffc84800780c */ /* 0x000fe20003f66070 */
[----:B------:R-:W-:Y:S01]  /*3f60*/  STL [R1+0x18], R92 ;  /* 0x0000185c01007387 */ /* 0x000fe20000100800 */
[----:B------:R-:W-:-:S02]  /*3f70*/  SEL R72, RZ, 0x4, P2 ;  /* 0x00000004ff487807 */ /* 0x000fc40001000000 */
[----:B------:R-:W-:Y:S01]  /*3f80*/  ISETP.GE.U32.AND P2, PT, R4, 0x7fffffc3, PT ;  /* 0x7fffffc30400780c */ /* 0x000fe20003f46070 */
[----:B------:R-:W-:Y:S01]  /*3f90*/  STL [R1+0x14], R90 ;  /* 0x0000145a01007387 */ /* 0x000fe20000100800 */
[----:B------:R-:W-:Y:S01]  /*3fa0*/  SEL R77, RZ, 0x7fff8, P3 ;  /* 0x0007fff8ff4d7807 */ /* 0x000fe20001800000 */
[----:B------:R-:W-:Y:S01]  /*3fb0*/  VIADD R4, R172, 0xffffffff ;  /* 0xffffffffac047836 */ /* 0x000fe20000000000 */
[----:B------:R-:W-:Y:S01]  /*3fc0*/  ISETP.GE.U32.AND P3, PT, R80, 0x7fffffdd, PT ;  /* 0x7fffffdd5000780c */ /* 0x000fe20003f66070 */
[----:B------:R1:W-:Y:S01]  /*3fd0*/  STL [R1+0x13c], R86 ;  /* 0x00013c5601007387 */ /* 0x0003e20000100800 */
[----:B------:R-:W-:Y:S02]  /*3fe0*/  SEL R80, RZ, 0x4, P2 ;  /* 0x00000004ff507807 */ /* 0x000fe40001000000 */
[----:B------:R-:W-:Y:S01]  /*3ff0*/  IADD3 R240, P2, PT, R86, UR12, RZ ;  /* 0x0000000c56f07c10 */ /* 0x000fe2000ff5e0ff */
[----:B------:R2:W-:Y:S01]  /*4000*/  STL [R1+0x10], R88 ;  /* 0x0000105801007387 */ /* 0x0005e20000100800 */
[----:B------:R-:W-:-:S02]  /*4010*/  SEL R37, RZ, 0x7fff8, P5 ;  /* 0x0007fff8ff257807 */ /* 0x000fc40002800000 */
[----:B------:R-:W-:Y:S02]  /*4020*/  ISETP.GE.U32.AND P5, PT, R73, 0x7fffffc7, PT ;  /* 0x7fffffc74900780c */ /* 0x000fe40003fa6070 */
[----:B------:R-:W-:Y:S01]  /*4030*/  SEL R73, RZ, 0x7fff8, P4 ;  /* 0x0007fff8ff497807 */ /* 0x000fe20002000000 */
[----:B-1----:R-:W-:Y:S01]  /*4040*/  IMAD R86, R150, 0xb, RZ ;  /* 0x0000000b96567824 */ /* 0x002fe200078e02ff */
[----:B------:R-:W-:Y:S01]  /*4050*/  ISETP.GE.U32.AND P4, PT, R76, 0x7fffffc4, PT ;  /* 0x7fffffc44c00780c */ /* 0x000fe20003f86070 */
[----:B------:R-:W-:Y:S01]  /*4060*/  VIADD R76, R172, 0xfffffffe ;  /* 0xfffffffeac4c7836 */ /* 0x000fe20000000000 */
[----:B------:R-:W-:Y:S02]  /*4070*/  SEL R78, RZ, 0x1, P6 ;  /* 0x00000001ff4e7807 */ /* 0x000fe40003000000 */
[----:B------:R2:W-:Y:S01]  /*4080*/  STL [R1+0xc], R86 ;  /* 0x00000c5601007387 */ /* 0x0005e20000100800 */
[----:B------:R-:W-:Y:S01]  /*4090*/  ISETP.GE.U32.AND P6, PT, R4, 0x7fffffe0, PT ;  /* 0x7fffffe00400780c */ /* 0x000fe20003fc6070 */
[----:B------:R-:W-:Y:S01]  /*40a0*/  VIADD R4, R172, 0xfffffffd ;  /* 0xfffffffdac047836 */ /* 0x000fe20000000000 */
[----:B------:R-:W-:Y:S01]  /*40b0*/  SEL R79, RZ, 0x1fffe, P0 ;  /* 0x0001fffeff4f7807 */ /* 0x000fe20000000000 */
[----:B------:R2:W-:Y:S01]  /*40c0*/  STL [R1+0x8], R85 ;  /* 0x0000085501007387 */ /* 0x0005e20000100800 */
[----:B------:R-:W-:-:S02]  /*40d0*/  ISETP.GE.U32.AND P0, PT, R76, 0x7fffffdf, PT ;  /* 0x7fffffdf4c00780c */ /* 0x000fc40003f06070 */
[----:B------:R-:W-:Y:S01]  /*40e0*/  SEL R76, RZ, 0x4, P5 ;  /* 0x00000004ff4c7807 */ /* 0x000fe20002800000 */
[----:B------:R2:W-:Y:S01]  /*40f0*/  STL [R1+0x4], R5 ;  /* 0x0000040501007387 */ /* 0x0005e20000100800 */
[----:B------:R-:W-:Y:S02]  /*4100*/  SEL R82, RZ, 0x1fffe, P1 ;  /* 0x0001fffeff527807 */ /* 0x000fe40000800000 */
[----:B------:R-:W-:Y:S02]  /*4110*/  SEL R81, RZ, 0x7fff8, P4 ;  /* 0x0007fff8ff517807 */ /* 0x000fe40002000000 */
[----:B------:R-:W-:Y:S02]  /*4120*/  ISETP.GE.U32.AND P5, PT, R4, 0x7fffffde, PT ;  /* 0x7fffffde0400780c */ /* 0x000fe40003fa6070 */
[----:B------:R-:W-:Y:S02]  /*4130*/  ISETP.NE.U32.AND P1, PT, R0, RZ, PT ;  /* 0x000000ff0000720c */ /* 0x000fe40003f25070 */
[----:B------:R-:W-:-:S02]  /*4140*/  IADD3 R238, P4, PT, R170, R240, RZ ;  /* 0x000000f0aaee7210 */ /* 0x000fc40007f9e0ff */
[----:B------:R-:W-:Y:S01]  /*4150*/  LEA.HI.X.SX32 R241, R104, UR13, 0x2, P2 ;  /* 0x0000000d68f17c11 */ /* 0x000fe200090f16ff */
[----:B--2---:R-:W-:Y:S10]  /*4160*/  BRA.U UP0, `(.L_x_5) ;  /* 0x0000000100187547 */ /* 0x004ff4000b800000 */
[----:B------:R-:W-:Y:S01]  /*4170*/  ELECT P2, URZ, PT ;  /* 0x0000000000ff782f */ /* 0x000fe20003840000 */
[----:B------:R-:W-:Y:S01]  /*4180*/  IMAD.MOV.U32 R4, RZ, RZ, 0x1 ;  /* 0x00000001ff047424 */ /* 0x000fe200078e00ff */
[----:B------:R-:W-:Y:S01]  /*4190*/  UMOV UR5, 0x40 ;  /* 0x0000004000057882 */ /* 0x000fe20000000000 */
[----:B------:R-:W-:Y:S01]  /*41a0*/  UVIRTCOUNT.DEALLOC.SMPOOL 0x80 ;  /* 0x000000800000784c */ /* 0x000fe20000000000 */
[----:B------:R-:W-:-:S09]  /*41b0*/  ULEA UR5, UR4, UR5, 0x18 ;  /* 0x0000000504057291 */ /* 0x000fd2000f8ec0ff */
[----:B------:R1:W-:Y:S03]  /*41c0*/  @P2 STS.U8 [UR5], R4 ;  /* 0x00000004ff002988 */ /* 0x0003e60008000005 */
.L_x_5:
[----:B------:R-:W-:Y:S01]  /*41d0*/  USHF.L.U32 UR4, UR7, 0x15, URZ ;  /* 0x0000001507047899 */ /* 0x000fe200080006ff */
[C---:B------:R-:W-:Y:S01]  /*41e0*/  LEA.HI.X.SX32 R239, R150.reuse, R241, 0x2, P4 ;  /* 0x000000f196ef7211 */ /* 0x040fe200020f16ff */
[----:B------:R-:W-:Y:S01]  /*41f0*/  VOTEU.ALL UP1, P1 ;  /* 0x0000000000ff7886 */ /* 0x000fe20000820000 */
[----:B------:R-:W-:Y:S01]  /*4200*/  UIADD3 UR8, UPT, UPT, UR10, 0x14000, URZ ;  /* 0x000140000a087890 */ /* 0x000fe2000fffe0ff */
[-C--:B------:R-:W-:Y:S01]  /*4210*/  LEA R236, P2, R150, R240.reuse, 0x3 ;  /* 0x000000f096ec7211 */ /* 0x080fe200078418ff */
[----:B------:R-:W-:Y:S01]  /*4220*/  ULOP3.LUT UR4, UR4, 0x600000, URZ, 0xc0, !UPT ;  /* 0x0060000004047892 */ /* 0x000fe2000f8ec0ff */
[----:B------:R-:W-:Y:S01]  /*4230*/  IADD3 R234, P4, PT, R209, R240, RZ ;  /* 0x000000f0d1ea7210 */ /* 0x000fe20007f9e0ff */
[----:B------:R-:W2:Y:S01]  /*4240*/  LDCU.64 UR16, c[0x0][0x358] ;  /* 0x00006b00ff1077ac */ /* 0x000ea20008000a00 */
[----:B------:R-:W-:-:S04]  /*4250*/  @!UP1 UIADD3 UR20, UPT, UPT, -UR6, 0x100000, URZ ;  /* 0x0010000006149890 */ /* 0x000fc8000fffe1ff */
[----:B------:R-:W-:Y:S02]  /*4260*/  @!UP1 USHF.L.U32 UR21, UR20, 0xb, URZ ;  /* 0x0000000b14159899 */ /* 0x000fe400080006ff */
[----:B------:R-:W-:Y:S01]  /*4270*/  @!UP1 USHF.L.U32 UR20, UR20, 0x1, URZ ;  /* 0x0000000114149899 */ /* 0x000fe200080006ff */
[----:B------:R-:W-:Y:S01]  /*4280*/  IMAD R205, R150, 0x3c, RZ ;  /* 0x0000003c96cd7824 */ /* 0x000fe200078e02ff */
[-C--:B------:R-:W-:Y:S01]  /*4290*/  LEA.HI.X.SX32 R237, R102, R241.reuse, 0x2, P2 ;  /* 0x000000f166ed7211 */ /* 0x080fe200010f16ff */
[----:B------:R-:W-:Y:S01]  /*42a0*/  UIADD3 UR11, UPT, UPT, UR18, UR4, URZ ;  /* 0x00000004120b7290 */ /* 0x000fe2000fffe0ff */
[----:B------:R-:W-:Y:S01]  /*42b0*/  LEA.HI.X.SX32 R235, R100, R241, 0x2, P4 ;  /* 0x000000f164eb7211 */ /* 0x000fe200020f16ff */
[C---:B-1----:R-:W-:Y:S01]  /*42c0*/  IMAD R4, R150.reuse, 0xf, RZ ;  /* 0x0000000f96047824 */ /* 0x042fe200078e02ff */
[-C--:B------:R-:W-:Y:S01]  /*42d0*/  LEA R232, P2, R150, R240.reuse, 0x4 ;  /* 0x000000f096e87211 */ /* 0x080fe200078420ff */
[----:B------:R-:W-:Y:S01]  /*42e0*/  VOTEU.ALL UP2, P1 ;  /* 0x0000000000ff7886 */ /* 0x000fe20000840000 */
[----:B------:R-:W-:Y:S01]  /*42f0*/  IADD3 R230, P4, PT, R208, R240, RZ ;  /* 0x000000f0d0e67210 */ /* 0x000fe20007f9e0ff */
[----:B------:R-:W-:Y:S01]  /*4300*/  IMAD.IADD R74, R74, 0x1, R75 ;  /* 0x000000014a4a7824 */ /* 0x000fe200078e024b */
[----:B------:R-:W-:-:S04]  /*4310*/  @!UP1 UIADD3 UR4, UPT, UPT, -UR6, 0x100000, URZ ;  /* 0x0010000006049890 */ /* 0x000fc8000fffe1ff */
[----:B------:R-:W-:Y:S02]  /*4320*/  @!UP1 USHF.L.U32 UR5, UR4, 0xb, URZ ;  /* 0x0000000b04059899 */ /* 0x000fe400080006ff */
[----:B------:R-:W-:Y:S01]  /*4330*/  @!UP1 USHF.L.U32 UR4, UR4, 0x1, URZ ;  /* 0x0000000104049899 */ /* 0x000fe200080006ff */
[----:B------:R-:W-:Y:S01]  /*4340*/  VOTEU.ALL UP1, P1 ;  /* 0x0000000000ff7886 */ /* 0x000fe20000820000 */
[----:B------:R-:W-:Y:S01]  /*4350*/  STTM.x64 tmem[UR11], RZ ;  /* 0x000000ff000079ed */ /* 0x000fe2000834000b */
[----:B------:R-:W-:Y:S01]  /*4360*/  STTM.x64 tmem[UR11+0x40], RZ ;  /* 0x000040ff000079ed */ /* 0x000fe2000834000b */
[----:B------:R-:W-:Y:S01]  /*4370*/  STTM.x64 tmem[UR11+0x80], RZ ;  /* 0x000080ff000079ed */ /* 0x000fe2000834000b */
[----:B------:R-:W-:Y:S01]  /*4380*/  STTM.x64 tmem[UR11+0xc0], RZ ;  /* 0x0000c0ff000079ed */ /* 0x000fe2000834000b */
[----:B------:R-:W1:Y:S02]  /*4390*/  FENCE.VIEW.ASYNC.T ;  /* 0x00000000000073c6 */ /* 0x000e640000000200 */
[----:B-1----:R-:W-:Y:S01]  /*43a0*/  BAR.SYNC.DEFER_BLOCKING 0x0 ;  /* 0x0000000000007b1d */ /* 0x002fe20000010000 */
[-C--:B------:R-:W-:Y:S01]  /*43b0*/  LEA.HI.X.SX32 R233, R170, R241.reuse, 0x2, P2 ;  /* 0x000000f1aae97211 */ /* 0x080fe200010f16ff */
[----:B------:R-:W-:Y:S01]  /*43c0*/  IMAD.IADD R78, R78, 0x1, R79 ;  /* 0x000000014e4e7824 */ /* 0x000fe200078e024f */
[-C--:B------:R-:W-:Y:S01]  /*43d0*/  LEA.HI.X.SX32 R231, R98, R241.reuse, 0x2, P4 ;  /* 0x000000f162e77211 */ /* 0x080fe200020f16ff */
[----:B------:R-:W-:Y:S01]  /*43e0*/  IMAD.IADD R36, R36, 0x1, R71 ;  /* 0x0000000124247824 */ /* 0x000fe200078e0247 */
[-C--:B------:R-:W-:Y:S01]  /*43f0*/  IADD3 R228, P2, PT, R207, R240.reuse, RZ ;  /* 0x000000f0cfe47210 */ /* 0x080fe20007f5e0ff */
[----:B------:R-:W-:Y:S01]  /*4400*/  IMAD.SHL.U32 R252, R150, 0x10, RZ ;  /* 0x0000001096fc7824 */ /* 0x000fe200078e00ff */
[-C--:B------:R-:W-:Y:S01]  /*4410*/  IADD3 R226, P4, PT, R206, R240.reuse, RZ ;  /* 0x000000f0cee27210 */ /* 0x080fe20007f9e0ff */
[----:B------:R1:W-:Y:S01]  /*4420*/  STL [R1], R4 ;  /* 0x0000000401007387 */ /* 0x0003e20000100800 */
[-C--:B------:R-:W-:Y:S01]  /*4430*/  LEA.HI.X.SX32 R229, R96, R241.reuse, 0x2, P2 ;  /* 0x000000f160e57211 */ /* 0x080fe200010f16ff */
[----:B------:R-:W-:Y:S01]  /*4440*/  IMAD R201, R150, 0x44, RZ ;  /* 0x0000004496c97824 */ /* 0x000fe200078e02ff */
[-C--:B------:R-:W-:Y:S01]  /*4450*/  LEA.HI.X.SX32 R227, R94, R241.reuse, 0x2, P4 ;  /* 0x000000f15ee37211 */ /* 0x080fe200020f16ff */
[C---:B------:R-:W-:Y:S01]  /*4460*/  IMAD R251, R150.reuse, 0x11, RZ ;  /* 0x0000001196fb7824 */ /* 0x040fe200078e02ff */
[CC--:B------:R-:W-:Y:S01]  /*4470*/  LEA R224, P2, R150.reuse, R240.reuse, 0x5 ;  /* 0x000000f096e07211 */ /* 0x0c0fe200078428ff */
[C---:B------:R-:W-:Y:S01]  /*4480*/  IMAD R199, R150.reuse, 0x48, RZ ;  /* 0x0000004896c77824 */ /* 0x040fe200078e02ff */
[-C--:B------:R-:W-:Y:S01]  /*4490*/  IADD3 R222, P4, PT, R223, R240.reuse, RZ ;  /* 0x000000f0dfde7210 */ /* 0x080fe20007f9e0ff */
[----:B------:R-:W-:Y:S01]  /*44a0*/  IMAD R250, R150, 0x12, RZ ;  /* 0x0000001296fa7824 */ /* 0x000fe200078e02ff */
[-C--:B------:R-:W-:Y:S01]  /*44b0*/  LEA.HI.X.SX32 R225, R92, R241.reuse, 0x2, P2 ;  /* 0x000000f15ce17211 */ /* 0x080fe200010f16ff */
[----:B------:R-:W-:Y:S01]  /*44c0*/  IMAD R197, R150, 0x4c, RZ ;  /* 0x0000004c96c57824 */ /* 0x000fe200078e02ff */
[-C--:B------:R-:W-:Y:S01]  /*44d0*/  LEA.HI.X.SX32 R223, R90, R241.reuse, 0x2, P4 ;  /* 0x000000f15adf7211 */ /* 0x080fe200020f16ff */
[C---:B------:R-:W-:Y:S01]  /*44e0*/  IMAD R249, R150.reuse, 0x13, RZ ;  /* 0x0000001396f97824 */ /* 0x040fe200078e02ff */
[-C--:B------:R-:W-:Y:S01]  /*44f0*/  IADD3 R220, P2, PT, R221, R240.reuse, RZ ;  /* 0x000000f0dddc7210 */ /* 0x080fe20007f5e0ff */
[----:B------:R-:W-:Y:S01]  /*4500*/  IMAD R195, R150, 0x50, RZ ;  /* 0x0000005096c37824 */ /* 0x000fe200078e02ff */
[-C--:B------:R-:W-:Y:S01]  /*4510*/  IADD3 R218, P4, PT, R219, R240.reuse, RZ ;  /* 0x000000f0dbda7210 */ /* 0x080fe20007f9e0ff */
[----:B------:R-:W3:Y:S02]  /*4520*/  FENCE.VIEW.ASYNC.S ;  /* 0x00000000000073c6 */ /* 0x000ee40000000000 */
[----:B---3--:R-:W3:Y:S02]  /*4530*/  @!UP1 SYNCS.EXCH.64 URZ, [UR8], UR20 ;  /* 0x0000001408ff95b2 */ /* 0x008ee40008000100 */
[----:B---3--:R-:W-:Y:S01]  /*4540*/  BAR.SYNC.DEFER_BLOCKING 0x0 ;  /* 0x0000000000007b1d */ /* 0x008fe20000010000 */
[-C--:B------:R-:W-:Y:S01]  /*4550*/  LEA.HI.X.SX32 R221, R88, R241.reuse, 0x2, P2 ;  /* 0x000000f158dd7211 */ /* 0x080fe200010f16ff */
[----:B------:R-:W-:Y:S01]  /*4560*/  IMAD R193, R150, 0x54, RZ ;  /* 0x0000005496c17824 */ /* 0x000fe200078e02ff */
[-C--:B------:R-:W-:Y:S01]  /*4570*/  LEA.HI.X.SX32 R219, R86, R241.reuse, 0x2, P4 ;  /* 0x000000f156db7211 */ /* 0x080fe200020f16ff */
[C---:B------:R-:W-:Y:S01]  /*4580*/  IMAD R248, R150.reuse, 0x15, RZ ;  /* 0x0000001596f87824 */ /* 0x040fe200078e02ff */
[-C--:B------:R-:W-:Y:S01]  /*4590*/  IADD3 R216, P2, PT, R217, R240.reuse, RZ ;  /* 0x000000f0d9d87210 */ /* 0x080fe20007f5e0ff */
[C---:B------:R-:W-:Y:S01]  /*45a0*/  IMAD R191, R150.reuse, 0x58, RZ ;  /* 0x0000005896bf7824 */ /* 0x040fe200078e02ff */
[-C--:B------:R-:W-:Y:S01]  /*45b0*/  IADD3 R214, P4, PT, R215, R240.reuse, RZ ;  /* 0x000000f0d7d67210 */ /* 0x080fe20007f9e0ff */
[C---:B------:R-:W-:Y:S01]  /*45c0*/  IMAD R247, R150.reuse, 0x16, RZ ;  /* 0x0000001696f77824 */ /* 0x040fe200078e02ff */
[-C--:B------:R-:W-:Y:S01]  /*45d0*/  LEA.HI.X.SX32 R217, R209, R241.reuse, 0x2, P2 ;  /* 0x000000f1d1d97211 */ /* 0x080fe200010f16ff */
[C---:B------:R-:W-:Y:S01]  /*45e0*/  IMAD R189, R150.reuse, 0x5c, RZ ;  /* 0x0000005c96bd7824 */ /* 0x040fe200078e02ff */
[-C--:B------:R-:W-:Y:S01]  /*45f0*/  LEA.HI.X.SX32 R215, R85, R241.reuse, 0x2, P4 ;  /* 0x000000f155d77211 */ /* 0x080fe200020f16ff */
[C---:B------:R-:W-:Y:S01]  /*4600*/  IMAD R246, R150.reuse, 0x17, RZ ;  /* 0x0000001796f67824 */ /* 0x040fe200078e02ff */
[-C--:B------:R-:W-:Y:S01]  /*4610*/  IADD3 R212, P2, PT, R213, R240.reuse, RZ ;  /* 0x000000f0d5d47210 */ /* 0x080fe20007f5e0ff */
[C---:B------:R-:W-:Y:S01]  /*4620*/  IMAD R187, R150.reuse, 0x60, RZ ;  /* 0x0000006096bb7824 */ /* 0x040fe200078e02ff */
[----:B------:R-:W-:Y:S01]  /*4630*/  IADD3 R204, P4, PT, R205, R240, RZ ;  /* 0x000000f0cdcc7210 */ /* 0x000fe20007f9e0ff */
[----:B------:R-:W-:Y:S01]  /*4640*/  IMAD R185, R150, 0x64, RZ ;  /* 0x0000006496b97824 */ /* 0x000fe200078e02ff */
[----:B------:R-:W-:Y:S01]  /*4650*/  LEA R0, R0, UR10, 0x7 ;  /* 0x0000000a00007c11 */ /* 0x000fe2000f8e38ff */
[----:B------:R-:W-:Y:S01]  /*4660*/  IMAD R245, R150, 0x19, RZ ;  /* 0x0000001996f57824 */ /* 0x000fe200078e02ff */
[-C--:B------:R-:W-:Y:S01]  /*4670*/  LEA.HI.X.SX32 R213, R5, R241.reuse, 0x2, P2 ;  /* 0x000000f105d57211 */ /* 0x080fe200010f16ff */
[----:B------:R-:W-:Y:S01]  /*4680*/  VIADD R5, R172, 0xfffffff7 ;  /* 0xfffffff7ac057836 */ /* 0x000fe20000000000 */
[----:B------:R-:W-:Y:S01]  /*4690*/  LEA.HI.X.SX32 R205, R4, R241, 0x2, P4 ;  /* 0x000000f104cd7211 */ /* 0x000fe200020f16ff */
[C---:B-1----:R-:W-:Y:S01]  /*46a0*/  VIADD R4, R172.reuse, 0xfffffff9 ;  /* 0xfffffff9ac047836 */ /* 0x042fe20000000000 */
[----:B------:R-:W-:Y:S01]  /*46b0*/  ISETP.GE.U32.AND P2, PT, R83, 0x7fffffdc, PT ;  /* 0x7fffffdc5300780c */ /* 0x000fe20003f46070 */
[----:B------:R1:W2:Y:S01]  /*46c0*/  @!UP2 SYNCS.EXCH.64 URZ, [UR10+0x14008], UR4 ;  /* 0x014008040affa5b2 */ /* 0x0002a20008000100 */
[----:B------:R-:W-:Y:S01]  /*46d0*/  VIADD R83, R172, 0xffffffe0 ;  /* 0xffffffe0ac537836 */ /* 0x000fe20000000000 */
[----:B------:R-:W-:Y:S01]  /*46e0*/  @!PT LDS RZ, [RZ] ;  /* 0x00000000fffff984 */ /* 0x000fe20000000800 */
[----:B------:R-:W-:Y:S01]  /*46f0*/  @!PT LDS RZ, [RZ] ;  /* 0x00000000fffff984 */ /* 0x000fe20000000800 */
[----:B------:R-:W-:Y:S01]  /*4700*/  @!PT LDS RZ, [RZ] ;  /* 0x00000000fffff984 */ /* 0x000fe20000000800 */
[----:B--2---:R2:W-:Y:S01]  /*4710*/  LDGSTS.E [R0+0x10000], desc[UR16][R240.64], !P6 ;  /* 0x10000000f0007fae */ /* 0x0045e2000f1a1010 */
[----:B------:R-:W-:Y:S01]  /*4720*/  ISETP.GE.U32.AND P6, PT, R4, 0x7fffffda, PT ;  /* 0x7fffffda0400780c */ /* 0x000fe20003fc6070 */
[----:B------:R-:W-:Y:S01]  /*4730*/  VIADD R4, R172, 0xfffffff8 ;  /* 0xfffffff8ac047836 */ /* 0x000fe20000000000 */
[----:B------:R-:W-:Y:S01]  /*4740*/  ISETP.GE.U32.AND P4, PT, R84, 0x7fffffdb, PT ;  /* 0x7fffffdb5400780c */ /* 0x000fe20003f86070 */
[----:B------:R2:W-:Y:S01]  /*4750*/  LDGSTS.E [R0+0x10004], desc[UR16][R238.64], !P0 ;  /* 0x10004000ee007fae */ /* 0x0005e2000c1a1010 */
[----:B------:R-:W-:Y:S01]  /*4760*/  LOP3.LUT R74, R74, 0x3, RZ, 0xc0, !PT ;  /* 0x000000034a4a7812 */ /* 0x000fe200078ec0ff */
[----:B------:R-:W-:Y:S01]  /*4770*/  VIADD R84, R172, 0x1f ;  /* 0x0000001fac547836 */ /* 0x000fe20000000000 */
[----:B------:R-:W-:Y:S01]  /*4780*/  ISETP.GE.U32.AND P0, PT, R4, 0x7fffffd9, PT ;  /* 0x7fffffd90400780c */ /* 0x000fe20003f06070 */
[----:B------:R2:W-:Y:S01]  /*4790*/  LDGSTS.E [R0+0x10008], desc[UR16][R236.64], !P5 ;  /* 0x10008000ec007fae */ /* 0x0005e2000e9a1010 */
[----:B------:R-:W-:Y:S01]  /*47a0*/  ISETP.GE.U32.AND P5, PT, R5, 0x7fffffd8, PT ;  /* 0x7fffffd80500780c */ /* 0x000fe20003fa6070 */
[----:B------:R-:W-:Y:S01]  /*47b0*/  VIADD R4, R172, 0xfffffff6 ;  /* 0xfffffff6ac047836 */ /* 0x000fe20000000000 */
[----:B------:R-:W-:Y:S01]  /*47c0*/  LOP3.LUT R78, R78, 0x3, RZ, 0xc0, !PT ;  /* 0x000000034e4e7812 */ /* 0x000fe200078ec0ff */
[----:B------:R2:W-:Y:S01]  /*47d0*/  LDGSTS.E [R0+0x1000c], desc[UR16][R234.64], !P3 ;  /* 0x1000c000ea007fae */ /* 0x0005e2000d9a1010 */
[----:B------:R-:W-:Y:S01]  /*47e0*/  ISETP.GE.U32.AND P3, PT, R83, 0x7fffffc1, PT ;  /* 0x7fffffc15300780c */ /* 0x000fe20003f66070 */
[----:B------:R-:W-:Y:S01]  /*47f0*/  IMAD R183, R150, 0x68, RZ ;  /* 0x0000006896b77824 */ /* 0x000fe200078e02ff */
[----:B------:R-:W-:Y:S01]  /*4800*/  IADD3 R72, PT, PT, R74, R73, R72 ;  /* 0x000000494a487210 */ /* 0x000fe20007ffe048 */
[----:B------:R2:W-:Y:S01]  /*4810*/  LDGSTS.E [R0+0x10010], desc[UR16][R232.64], !P2 ;  /* 0x10010000e8007fae */ /* 0x0005e2000d1a1010 */
[----:B------:R-:W-:Y:S01]  /*4820*/  SEL R5, RZ, 0x1, P3 ;  /* 0x00000001ff057807 */ /* 0x000fe20001800000 */
[----:B-1----:R-:W1:Y:S01]  /*4830*/  LDCU UR4, c[0x0][0x3b0] ;  /* 0x00007600ff0477ac */ /* 0x002e620008000800 */
[----:B------:R-:W-:Y:S01]  /*4840*/  ISETP.GE.U32.AND P2, PT, R4, 0x7fffffd7, PT ;  /* 0x7fffffd70400780c */ /* 0x000fe20003f46070 */
[----:B------:R-:W-:Y:S01]  /*4850*/  VIADD R4, R172, 0xfffffff5 ;  /* 0xfffffff5ac047836 */ /* 0x000fe20000000000 */
[----:B------:R2:W-:Y:S01]  /*4860*/  LDGSTS.E [R0+0x10014], desc[UR16][R230.64], !P4 ;  /* 0x10014000e6007fae */ /* 0x0005e2000e1a1010 */
[----:B------:R-:W-:Y:S01]  /*4870*/  IMAD.IADD R5, R5, 0x1, R82 ;  /* 0x0000000105057824 */ /* 0x000fe200078e0252 */
[----:B------:R-:W-:Y:S01]  /*4880*/  IADD3 R76, PT, PT, R78, R77, R76 ;  /* 0x0000004d4e4c7210 */ /* 0x000fe20007ffe04c */
[----:B------:R-:W-:Y:S01]  /*4890*/  IMAD.SHL.U32 R72, R72, 0x100, RZ ;  /* 0x0000010048487824 */ /* 0x000fe200078e00ff */
[----:B------:R-:W-:Y:S01]  /*48a0*/  ISETP.GE.U32.AND P4, PT, R4, 0x7fffffd6, PT ;  /* 0x7fffffd60400780c */ /* 0x000fe20003f86070 */
[----:B------:R-:W-:Y:S01]  /*48b0*/  VIADD R4, R172, 0xfffffff4 ;  /* 0xfffffff4ac047836 */ /* 0x000fe20000000000 */
[----:B------:R-:W-:Y:S01]  /*48c0*/  LOP3.LUT R5, R5, 0x3, RZ, 0xc0, !PT ;  /* 0x0000000305057812 */ /* 0x000fe200078ec0ff */
[----:B------:R2:W-:Y:S01]  /*48d0*/  LDGSTS.E [R0+0x10018], desc[UR16][R228.64], !P6 ;  /* 0x10018000e4007fae */ /* 0x0005e2000f1a1010 */
[----:B------:R-:W-:Y:S01]  /*48e0*/  LOP3.LUT R36, R36, 0x3, RZ, 0xc0, !PT ;  /* 0x0000000324247812 */ /* 0x000fe200078ec0ff */
[----:B------:R-:W-:Y:S01]  /*48f0*/  IMAD R244, R150, 0x1a, RZ ;  /* 0x0000001a96f47824 */ /* 0x000fe200078e02ff */
[----:B------:R-:W-:Y:S01]  /*4900*/  IADD3 R5, PT, PT, R5, R81, R80 ;  /* 0x0000005105057210 */ /* 0x000fe20007ffe050 */
[----:B------:R2:W-:Y:S01]  /*4910*/  LDGSTS.E [R0+0x1001c], desc[UR16][R226.64], !P0 ;  /* 0x1001c000e2007fae */ /* 0x0005e2000c1a1010 */
[----:B------:R-:W-:Y:S01]  /*4920*/  ISETP.GE.U32.AND P6, PT, R4, 0x7fffffd5, PT ;  /* 0x7fffffd50400780c */ /* 0x000fe20003fc6070 */
[----:B------:R-:W-:Y:S01]  /*4930*/  VIADD R4, R172, 0xfffffff3 ;  /* 0xfffffff3ac047836 */ /* 0x000fe20000000000 */
[----:B------:R-:W-:Y:S01]  /*4940*/  LOP3.LUT R5, R5, 0xf, RZ, 0xc0, !PT ;  /* 0x0000000f05057812 */ /* 0x000fe200078ec0ff */
[----:B------:R2:W-:Y:S01]  /*4950*/  LDGSTS.E [R0+0x10020], desc[UR16][R224.64], !P5 ;  /* 0x10020000e0007fae */ /* 0x0005e2000e9a1010 */
[----:B------:R-:W-:Y:S01]  /*4960*/  IADD3 R12, PT, PT, R36, R37, R12 ;  /* 0x00000025240c7210 */ /* 0x000fe20007ffe00c */
[----:B------:R-:W-:Y:S01]  /*4970*/  IMAD R181, R150, 0x6c, RZ ;  /* 0x0000006c96b57824 */ /* 0x000fe200078e02ff */
[----:B------:R-:W-:Y:S01]  /*4980*/  ISETP.GE.U32.AND P0, PT, R4, 0x7fffffd4, PT ;  /* 0x7fffffd40400780c */ /* 0x000fe20003f06070 */
[----:B------:R-:W-:Y:S01]  /*4990*/  IMAD R76, R76, 0x10, R5 ;  /* 0x000000104c4c7824 */ /* 0x000fe200078e0205 */
[----:B------:R-:W-:Y:S01]  /*49a0*/  LOP3.LUT R5, R72, 0xf00, RZ, 0xe2, !PT ;  /* 0x00000f0048057812 */ /* 0x000fe200078ee2ff */
[----:B------:R-:W-:Y:S01]  /*49b0*/  VIADD R4, R172, 0xfffffff2 ;  /* 0xfffffff2ac047836 */ /* 0x000fe20000000000 */
[----:B------:R2:W-:Y:S01]  /*49c0*/  LDGSTS.E [R0+0x10024], desc[UR16][R222.64], !P2 ;  /* 0x10024000de007fae */ /* 0x0005e2000d1a1010 */
[----:B------:R-:W-:Y:S01]  /*49d0*/  LOP3.LUT R83, R2, 0x1f, RZ, 0xc0, !PT ;  /* 0x0000001f02537812 */ /* 0x000fe200078ec0ff */
[----:B------:R-:W-:Y:S01]  /*49e0*/  IMAD R177, R150, 0x74, RZ ;  /* 0x0000007496b17824 */ /* 0x000fe200078e02ff */
[----:B------:R-:W-:Y:S01]  /*49f0*/  LOP3.LUT R76, R76, 0xff, RZ, 0xc0, !PT ;  /* 0x000000ff4c4c7812 */ /* 0x000fe200078ec0ff */
[----:B------:R-:W-:Y:S01]  /*4a00*/  IMAD R5, R12, 0x1000, R5 ;  /* 0x000010000c057824 */ /* 0x000fe200078e0205 */
[----:B------:R-:W-:Y:S01]  /*4a10*/  ISETP.GE.U32.AND P5, PT, R4, 0x7fffffd3, PT ;  /* 0x7fffffd30400780c */ /* 0x000fe20003fa6070 */
[----:B------:R-:W-:Y:S01]  /*4a20*/  VIADD R4, R172, 0xfffffff1 ;  /* 0xfffffff1ac047836 */ /* 0x000fe20000000000 */
[----:B------:R2:W-:Y:S01]  /*4a30*/  LDGSTS.E [R0+0x10028], desc[UR16][R220.64], !P4 ;  /* 0x10028000dc007fae */ /* 0x0005e2000e1a1010 */
[----:B------:R-:W-:-:S02]  /*4a40*/  IMAD.IADD R76, R5, 0x1, R76 ;  /* 0x00000001054c7824 */ /* 0x000fc400078e024c */
[----:B------:R-:W-:Y:S01]  /*4a50*/  VIADD R5, R172, 0xfffffff0 ;  /* 0xfffffff0ac057836 */ /* 0x000fe20000000000 */
[----:B------:R-:W-:Y:S01]  /*4a60*/  ISETP.GE.U32.AND P2, PT, R4, 0x7fffffd2, PT ;  /* 0x7fffffd20400780c */ /* 0x000fe20003f46070 */
[----:B------:R2:W-:Y:S01]  /*4a70*/  LDGSTS.E [R0+0x1002c], desc[UR16][R218.64], !P6 ;  /* 0x1002c000da007fae */ /* 0x0005e2000f1a1010 */
[----:B------:R-:W-:Y:S01]  /*4a80*/  LOP3.LUT R4, R76, 0xffff, RZ, 0xc0, !PT ;  /* 0x0000ffff4c047812 */ /* 0x000fe200078ec0ff */
[----:B------:R-:W-:Y:S01]  /*4a90*/  IMAD R71, R83, R151, RZ ;  /* 0x0000009753477224 */ /* 0x000fe200078e02ff */
[----:B------:R-:W-:Y:S01]  /*4aa0*/  ISETP.GE.U32.AND P4, PT, R5, 0x7fffffd1, PT ;  /* 0x7fffffd10500780c */ /* 0x000fe20003f86070 */
[----:B------:R2:W-:Y:S01]  /*4ab0*/  LDGSTS.E [R0+0x10030], desc[UR16][R216.64], !P0 ;  /* 0x10030000d8007fae */ /* 0x0005e2000c1a1010 */
[--C-:B------:R-:W-:Y:S01]  /*4ac0*/  SHF.R.U32.HI R5, RZ, 0xf, R4.reuse ;  /* 0x0000000fff057819 */ /* 0x100fe20000011604 */
[C---:B------:R-:W-:Y:S01]  /*4ad0*/  IMAD R243, R150.reuse, 0x1b, RZ ;  /* 0x0000001b96f37824 */ /* 0x040fe200078e02ff */
[--C-:B------:R-:W-:Y:S01]  /*4ae0*/  SHF.R.U32.HI R12, RZ, 0xe, R4.reuse ;  /* 0x0000000eff0c7819 */ /* 0x100fe20000011604 */
[----:B------:R2:W-:Y:S01]  /*4af0*/  LDGSTS.E [R0+0x10034], desc[UR16][R214.64], !P5 ;  /* 0x10034000d6007fae */ /* 0x0005e2000e9a1010 */
[CC--:B------:R-:W-:Y:S01]  /*4b00*/  LEA R202, P5, R150.reuse, R240.reuse, 0x6 ;  /* 0x000000f096ca7211 */ /* 0x0c0fe200078a30ff */
[C---:B------:R-:W-:Y:S01]  /*4b10*/  IMAD R175, R150.reuse, 0x78, RZ ;  /* 0x0000007896af7824 */ /* 0x040fe200078e02ff */
[----:B------:R-:W-:Y:S01]  /*4b20*/  LOP3.LUT P6, RZ, R5, 0x1, RZ, 0xc0, !PT ;  /* 0x0000000105ff7812 */ /* 0x000fe200078cc0ff */
[----:B------:R2:W-:Y:S01]  /*4b30*/  LDGSTS.E [R0+0x10038], desc[UR16][R212.64], !P2 ;  /* 0x10038000d4007fae */ /* 0x0005e2000d1a1010 */
[--C-:B------:R-:W-:Y:S01]  /*4b40*/  SHF.R.U32.HI R5, RZ, 0xd, R4.reuse ;  /* 0x0000000dff057819 */ /* 0x100fe20000011604 */
[----:B------:R-:W-:Y:S01]  /*4b50*/  IMAD R242, R150, 0x1d, RZ ;  /* 0x0000001d96f27824 */ /* 0x000fe200078e02ff */
[-C--:B------:R-:W-:Y:S01]  /*4b60*/  LEA.HI.X.SX32 R203, R252, R241.reuse, 0x2, P5 ;  /* 0x000000f1fccb7211 */ /* 0x080fe200028f16ff */
[----:B------:R2:W-:Y:S01]  /*4b70*/  LDGSTS.E [R0+0x1003c], desc[UR16][R204.64], !P4 ;  /* 0x1003c000cc007fae */ /* 0x0005e2000e1a1010 */
[----:B------:R-:W-:Y:S01]  /*4b80*/  LOP3.LUT P0, RZ, R12, 0x1, RZ, 0xc0, !PT ;  /* 0x000000010cff7812 */ /* 0x000fe2000780c0ff */
[----:B------:R-:W-:Y:S01]  /*4b90*/  IMAD R211, R150, 0x1e, RZ ;  /* 0x0000001e96d37824 */ /* 0x000fe200078e02ff */
[-C--:B------:R-:W-:Y:S01]  /*4ba0*/  IADD3 R200, P5, PT, R201, R240.reuse, RZ ;  /* 0x000000f0c9c87210 */ /* 0x080fe20007fbe0ff */
[----:B-1----:R-:W-:Y:S01]  /*4bb0*/  IMAD R70, R70, UR4, RZ ;  /* 0x0000000446467c24 */ /* 0x002fe2000f8e02ff */
[----:B------:R-:W-:Y:S01]  /*4bc0*/  LOP3.LUT P2, RZ, R5, 0x1, RZ, 0xc0, !PT ;  /* 0x0000000105ff7812 */ /* 0x000fe2000784c0ff */
[----:B------:R-:W-:Y:S01]  /*4bd0*/  IMAD R96, R38, UR4, RZ ;  /* 0x0000000426607c24 */ /* 0x000fe2000f8e02ff */
[-C--:B------:R-:W-:Y:S01]  /*4be0*/  LEA.HI.X.SX32 R201, R251, R241.reuse, 0x2, P5 ;  /* 0x000000f1fbc97211 */ /* 0x080fe200028f16ff */
[----:B------:R2:W-:Y:S01]  /*4bf0*/  LDGSTS.E [R0+0x10040], desc[UR16][R202.64], P6 ;  /* 0x10040000ca007fae */ /* 0x0005e2000b1a1010 */
[-C--:B------:R-:W-:Y:S01]  /*4c00*/  IADD3 R198, P5, PT, R199, R240.reuse, RZ ;  /* 0x000000f0c7c67210 */ /* 0x080fe20007fbe0ff */
[----:B------:R-:W-:Y:S01]  /*4c10*/  IMAD R68, R68, UR4, RZ ;  /* 0x0000000444447c24 */ /* 0x000fe2000f8e02ff */
[--C-:B------:R-:W-:Y:S01]  /*4c20*/  SHF.R.U32.HI R5, RZ, 0xc, R4.reuse ;  /* 0x0000000cff057819 */ /* 0x100fe20000011604 */
[----:B------:R-:W-:Y:S01]  /*4c30*/  IMAD R100, R39, UR4, RZ ;  /* 0x0000000427647c24 */ /* 0x000fe2000f8e02ff */
[-C--:B------:R-:W-:Y:S01]  /*4c40*/  LEA.HI.X.SX32 R199, R250, R241.reuse, 0x2, P5 ;  /* 0x000000f1fac77211 */ /* 0x080fe200028f16ff */
[----:B------:R2:W-:Y:S01]  /*4c50*/  LDGSTS.E [R0+0x10044], desc[UR16][R200.64], P0 ;  /* 0x10044000c8007fae */ /* 0x0005e200081a1010 */
[----:B------:R-:W-:Y:S01]  /*4c60*/  LOP3.LUT P4, RZ, R5, 0x1, RZ, 0xc0, !PT ;  /* 0x0000000105ff7812 */ /* 0x000fe2000788c0ff */
[----:B------:R-:W-:Y:S01]  /*4c70*/  IMAD R92, R42, UR4, RZ ;  /* 0x000000042a5c7c24 */ /* 0x000fe2000f8e02ff */
[--C-:B------:R-:W-:Y:S01]  /*4c80*/  SHF.R.U32.HI R5, RZ, 0xb, R4.reuse ;  /* 0x0000000bff057819 */ /* 0x100fe20000011604 */
[----:B------:R2:W-:Y:S01]  /*4c90*/  LDGSTS.E [R0+0x10048], desc[UR16][R198.64], P2 ;  /* 0x10048000c6007fae */ /* 0x0005e200091a1010 */
[-C--:B------:R-:W-:Y:S01]  /*4ca0*/  IADD3 R196, P2, PT, R197, R240.reuse, RZ ;  /* 0x000000f0c5c47210 */ /* 0x080fe20007f5e0ff */
[----:B------:R-:W-:Y:S01]  /*4cb0*/  IMAD R66, R66, UR4, RZ ;  /* 0x0000000442427c24 */ /* 0x000fe2000f8e02ff */
[----:B------:R-:W-:Y:S01]  /*4cc0*/  LOP3.LUT P6, RZ, R5, 0x1, RZ, 0xc0, !PT ;  /* 0x0000000105ff7812 */ /* 0x000fe200078cc0ff */
[----:B------:R-:W-:Y:S01]  /*4cd0*/  IMAD R102, R43, UR4, RZ ;  /* 0x000000042b667c24 */ /* 0x000fe2000f8e02ff */
[-C--:B------:R-:W-:Y:S01]  /*4ce0*/  LEA.HI.X.SX32 R197, R249, R241.reuse, 0x2, P2 ;  /* 0x000000f1f9c57211 */ /* 0x080fe200010f16ff */
[----:B------:R-:W-:Y:S01]  /*4cf0*/  IMAD R69, R69, UR4, RZ ;  /* 0x0000000445457c24 */ /* 0x000fe2000f8e02ff */
[-C--:B------:R-:W-:Y:S01]  /*4d00*/  IADD3 R194, P2, PT, R195, R240.reuse, RZ ;  /* 0x000000f0c3c27210 */ /* 0x080fe20007f5e0ff */
[----:B------:R-:W-:Y:S01]  /*4d10*/  IMAD R86, R46, UR4, RZ ;  /* 0x000000042e567c24 */ /* 0x000fe2000f8e02ff */
[--C-:B------:R-:W-:Y:S01]  /*4d20*/  SHF.R.U32.HI R5, RZ, 0xa, R4.reuse ;  /* 0x0000000aff057819 */ /* 0x100fe20000011604 */
[----:B------:R2:W-:Y:S01]  /*4d30*/  LDGSTS.E [R0+0x1004c], desc[UR16][R196.64], P4 ;  /* 0x1004c000c4007fae */ /* 0x0005e2000a1a1010 */
[-C--:B------:R-:W-:Y:S01]  /*4d40*/  LEA.HI.X.SX32 R195, R208, R241.reuse, 0x2, P2 ;  /* 0x000000f1d0c37211 */ /* 0x080fe200010f16ff */
[----:B------:R-:W-:Y:S01]  /*4d50*/  IMAD R64, R64, UR4, RZ ;  /* 0x0000000440407c24 */ /* 0x000fe2000f8e02ff */
[-C--:B------:R-:W-:Y:S01]  /*4d60*/  IADD3 R192, P4, PT, R193, R240.reuse, RZ ;  /* 0x000000f0c1c07210 */ /* 0x080fe20007f9e0ff */
[----:B------:R-:W-:Y:S01]  /*4d70*/  IMAD R98, R40, UR4, RZ ;  /* 0x0000000428627c24 */ /* 0x000fe2000f8e02ff */
[--C-:B------:R-:W-:Y:S01]  /*4d80*/  SHF.R.U32.HI R12, RZ, 0x9, R4.reuse ;  /* 0x00000009ff0c7819 */ /* 0x100fe20000011604 */
[----:B------:R2:W-:Y:S01]  /*4d90*/  LDGSTS.E [R0+0x10050], desc[UR16][R194.64], P6 ;  /* 0x10050000c2007fae */ /* 0x0005e2000b1a1010 */
[----:B------:R-:W-:Y:S01]  /*4da0*/  ISETP.GT.AND P2, PT, R84, 0x1f, PT ;  /* 0x0000001f5400780c */ /* 0x000fe20003f44270 */
[----:B------:R-:W-:Y:S01]  /*4db0*/  IMAD R104, R47, UR4, RZ ;  /* 0x000000042f687c24 */ /* 0x000fe2000f8e02ff */
[----:B------:R-:W-:Y:S01]  /*4dc0*/  LOP3.LUT P0, RZ, R5, 0x1, RZ, 0xc0, !PT ;  /* 0x0000000105ff7812 */ /* 0x000fe2000780c0ff */
[----:B------:R-:W-:Y:S01]  /*4dd0*/  IMAD R67, R67, UR4, RZ ;  /* 0x0000000443437c24 */ /* 0x000fe2000f8e02ff */
[-C--:B------:R-:W-:Y:S01]  /*4de0*/  LEA.HI.X.SX32 R193, R248, R241.reuse, 0x2, P4 ;  /* 0x000000f1f8c17211 */ /* 0x080fe200020f16ff */
[----:B------:R-:W-:Y:S01]  /*4df0*/  IMAD R80, R50, UR4, RZ ;  /* 0x0000000432507c24 */ /* 0x000fe2000f8e02ff */
[----:B------:R-:W-:Y:S01]  /*4e00*/  LOP3.LUT P5, RZ, R12, 0x1, RZ, 0xc0, !PT ;  /* 0x000000010cff7812 */ /* 0x000fe200078ac0ff */
[----:B------:R-:W-:Y:S01]  /*4e10*/  IMAD R62, R62, UR4, RZ ;  /* 0x000000043e3e7c24 */ /* 0x000fe2000f8e02ff */
[----:B------:R-:W-:Y:S01]  /*4e20*/  IADD3 R190, P6, PT, R191, R240, RZ ;  /* 0x000000f0bfbe7210 */ /* 0x000fe20007fde0ff */
[----:B------:R-:W-:Y:S01]  /*4e30*/  IMAD R94, R41, UR4, RZ ;  /* 0x00000004295e7c24 */ /* 0x000fe2000f8e02ff */
[----:B------:R-:W-:Y:S01]  /*4e40*/  ISETP.GE.AND P4, PT, R83, R172, PT ;  /* 0x000000ac5300720c */ /* 0x000fe20003f86270 */
[----:B------:R-:W-:Y:S01]  /*4e50*/  IMAD R90, R44, UR4, RZ ;  /* 0x000000042c5a7c24 */ /* 0x000fe2000f8e02ff */
[----:B------:R-:W-:Y:S01]  /*4e60*/  SEL R5, RZ, 0x4, !P2 ;  /* 0x00000004ff057807 */ /* 0x000fe20005000000 */
[----:B------:R-:W-:Y:S01]  /*4e70*/  IMAD R106, R51, UR4, RZ ;  /* 0x00000004336a7c24 */ /* 0x000fe2000f8e02ff */
[--C-:B------:R-:W-:Y:S01]  /*4e80*/  SHF.R.U32.HI R2, RZ, 0x8, R4.reuse ;  /* 0x00000008ff027819 */ /* 0x100fe20000011604 */
[----:B------:R2:W-:Y:S01]  /*4e90*/  LDGSTS.E [R0+0x10054], desc[UR16][R192.64], P0 ;  /* 0x10054000c0007fae */ /* 0x0005e200081a1010 */
[-C--:B------:R-:W-:Y:S01]  /*4ea0*/  LEA.HI.X.SX32 R191, R247, R241.reuse, 0x2, P6 ;  /* 0x000000f1f7bf7211 */ /* 0x080fe200030f16ff */
[----:B------:R-:W-:Y:S01]  /*4eb0*/  IMAD R65, R65, UR4, RZ ;  /* 0x0000000441417c24 */ /* 0x000fe2000f8e02ff */
[----:B------:R-:W-:Y:S01]  /*4ec0*/  SEL R5, R5, RZ, !P4 ;  /* 0x000000ff05057207 */ /* 0x000fe20006000000 */
[----:B------:R-:W-:Y:S01]  /*4ed0*/  IMAD R74, R54, UR4, RZ ;  /* 0x00000004364a7c24 */ /* 0x000fe2000f8e02ff */
[----:B------:R-:W-:Y:S01]  /*4ee0*/  LOP3.LUT P6, RZ, R2, 0x1, RZ, 0xc0, !PT ;  /* 0x0000000102ff7812 */ /* 0x000fe200078cc0ff */
[----:B------:R2:W-:Y:S01]  /*4ef0*/  LDGSTS.E [R0+0x10058], desc[UR16][R190.64], P5 ;  /* 0x10058000be007fae */ /* 0x0005e2000a9a1010 */
[-C--:B------:R-:W-:Y:S01]  /*4f00*/  IADD3 R188, P4, PT, R189, R240.reuse, RZ ;  /* 0x000000f0bdbc7210 */ /* 0x080fe20007f9e0ff */
[----:B------:R-:W-:Y:S01]  /*4f10*/  IMAD R79, R60, UR4, RZ ;  /* 0x000000043c4f7c24 */ /* 0x000fe2000f8e02ff */
[--C-:B------:R-:W-:Y:S01]  /*4f20*/  SHF.R.U32.HI R2, RZ, 0x7, R4.reuse ;  /* 0x00000007ff027819 */ /* 0x100fe20000011604 */
[----:B------:R1:W-:Y:S01]  /*4f30*/  STL [R1+0x140], R71 ;  /* 0x0001404701007387 */ /* 0x0003e20000100800 */
[-C--:B------:R-:W-:Y:S01]  /*4f40*/  LEA.HI.X.SX32 R189, R246, R241.reuse, 0x2, P4 ;  /* 0x000000f1f6bd7211 */ /* 0x080fe200020f16ff */
[----:B------:R-:W-:Y:S01]  /*4f50*/  IMAD R88, R45, UR4, RZ ;  /* 0x000000042d587c24 */ /* 0x000fe2000f8e02ff */
[----:B------:R-:W-:Y:S01]  /*4f60*/  LOP3.LUT P4, RZ, R2, 0x1, RZ, 0xc0, !PT ;  /* 0x0000000102ff7812 */ /* 0x000fe2000788c0ff */
[----:B------:R-:W-:Y:S01]  /*4f70*/  STL [R1+0x128], R70 ;  /* 0x0001284601007387 */ /* 0x000fe20000100800 */
[-C--:B------:R-:W-:Y:S01]  /*4f80*/  IADD3 R186, P5, PT, R187, R240.reuse, RZ ;  /* 0x000000f0bbba7210 */ /* 0x080fe20007fbe0ff */
[----:B------:R-:W-:Y:S01]  /*4f90*/  IMAD R63, R63, UR4, RZ ;  /* 0x000000043f3f7c24 */ /* 0x000fe2000f8e02ff */
[--C-:B------:R-:W-:Y:S01]  /*4fa0*/  SHF.R.U32.HI R2, RZ, 0x6, R4.reuse ;  /* 0x00000006ff027819 */ /* 0x100fe20000011604 */
[----:B------:R2:W-:Y:S01]  /*4fb0*/  LDGSTS.E [R0+0x1005c], desc[UR16][R188.64], P6 ;  /* 0x1005c000bc007fae */ /* 0x0005e2000b1a1010 */
[-C--:B------:R-:W-:Y:S01]  /*4fc0*/  LEA.HI.X.SX32 R187, R207, R241.reuse, 0x2, P5 ;  /* 0x000000f1cfbb7211 */ /* 0x080fe200028f16ff */
[----:B------:R-:W-:Y:S01]  /*4fd0*/  IMAD R72, R55, UR4, RZ ;  /* 0x0000000437487c24 */ /* 0x000fe2000f8e02ff */
[----:B------:R-:W-:Y:S01]  /*4fe0*/  ISETP.NE.U32.AND P0, PT, R5, RZ, PT ;  /* 0x000000ff0500720c */ /* 0x000fe20003f05070 */
[----:B------:R-:W-:Y:S01]  /*4ff0*/  STL [R1+0x124], R69 ;  /* 0x0001244501007387 */ /* 0x000fe20000100800 */
[--C-:B------:R-:W-:Y:S01]  /*5000*/  SHF.R.U32.HI R5, RZ, 0x5, R4.reuse ;  /* 0x00000005ff057819 */ /* 0x100fe20000011604 */
[----:B------:R-:W-:Y:S01]  /*5010*/  IMAD R84, R48, UR4, RZ ;  /* 0x0000000430547c24 */ /* 0x000fe2000f8e02ff */
[----:B------:R-:W-:Y:S01]  /*5020*/  LOP3.LUT P6, RZ, R2, 0x1, RZ, 0xc0, !PT ;  /* 0x0000000102ff7812 */ /* 0x000fe200078cc0ff */
[----:B------:R2:W-:Y:S01]  /*5030*/  LDGSTS.E [R0+0x10060], desc[UR16][R186.64], P4 ;  /* 0x10060000ba007fae */ /* 0x0005e2000a1a1010 */
[-C--:B------:R-:W-:Y:S01]  /*5040*/  IADD3 R184, P4, PT, R185, R240.reuse, RZ ;  /* 0x000000f0b9b87210 */ /* 0x080fe20007f9e0ff */
[----:B------:R-:W-:Y:S01]  /*5050*/  IMAD.SHL.U32 R2, R71, 0x4, RZ ;  /* 0x0000000447027824 */ /* 0x000fe200078e00ff */
[----:B------:R-:W-:Y:S01]  /*5060*/  LOP3.LUT P5, RZ, R5, 0x1, RZ, 0xc0, !PT ;  /* 0x0000000105ff7812 */ /* 0x000fe200078ac0ff */
[----:B------:R-:W-:Y:S01]  /*5070*/  STL [R1+0x120], R68 ;  /* 0x0001204401007387 */ /* 0x000fe20000100800 */
[-C--:B------:R-:W-:Y:S01]  /*5080*/  LEA.HI.X.SX32 R185, R245, R241.reuse, 0x2, P4 ;  /* 0x000000f1f5b97211 */ /* 0x080fe200020f16ff */
[----:B------:R-:W-:Y:S01]  /*5090*/  IMAD R75, R58, UR4, RZ ;  /* 0x000000043a4b7c24 */ /* 0x000fe2000f8e02ff */
[-C--:B------:R-:W-:Y:S01]  /*50a0*/  IADD3 R182, P4, PT, R183, R240.reuse, RZ ;  /* 0x000000f0b7b67210 */ /* 0x080fe20007f9e0ff */
[----:B------:R-:W-:Y:S01]  /*50b0*/  STL [R1+0x11c], R67 ;  /* 0x00011c4301007387 */ /* 0x000fe20000100800 */
[--C-:B------:R-:W-:Y:S01]  /*50c0*/  SHF.R.U32.HI R5, RZ, 0x4, R4.reuse ;  /* 0x00000004ff057819 */ /* 0x100fe20000011604 */
[----:B------:R-:W-:Y:S01]  /*50d0*/  IMAD R82, R49, UR4, RZ ;  /* 0x0000000431527c24 */ /* 0x000fe2000f8e02ff */
[-C--:B------:R-:W-:Y:S01]  /*50e0*/  LEA.HI.X.SX32 R183, R244, R241.reuse, 0x2, P4 ;  /* 0x000000f1f4b77211 */ /* 0x080fe200020f16ff */
[----:B------:R2:W-:Y:S01]  /*50f0*/  LDGSTS.E [R0+0x10064], desc[UR16][R184.64], P6 ;  /* 0x10064000b8007fae */ /* 0x0005e2000b1a1010 */
[-C--:B------:R-:W-:Y:S01]  /*5100*/  IADD3 R180, P6, PT, R181, R240.reuse, RZ ;  /* 0x000000f0b5b47210 */ /* 0x080fe20007fde0ff */
[----:B------:R-:W-:Y:S01]  /*5110*/  IMAD R77, R59, UR4, RZ ;  /* 0x000000043b4d7c24 */ /* 0x000fe2000f8e02ff */
[----:B------:R-:W-:Y:S01]  /*5120*/  SHF.R.U32.HI R12, RZ, 0x3, R4 ;  /* 0x00000003ff0c7819 */ /* 0x000fe20000011604 */
[----:B------:R2:W-:Y:S01]  /*5130*/  LDGSTS.E [R0+0x10068], desc[UR16][R182.64], P5 ;  /* 0x10068000b6007fae */ /* 0x0005e2000a9a1010 */
[-C--:B------:R-:W-:Y:S01]  /*5140*/  IADD3 R176, P5, PT, R177, R240.reuse, RZ ;  /* 0x000000f0b1b07210 */ /* 0x080fe20007fbe0ff */
[----:B------:R-:W-:Y:S01]  /*5150*/  IMAD R78, R52, UR4, RZ ;  /* 0x00000004344e7c24 */ /* 0x000fe2000f8e02ff */
[-C--:B------:R-:W-:Y:S01]  /*5160*/  LEA.HI.X.SX32 R181, R243, R241.reuse, 0x2, P6 ;  /* 0x000000f1f3b57211 */ /* 0x080fe200030f16ff */
[----:B------:R-:W-:Y:S01]  /*5170*/  STL [R1+0x118], R66 ;  /* 0x0001184201007387 */ /* 0x000fe20000100800 */
[----:B------:R-:W-:Y:S01]  /*5180*/  IADD3 R174, P6, PT, R175, R240, RZ ;  /* 0x000000f0afae7210 */ /* 0x000fe20007fde0ff */
[----:B------:R-:W-:Y:S01]  /*5190*/  IMAD R61, R61, UR4, RZ ;  /* 0x000000043d3d7c24 */ /* 0x000fe2000f8e02ff */
[-C--:B------:R-:W-:Y:S01]  /*51a0*/  LEA.HI.X.SX32 R177, R242, R241.reuse, 0x2, P5 ;  /* 0x000000f1f2b17211 */ /* 0x080fe200028f16ff */
[----:B------:R-:W-:Y:S01]  /*51b0*/  STL [R1+0x114], R65 ;  /* 0x0001144101007387 */ /* 0x000fe20000100800 */
[----:B------:R-:W-:Y:S01]  /*51c0*/  IADD3 R166, P5, PT, R2, UR14, RZ ;  /* 0x0000000e02a67c10 */ /* 0x000fe2000ffbe0ff */
[----:B------:R-:W-:Y:S01]  /*51d0*/  IMAD R76, R53, UR4, RZ ;  /* 0x00000004354c7c24 */ /* 0x000fe2000f8e02ff */
[----:B------:R-:W-:Y:S01]  /*51e0*/  LEA.HI.X.SX32 R175, R211, R241, 0x2, P6 ;  /* 0x000000f1d3af7211 */ /* 0x000fe200030f16ff */
[----:B------:R-:W-:Y:S01]  /*51f0*/  STL [R1+0x110], R64 ;  /* 0x0001104001007387 */ /* 0x000fe20000100800 */
[----:B------:R-:W-:Y:S01]  /*5200*/  LOP3.LUT P6, RZ, R5, 0x1, RZ, 0xc0, !PT ;  /* 0x0000000105ff7812 */ /* 0x000fe200078cc0ff */
[----:B------:R-:W-:Y:S01]  /*5210*/  IMAD R73, R57, UR4, RZ ;  /* 0x0000000439497c24 */ /* 0x000fe2000f8e02ff */
[----:B------:R-:W-:Y:S01]  /*5220*/  LEA.HI.X.SX32 R5, R71, UR15, 0x2, P5 ;  /* 0x0000000f47057c11 */ /* 0x000fe2000a8f16ff */
[----:B------:R-:W-:Y:S01]  /*5230*/  STL [R1+0x10c], R63 ;  /* 0x00010c3f01007387 */ /* 0x000fe20000100800 */
[----:B------:R-:W-:Y:S01]  /*5240*/  LEA R38, P5, R70, R166, 0x2 ;  /* 0x000000a646267211 */ /* 0x000fe200078a10ff */
[----:B-1----:R-:W-:-:S02]  /*5250*/  IMAD R71, R56, UR4, RZ ;  /* 0x0000000438477c24 */ /* 0x002fc4000f8e02ff */
[----:B------:R1:W-:Y:S01]  /*5260*/  STL [R1+0x108], R62 ;  /* 0x0001083e01007387 */ /* 0x0003e20000100800 */
[-C--:B------:R-:W-:Y:S01]  /*5270*/  LEA.HI.X.SX32 R39, R70, R5.reuse, 0x2, P5 ;  /* 0x0000000546277211 */ /* 0x080fe200028f16ff */
[----:B------:R-:W-:Y:S01]  /*5280*/  IMAD R110, R34, UR4, RZ ;  /* 0x00000004226e7c24 */ /* 0x000fe2000f8e02ff */
[CC--:B------:R-:W-:Y:S01]  /*5290*/  LEA R42, P5, R68.reuse, R166.reuse, 0x2 ;  /* 0x000000a6442a7211 */ /* 0x0c0fe200078a10ff */
[----:B------:R-:W-:Y:S01]  /*52a0*/  STL [R1+0x104], R61 ;  /* 0x0001043d01007387 */ /* 0x000fe20000100800 */
[----:B------:R-:W-:Y:S02]  /*52b0*/  IMAD R108, R35, UR4, RZ ;  /* 0x00000004236c7c24 */ /* 0x000fe4000f8e02ff */
[-C--:B------:R-:W-:Y:S01]  /*52c0*/  LEA.HI.X.SX32 R43, R68, R5.reuse, 0x2, P5 ;  /* 0x00000005442b7211 */ /* 0x080fe200028f16ff */
[----:B------:R2:W-:Y:S01]  /*52d0*/  LDGSTS.E [R0+0x1006c], desc[UR16][R180.64], P6 ;  /* 0x1006c000b4007fae */ /* 0x0005e2000b1a1010 */
[-C--:B------:R-:W-:Y:S01]  /*52e0*/  LEA R46, P5, R66, R166.reuse, 0x2 ;  /* 0x000000a6422e7211 */ /* 0x080fe200078a10ff */
[----:B------:R-:W-:Y:S01]  /*52f0*/  IMAD R34, R32, UR4, RZ ;  /* 0x0000000420227c24 */ /* 0x000fe2000f8e02ff */
[CC--:B------:R-:W-:Y:S01]  /*5300*/  LEA R40, P6, R69.reuse, R166.reuse, 0x2 ;  /* 0x000000a645287211 */ /* 0x0c0fe200078c10ff */
[----:B------:R-:W-:Y:S01]  /*5310*/  STL [R1+0x100], R79 ;  /* 0x0001004f01007387 */ /* 0x000fe20000100800 */
[-C--:B------:R-:W-:Y:S01]  /*5320*/  LEA.HI.X.SX32 R47, R66, R5.reuse, 0x2, P5 ;  /* 0x00000005422f7211 */ /* 0x080fe200028f16ff */
[----:B------:R-:W-:Y:S01]  /*5330*/  IMAD R32, R30, UR4, RZ ;  /* 0x000000041e207c24 */ /* 0x000fe2000f8e02ff */
[-C--:B------:R-:W-:Y:S01]  /*5340*/  LEA R50, P5, R64, R166.reuse, 0x2 ;  /* 0x000000a640327211 */ /* 0x080fe200078a10ff */
[----:B------:R-:W-:Y:S01]  /*5350*/  STL [R1+0xfc], R77 ;  /* 0x0000fc4d01007387 */ /* 0x000fe20000100800 */
[-C--:B------:R-:W-:Y:S01]  /*5360*/  LEA.HI.X.SX32 R41, R69, R5.reuse, 0x2, P6 ;  /* 0x0000000545297211 */ /* 0x080fe200030f16ff */
        /* <DEDUP_REMOVED lines=9> */
[-C--:B------:R-:W-:Y:S01]  /*5400*/  LEA R48, P6, R65, R166.reuse, 0x2 ;  /* 0x000000a641307211 */ /* 0x080fe200078c10ff */
[----:B------:R3:W-:Y:S01]  /*5410*/  STL [R1+0xf0], R71 ;  /* 0x0000f04701007387 */ /* 0x0007e20000100800 */
        /* <DEDUP_REMOVED lines=10> */
[-C--:B-1----:R-:W-:Y:S01]  /*54c0*/  LEA R62, P5, R75, R166.reuse, 0x2 ;  /* 0x000000a64b3e7211 */ /* 0x082fe200078a10ff */
[----:B------:R-:W-:Y:S01]  /*54d0*/  STL [R1+0xe4], R76 ;  /* 0x0000e44c01007387 */ /* 0x000fe20000100800 */
[-C--:B------:R-:W-:Y:S01]  /*54e0*/  LEA.HI.X.SX32 R53, R63, R5.reuse, 0x2, P6 ;  /* 0x000000053f357211 */ /* 0x080fe200030f16ff */
[----:B------:R-:W-:Y:S01]  /*54f0*/  IMAD R20, R15, UR4, RZ ;  /* 0x000000040f147c24 */ /* 0x000fe2000f8e02ff */
[-C--:B------:R-:W-:Y:S01]  /*5500*/  LEA.HI.X.SX32 R63, R75, R5.reuse, 0x2, P5 ;  /* 0x000000054b3f7211 */ /* 0x080fe200028f16ff */
[----:B------:R1:W-:Y:S01]  /*5510*/  STL [R1+0xe0], R78 ;  /* 0x0000e04e01007387 */ /* 0x0003e20000100800 */
[-C--:B------:R-:W-:Y:S01]  /*5520*/  LEA R66, P5, R71, R166.reuse, 0x2 ;  /* 0x000000a647427211 */ /* 0x080fe200078a10ff */
[----:B------:R-:W-:Y:S01]  /*5530*/  IMAD R33, R31, UR4, RZ ;  /* 0x000000041f217c24 */ /* 0x000fe2000f8e02ff */
[-C--:B------:R-:W-:Y:S01]  /*5540*/  LEA R56, P6, R61, R166.reuse, 0x2 ;  /* 0x000000a63d387211 */ /* 0x080fe200078c10ff */
[----:B------:R-:W-:Y:S01]  /*5550*/  STL [R1+0xdc], R80 ;  /* 0x0000dc5001007387 */ /* 0x000fe20000100800 */
[-C--:B------:R-:W-:Y:S01]  /*5560*/  LEA.HI.X.SX32 R67, R71, R5.reuse, 0x2, P5 ;  /* 0x0000000547437211 */ /* 0x080fe200028f16ff */
[----:B------:R-:W-:Y:S01]  /*5570*/  IMAD R31, R29, UR4, RZ ;  /* 0x000000041d1f7c24 */ /* 0x000fe2000f8e02ff */
[CC--:B------:R-:W-:Y:S01]  /*5580*/  LEA R70, P5, R74.reuse, R166.reuse, 0x2 ;  /* 0x000000a64a467211 */ /* 0x0c0fe200078a10ff */
[----:B------:R5:W-:Y:S01]  /*5590*/  STL [R1+0xd8], R82 ;  /* 0x0000d85201007387 */ /* 0x000be20000100800 */
[-C--:B------:R-:W-:Y:S01]  /*55a0*/  LEA.HI.X.SX32 R57, R61, R5.reuse, 0x2, P6 ;  /* 0x000000053d397211 */ /* 0x080fe200030f16ff */
[----:B------:R-:W-:Y:S01]  /*55b0*/  IMAD R29, R27, UR4, RZ ;  /* 0x000000041b1d7c24 */ /* 0x000fe2000f8e02ff */
[-C--:B---3--:R-:W-:Y:S01]  /*55c0*/  LEA.HI.X.SX32 R71, R74, R5.reuse, 0x2, P5 ;  /* 0x000000054a477211 */ /* 0x088fe200028f16ff */
[----:B------:R-:W-:Y:S01]  /*55d0*/  STL [R1+0xd4], R84 ;  /* 0x0000d45401007387 */ /* 0x000fe20000100800 */
[CC--:B----4-:R-:W-:Y:S01]  /*55e0*/  LEA R74, P5, R78.reuse, R166.reuse, 0x2 ;  /* 0x000000a64e4a7211 */ /* 0x0d0fe200078a10ff */
        /* <DEDUP_REMOVED lines=11> */
[CC--:B-----5:R-:W-:Y:S01]  /*56a0*/  LEA R82, P5, R86.reuse, R166.reuse, 0x2 ;  /* 0x000000a656527211 */ /* 0x0e0fe200078a10ff */
[----:B------:R-:W-:Y:S01]  /*56b0*/  IMAD R23, R21, UR4, RZ ;  /* 0x0000000415177c24 */ /* 0x000fe2000f8e02ff */
[-C--:B------:R-:W-:Y:S01]  /*56c0*/  LEA R64, P6, R73, R166.reuse, 0x2 ;  /* 0x000000a649407211 */ /* 0x080fe200078c10ff */
[----:B------:R-:W-:Y:S01]  /*56d0*/  STL [R1+0xc4], R92 ;  /* 0x0000c45c01007387 */ /* 0x000fe20000100800 */
[-C--:B------:R-:W-:Y:S01]  /*56e0*/  LEA.HI.X.SX32 R83, R86, R5.reuse, 0x2, P5 ;  /* 0x0000000556537211 */ /* 0x080fe200028f16ff */
[----:B------:R-:W-:Y:S01]  /*56f0*/  IMAD R21, R19, UR4, RZ ;  /* 0x0000000413157c24 */ /* 0x000fe2000f8e02ff */
[-C--:B---3--:R-:W-:Y:S01]  /*5700*/  LEA R86, P5, R90, R166.reuse, 0x2 ;  /* 0x000000a65a567211 */ /* 0x088fe200078a10ff */
[----:B------:R3:W-:Y:S01]  /*5710*/  STL [R1+0xc0], R94 ;  /* 0x0000c05e01007387 */ /* 0x0007e20000100800 */
[-C--:B------:R-:W-:Y:S01]  /*5720*/  LEA.HI.X.SX32 R65, R73, R5.reuse, 0x2, P6 ;  /* 0x0000000549417211 */ /* 0x080fe200030f16ff */
[----:B------:R-:W-:Y:S01]  /*5730*/  IMAD R19, R10, UR4, RZ ;  /* 0x000000040a137c24 */ /* 0x000fe2000f8e02ff */
[-C--:B------:R-:W-:Y:S01]  /*5740*/  LEA.HI.X.SX32 R87, R90, R5.reuse, 0x2, P5 ;  /* 0x000000055a577211 */ /* 0x080fe200028f16ff */
[----:B------:R-:W-:Y:S01]  /*5750*/  STL [R1+0xbc], R96 ;  /* 0x0000bc6001007387 */ /* 0x000fe20000100800 */
[-C--:B-1----:R-:W-:Y:S01]  /*5760*/  LEA R90, P5, R94, R166.reuse, 0x2 ;  /* 0x000000a65e5a7211 */ /* 0x082fe200078a10ff */
[----:B------:R-:W-:Y:S01]  /*5770*/  IMAD R10, R7, UR4, RZ ;  /* 0x00000004070a7c24 */ /* 0x000fe2000f8e02ff */
[-C--:B------:R-:W-:Y:S01]  /*5780*/  LEA R68, P6, R72, R166.reuse, 0x2 ;  /* 0x000000a648447211 */ /* 0x080fe200078c10ff */
[----:B------:R1:W-:Y:S01]  /*5790*/  STL [R1+0xb8], R98 ;  /* 0x0000b86201007387 */ /* 0x0003e20000100800 */
[-C--:B------:R-:W-:Y:S01]  /*57a0*/  LEA.HI.X.SX32 R91, R94, R5.reuse, 0x2, P5 ;  /* 0x000000055e5b7211 */ /* 0x080fe200028f16ff */
[----:B------:R-:W-:Y:S01]  /*57b0*/  IMAD R7, R8, UR4, RZ ;  /* 0x0000000408077c24 */ /* 0x000fe2000f8e02ff */
[-C--:B---3--:R-:W-:Y:S01]  /*57c0*/  LEA R94, P5, R98, R166.reuse, 0x2 ;  /* 0x000000a6625e7211 */ /* 0x088fe200078a10ff */
[----:B------:R-:W-:Y:S01]  /*57d0*/  STL [R1+0xb4], R100 ;  /* 0x0000b46401007387 */ /* 0x000fe20000100800 */
[-C--:B------:R-:W-:Y:S01]  /*57e0*/  LEA.HI.X.SX32 R69, R72, R5.reuse, 0x2, P6 ;  /* 0x0000000548457211 */ /* 0x080fe200030f16ff */
[----:B------:R-:W-:Y:S01]  /*57f0*/  IMAD R6, R9, UR4, RZ ;  /* 0x0000000409067c24 */ /* 0x000fe2000f8e02ff */
[-C--:B------:R-:W-:Y:S01]  /*5800*/  LEA.HI.X.SX32 R95, R98, R5.reuse, 0x2, P5 ;  /* 0x00000005625f7211 */ /* 0x080fe200028f16ff */
[----:B------:R3:W-:Y:S01]  /*5810*/  STL [R1+0xb0], R102 ;  /* 0x0000b06601007387 */ /* 0x0007e20000100800 */
[-C--:B------:R-:W-:Y:S01]  /*5820*/  LEA R72, P6, R76, R166.reuse, 0x2 ;  /* 0x000000a64c487211 */ /* 0x080fe200078c10ff */
[----:B------:R-:W-:Y:S01]  /*5830*/  IMAD R8, R11, UR4, RZ ;  /* 0x000000040b087c24 */ /* 0x000fe2000f8e02ff */
[-C--:B-1----:R-:W-:Y:S01]  /*5840*/  LEA R98, P5, R102, R166.reuse, 0x2 ;  /* 0x000000a666627211 */ /* 0x082fe200078a10ff */
[----:B------:R-:W-:Y:S01]  /*5850*/  STL [R1+0xac], R104 ;  /* 0x0000ac6801007387 */ /* 0x000fe20000100800 */
[-C--:B------:R-:W-:Y:S01]  /*5860*/  LEA.HI.X.SX32 R73, R76, R5.reuse, 0x2, P6 ;  /* 0x000000054c497211 */ /* 0x080fe200030f16ff */
[----:B------:R-:W-:Y:S01]  /*5870*/  IMAD R179, R150, 0x70, RZ ;  /* 0x0000007096b37824 */ /* 0x000fe200078e02ff */
[-C--:B------:R-:W-:Y:S01]  /*5880*/  LEA.HI.X.SX32 R99, R102, R5.reuse, 0x2, P5 ;  /* 0x0000000566637211 */ /* 0x080fe200028f16ff */
[----:B------:R1:W-:Y:S01]  /*5890*/  STL [R1+0xa8], R106 ;  /* 0x0000a86a01007387 */ /* 0x0003e20000100800 */
[-C--:B------:R-:W-:Y:S01]  /*58a0*/  LEA R76, P6, R80, R166.reuse, 0x2 ;  /* 0x000000a6504c7211 */ /* 0x080fe200078c10ff */
[----:B------:R-:W-:Y:S01]  /*58b0*/  IMAD R37, R150, 0x7c, RZ ;  /* 0x0000007c96257824 */ /* 0x000fe200078e02ff */
[-C--:B---3--:R-:W-:Y:S01]  /*58c0*/  LEA R102, P5, R106, R166.reuse, 0x2 ;  /* 0x000000a66a667211 */ /* 0x088fe200078a10ff */
[----:B------:R-:W-:Y:S01]  /*58d0*/  STL [R1+0xa4], R108 ;  /* 0x0000a46c01007387 */ /* 0x000fe20000100800 */
[-C--:B------:R-:W-:Y:S01]  /*58e0*/  LEA.HI.X.SX32 R77, R80, R5.reuse, 0x2, P6 ;  /* 0x00000005504d7211 */ /* 0x080fe200030f16ff */
[----:B------:R-:W-:Y:S01]  /*58f0*/  IMAD R173, R173, UR4, RZ ;  /* 0x00000004adad7c24 */ /* 0x000fe2000f8e02ff */
[-C--:B------:R-:W-:Y:S01]  /*5900*/  LEA.HI.X.SX32 R103, R106, R5.reuse, 0x2, P5 ;  /* 0x000000056a677211 */ /* 0x080fe200028f16ff */
[----:B------:R3:W-:Y:S01]  /*5910*/  STL [R1+0xa0], R110 ;  /* 0x0000a06e01007387 */ /* 0x0007e20000100800 */
[-C--:B------:R-:W-:Y:S01]  /*5920*/  LEA R80, P6, R84, R166.reuse, 0x2 ;  /* 0x000000a654507211 */ /* 0x080fe200078c10ff */
[----:B------:R-:W-:Y:S01]  /*5930*/  IMAD R210, R150, 0x1f, RZ ;  /* 0x0000001f96d27824 */ /* 0x000fe200078e02ff */
[-C--:B-1----:R-:W-:Y:S01]  /*5940*/  LEA R106, P5, R110, R166.reuse, 0x2 ;  /* 0x000000a66e6a7211 */ /* 0x082fe200078a10ff */
[----:B------:R-:W-:Y:S01]  /*5950*/  STL [R1+0x9c], R35 ;  /* 0x00009c2301007387 */ /* 0x000fe20000100800 */
[-C--:B------:R-:W-:Y:S01]  /*5960*/  LEA.HI.X.SX32 R81, R84, R5.reuse, 0x2, P6 ;  /* 0x0000000554517211 */ /* 0x080fe200030f16ff */
[----:B------:R-:W-:Y:S01]  /*5970*/  IMAD R171, R171, UR4, RZ ;  /* 0x00000004abab7c24 */ /* 0x000fe2000f8e02ff */
[----:B------:R-:W-:Y:S01]  /*5980*/  LEA.HI.X.SX32 R107, R110, R5, 0x2, P5 ;  /* 0x000000056e6b7211 */ /* 0x000fe200028f16ff */
[----:B------:R-:W-:Y:S01]  /*5990*/  STL [R1+0x98], R34 ;  /* 0x0000982201007387 */ /* 0x000fe20000100800 */
[----:B------:R-:W-:-:S02]  /*59a0*/  LEA R84, P6, R88, R166, 0x2 ;  /* 0x000000a658547211 */ /* 0x000fc400078c10ff */
[-C--:B---3--:R-:W-:Y:S01]  /*59b0*/  LEA R110, P5, R34, R166.reuse, 0x2 ;  /* 0x000000a6226e7211 */ /* 0x088fe200078a10ff */
[----:B------:R-:W-:Y:S01]  /*59c0*/  STL [R1+0x94], R33 ;  /* 0x0000942101007387 */ /* 0x000fe20000100800 */
[-C--:B------:R-:W-:Y:S02]  /*59d0*/  LEA.HI.X.SX32 R85, R88, R5.reuse, 0x2, P6 ;  /* 0x0000000558557211 */ /* 0x080fe400030f16ff */
[-C--:B------:R-:W-:Y:S01]  /*59e0*/  LEA.HI.X.SX32 R111, R34, R5.reuse, 0x2, P5 ;  /* 0x00000005226f7211 */ /* 0x080fe200028f16ff */
[----:B------:R-:W-:Y:S01]  /*59f0*/  STL [R1+0x90], R32 ;  /* 0x0000902001007387 */ /* 0x000fe20000100800 */
[-C--:B------:R-:W-:Y:S02]  /*5a00*/  LEA R114, P5, R32, R166.reuse, 0x2 ;  /* 0x000000a620727211 */ /* 0x080fe400078a10ff */
[----:B------:R-:W-:Y:S01]  /*5a10*/  LEA R88, P6, R92, R166, 0x2 ;  /* 0x000000a65c587211 */ /* 0x000fe200078c10ff */
[----:B------:R-:W-:Y:S01]  /*5a20*/  STL [R1+0x8c], R31 ;  /* 0x00008c1f01007387 */ /* 0x000fe20000100800 */
[----:B------:R-:W-:-:S02]  /*5a30*/  LEA.HI.X.SX32 R115, R32, R5, 0x2, P5 ;  /* 0x0000000520737211 */ /* 0x000fc400028f16ff */
[-C--:B------:R-:W-:Y:S01]  /*5a40*/  LEA R118, P5, R30, R166.reuse, 0x2 ;  /* 0x000000a61e767211 */ /* 0x080fe200078a10ff */
        /* <DEDUP_REMOVED lines=20> */
[-C--:B------:R-:W-:Y:S01]  /*5b90*/  LEA R100, P6, R104, R166.reuse, 0x2 ;  /* 0x000000a668647211 */ /* 0x080fe200078c10ff */
[----:B------:R-:W-:Y:S01]  /*5ba0*/  STL [R1+0x68], R23 ;  /* 0x0000681701007387 */ /* 0x000fe20000100800 */
[-C--:B------:R-:W-:Y:S02]  /*5bb0*/  LEA.HI.X.SX32 R135, R22, R5.reuse, 0x2, P5 ;  /* 0x0000000516877211 */ /* 0x080fe400028f16ff */
        /* <DEDUP_REMOVED lines=19> */
[----:B------:R1:W-:Y:S01]  /*5cf0*/  STL [R1+0x4c], R7 ;  /* 0x00004c0701007387 */ /* 0x0003e20000100800 */
[----:B------:R-:W-:-:S02]  /*5d00*/  LEA.HI.X.SX32 R113, R33, R5, 0x2, P6 ;  /* 0x0000000521717211 */ /* 0x000fc400030f16ff */
[CC--:B------:R-:W-:Y:S01]  /*5d10*/  LEA R116, P6, R31.reuse, R166.reuse, 0x2 ;  /* 0x000000a61f747211 */ /* 0x0c0fe200078c10ff */
[----:B------:R3:W-:Y:S01]  /*5d20*/  STL [R1+0x48], R6 ;  /* 0x0000480601007387 */ /* 0x0007e20000100800 */
[-C--:B------:R-:W-:Y:S02]  /*5d30*/  LEA.HI.X.SX32 R149, R6, R5.reuse, 0x2, P5 ;  /* 0x0000000506957211 */ /* 0x080fe400028f16ff */
[CC--:B------:R-:W-:Y:S01]  /*5d40*/  LEA R152, P5, R8.reuse, R166.reuse, 0x2 ;  /* 0x000000a608987211 */ /* 0x0c0fe200078a10ff */
[----:B------:R4:W-:Y:S01]  /*5d50*/  STL [R1+0x44], R8 ;  /* 0x0000440801007387 */ /* 0x0009e20000100800 */
[-C--:B------:R-:W-:Y:S01]  /*5d60*/  LEA.HI.X.SX32 R117, R31, R5.reuse, 0x2, P6 ;  /* 0x000000051f757211 */ /* 0x080fe200030f16ff */
[----:B-1----:R-:W-:Y:S01]  /*5d70*/  IMAD R7, R13, UR4, RZ ;  /* 0x000000040d077c24 */ /* 0x002fe2000f8e02ff */
[-C--:B------:R-:W-:Y:S02]  /*5d80*/  LEA R120, P6, R29, R166.reuse, 0x2 ;  /* 0x000000a61d787211 */ /* 0x080fe400078c10ff */
[-C--:B------:R-:W-:Y:S01]  /*5d90*/  LEA.HI.X.SX32 R153, R8, R5.reuse, 0x2, P5 ;  /* 0x0000000508997211 */ /* 0x080fe200028f16ff */
[----:B---3--:R-:W-:Y:S01]  /*5da0*/  IMAD R6, R14, UR4, RZ ;  /* 0x000000040e067c24 */ /* 0x008fe2000f8e02ff */
[-C--:B------:R-:W-:Y:S01]  /*5db0*/  LEA R154, P5, R7, R166.reuse, 0x2 ;  /* 0x000000a6079a7211 */ /* 0x080fe200078a10ff */
[----:B------:R1:W-:Y:S01]  /*5dc0*/  STL [R1+0x40], R7 ;  /* 0x0000400701007387 */ /* 0x0003e20000100800 */
[-C--:B------:R-:W-:Y:S01]  /*5dd0*/  LEA.HI.X.SX32 R121, R29, R5.reuse, 0x2, P6 ;  /* 0x000000051d797211 */ /* 0x080fe200030f16ff */
[----:B----4-:R-:W-:Y:S01]  /*5de0*/  IMAD R8, R16, UR4, RZ ;  /* 0x0000000410087c24 */ /* 0x010fe2000f8e02ff */
[----:B------:R-:W-:Y:S01]  /*5df0*/  LEA R124, P6, R27, R166, 0x2 ;  /* 0x000000a61b7c7211 */ /* 0x000fe200078c10ff */
[----:B------:R3:W-:Y:S01]  /*5e00*/  STL [R1+0x3c], R6 ;  /* 0x00003c0601007387 */ /* 0x0007e20000100800 */
[----:B------:R-:W-:-:S02]  /*5e10*/  LEA.HI.X.SX32 R155, R7, R5, 0x2, P5 ;  /* 0x00000005079b7211 */ /* 0x000fc400028f16ff */
[CC--:B------:R-:W-:Y:S01]  /*5e20*/  LEA R156, P5, R6.reuse, R166.reuse, 0x2 ;  /* 0x000000a6069c7211 */ /* 0x0c0fe200078a10ff */
[----:B------:R-:W-:Y:S01]  /*5e30*/  STL [R1+0x38], R8 ;  /* 0x0000380801007387 */ /* 0x000fe20000100800 */
[-C--:B------:R-:W-:Y:S01]  /*5e40*/  LEA.HI.X.SX32 R125, R27, R5.reuse, 0x2, P6 ;  /* 0x000000051b7d7211 */ /* 0x080fe200030f16ff */
[----:B-1----:R-:W-:Y:S01]  /*5e50*/  IMAD R7, R17, UR4, RZ ;  /* 0x0000000411077c24 */ /* 0x002fe2000f8e02ff */
[CC--:B------:R-:W-:Y:S02]  /*5e60*/  LEA R128, P6, R25.reuse, R166.reuse, 0x2 ;  /* 0x000000a619807211 */ /* 0x0c0fe400078c10ff */
[-C--:B------:R-:W-:Y:S01]  /*5e70*/  LEA.HI.X.SX32 R157, R6, R5.reuse, 0x2, P5 ;  /* 0x00000005069d7211 */ /* 0x080fe200028f16ff */
[----:B---3--:R-:W-:Y:S01]  /*5e80*/  IMAD R6, R18, UR4, RZ ;  /* 0x0000000412067c24 */ /* 0x008fe2000f8e02ff */
[----:B------:R-:W-:Y:S01]  /*5e90*/  LEA R158, P5, R8, R166, 0x2 ;  /* 0x000000a6089e7211 */ /* 0x000fe200078a10ff */
[----:B------:R-:W-:Y:S01]  /*5ea0*/  STL [R1+0x34], R7 ;  /* 0x0000340701007387 */ /* 0x000fe20000100800 */
[----:B------:R-:W-:-:S02]  /*5eb0*/  LEA.HI.X.SX32 R129, R25, R5, 0x2, P6 ;  /* 0x0000000519817211 */ /* 0x000fc400030f16ff */
[-C--:B------:R-:W-:Y:S01]  /*5ec0*/  LEA R132, P6, R23, R166.reuse, 0x2 ;  /* 0x000000a617847211 */ /* 0x080fe200078c10ff */
[----:B------:R1:W-:Y:S01]  /*5ed0*/  STL [R1+0x30], R6 ;  /* 0x0000300601007387 */ /* 0x0003e20000100800 */
[-C--:B------:R-:W-:Y:S02]  /*5ee0*/  LEA.HI.X.SX32 R159, R8, R5.reuse, 0x2, P5 ;  /* 0x00000005089f7211 */ /* 0x080fe400028f16ff */
[----:B------:R-:W-:Y:S02]  /*5ef0*/  LEA R160, P5, R7, R166, 0x2 ;  /* 0x000000a607a07211 */ /* 0x000fe400078a10ff */
[----:B------:R-:W-:Y:S02]  /*5f00*/  LEA.HI.X.SX32 R133, R23, R5, 0x2, P6 ;  /* 0x0000000517857211 */ /* 0x000fe400030f16ff */
[----:B------:R-:W-:Y:S02]  /*5f10*/  IADD3 R178, P4, PT, R179, R240, RZ ;  /* 0x000000f0b3b27210 */ /* 0x000fe40007f9e0ff */
[----:B------:R-:W-:-:S02]  /*5f20*/  LEA R136, P6, R21, R166, 0x2 ;  /* 0x000000a615887211 */ /* 0x000fc400078c10ff */
[----:B------:R-:W-:Y:S02]  /*5f30*/  LEA.HI.X.SX32 R161, R7, R5, 0x2, P5 ;  /* 0x0000000507a17211 */ /* 0x000fe400028f16ff */
[----:B------:R-:W-:Y:S02]  /*5f40*/  LEA R162, P5, R6, R166, 0x2 ;  /* 0x000000a606a27211 */ /* 0x000fe400078a10ff */
[----:B------:R-:W-:Y:S02]  /*5f50*/  LEA.HI.X.SX32 R179, R206, R241, 0x2, P4 ;  /* 0x000000f1ceb37211 */ /* 0x000fe400020f16ff */
[----:B------:R-:W-:Y:S02]  /*5f60*/  LEA.HI.X.SX32 R137, R21, R5, 0x2, P6 ;  /* 0x0000000515897211 */ /* 0x000fe400030f16ff */
[----:B------:R-:W-:Y:S02]  /*5f70*/  IADD3 R36, P4, PT, R37, R240, RZ ;  /* 0x000000f025247210 */ /* 0x000fe40007f9e0ff */
[----:B------:R-:W-:-:S02]  /*5f80*/  LEA R140, P6, R19, R166, 0x2 ;  /* 0x000000a6138c7211 */ /* 0x000fc400078c10ff */
[----:B------:R-:W-:Y:S01]  /*5f90*/  LEA.HI.X.SX32 R163, R6, R5, 0x2, P5 ;  /* 0x0000000506a37211 */ /* 0x000fe200028f16ff */
[----:B-1----:R-:W-:Y:S01]  /*5fa0*/  VIADD R6, R169, UR10 ;  /* 0x0000000aa9067c36 */ /* 0x002fe20008000000 */
[-C--:B------:R-:W-:Y:S02]  /*5fb0*/  LEA R164, P5, R173, R166.reuse, 0x2 ;  /* 0x000000a6ada47211 */ /* 0x080fe400078a10ff */
[----:B------:R-:W-:Y:S02]  /*5fc0*/  LEA.HI.X.SX32 R37, R210, R241, 0x2, P4 ;  /* 0x000000f1d2257211 */ /* 0x000fe400020f16ff */
[----:B------:R-:W-:Y:S02]  /*5fd0*/  LEA.HI.X.SX32 R141, R19, R5, 0x2, P6 ;  /* 0x00000005138d7211 */ /* 0x000fe400030f16ff */
[----:B------:R-:W-:Y:S02]  /*5fe0*/  LOP3.LUT P4, RZ, R12, 0x1, RZ, 0xc0, !PT ;  /* 0x000000010cff7812 */ /* 0x000fe4000788c0ff */
[----:B------:R-:W-:-:S02]  /*5ff0*/  LEA R144, P6, R10, R166, 0x2 ;  /* 0x000000a60a907211 */ /* 0x000fc400078c10ff */
[-C--:B------:R-:W-:Y:S02]  /*6000*/  LEA.HI.X.SX32 R165, R173, R5.reuse, 0x2, P5 ;  /* 0x00000005ada57211 */ /* 0x080fe400028f16ff */
[--C-:B------:R-:W-:Y:S02]  /*6010*/  SHF.R.U32.HI R12, RZ, 0x2, R4.reuse ;  /* 0x00000002ff0c7819 */ /* 0x100fe40000011604 */
[----:B------:R-:W-:Y:S02]  /*6020*/  LEA R166, P5, R171, R166, 0x2 ;  /* 0x000000a6aba67211 */ /* 0x000fe400078a10ff */
[----:B------:R-:W-:Y:S02]  /*6030*/  SHF.R.U32.HI R4, RZ, 0x1, R4 ;  /* 0x00000001ff047819 */ /* 0x000fe40000011604 */
[----:B------:R-:W-:Y:S01]  /*6040*/  LEA.HI.X.SX32 R145, R10, R5, 0x2, P6 ;  /* 0x000000050a917211 */ /* 0x000fe200030f16ff */
[----:B------:R2:W-:Y:S01]  /*6050*/  LDGSTS.E [R0+0x10070], desc[UR16][R178.64], P4 ;  /* 0x10070000b2007fae */ /* 0x0005e2000a1a1010 */
[----:B------:R-:W-:-:S02]  /*6060*/  LOP3.LUT P6, RZ, R12, 0x1, RZ, 0xc0, !PT ;  /* 0x000000010cff7812 */ /* 0x000fc400078cc0ff */
[----:B------:R-:W-:Y:S02]  /*6070*/  LEA.HI.X.SX32 R167, R171, R5, 0x2, P5 ;  /* 0x00000005aba77211 */ /* 0x000fe400028f16ff */
[----:B------:R-:W-:Y:S01]  /*6080*/  LOP3.LUT P5, RZ, R4, 0x1, RZ, 0xc0, !PT ;  /* 0x0000000104ff7812 */ /* 0x000fe200078ac0ff */
[----:B------:R-:W-:Y:S01]  /*6090*/  VIADD R4, R172, 0xffffffca ;  /* 0xffffffcaac047836 */ /* 0x000fe20000000000 */
[----:B------:R-:W-:-:S05]  /*60a0*/  LOP3.LUT R7, R169, 0x40, RZ, 0x3c, !PT ;  /* 0x00000040a9077812 */ /* 0x000fca00078e3cff */
[----:B------:R-:W-:Y:S02]  /*60b0*/  VIADD R168, R7, UR10 ;  /* 0x0000000a07a87c36 */ /* 0x000fe40008000000 */
[----:B------:R2:W-:Y:S04]  /*60c0*/  LDGSTS.E [R0+0x10074], desc[UR16][R176.64], P6 ;  /* 0x10074000b0007fae */ /* 0x0005e8000b1a1010 */
[----:B------:R2:W-:Y:S04]  /*60d0*/  LDGSTS.E [R0+0x10078], desc[UR16][R174.64], P5 ;  /* 0x10078000ae007fae */ /* 0x0005e8000a9a1010 */
[----:B------:R2:W-:Y:S04]  /*60e0*/  LDGSTS.E [R0+0x1007c], desc[UR16][R36.64], !P3 ;  /* 0x1007c00024007fae */ /* 0x0005e8000d9a1010 */
[----:B------:R-:W0:Y:S04]  /*60f0*/  LDGDEPBAR ;  /* 0x00000000000079af */ /* 0x000e280000000000 */
[----:B------:R2:W-:Y:S04]  /*6100*/  LDGSTS.E [R6], desc[UR16][R38.64], P0 ;  /* 0x0000000026067fae */ /* 0x0005e800081a1010 */
[----:B------:R2:W-:Y:S04]  /*6110*/  LDGSTS.E [R6+0x400], desc[UR16][R42.64], P0 ;  /* 0x004000002a067fae */ /* 0x0005e800081a1010 */
        /* <DEDUP_REMOVED lines=61> */
[----:B------:R2:W-:Y:S01]  /*64f0*/  LDGSTS.E [R168+0x7e00], desc[UR16][R166.64], P0 ;  /* 0x07e00000a6a87fae */ /* 0x0005e200081a1010 */
[----:B------:R-:W-:Y:S01]  /*6500*/  ISETP.GE.U32.AND P0, PT, R4, 0x7fffffab, PT ;  /* 0x7fffffab0400780c */ /* 0x000fe20003f06070 */
[----:B------:R-:W-:-:S02]  /*6510*/  VIADD R4, R172, 0xffffffc8 ;  /* 0xffffffc8ac047836 */ /* 0x000fc40000000000 */
[----:B------:R-:W0:Y:S03]  /*6520*/  LDGDEPBAR ;  /* 0x00000000000079af */ /* 0x000e260000000000 */
[----:B------:R-:W-:Y:S01]  /*6530*/  ISETP.GE.U32.AND P3, PT, R4, 0x7fffffa9, PT ;  /* 0x7fffffa90400780c */ /* 0x000fe20003f66070 */
[----:B------:R-:W-:-:S05]  /*6540*/  VIADD R4, R172, 0xffffffc9 ;  /* 0xffffffc9ac047836 */ /* 0x000fca0000000000 */
[----:B------:R-:W-:Y:S01]  /*6550*/  ISETP.GE.U32.AND P4, PT, R4, 0x7fffffaa, PT ;  /* 0x7fffffaa0400780c */ /* 0x000fe20003f86070 */
[----:B------:R-:W-:-:S04]  /*6560*/  DEPBAR.LE SB0, 0x0 ;  /* 0x000080000000791a */ /* 0x000fc80000000000 */
[----:B------:R-:W-:Y:S06]  /*6570*/  BAR.SYNC.DEFER_BLOCKING 0x0 ;  /* 0x0000000000007b1d */ /* 0x000fec0000010000 */
[----:B--2---:R-:W-:Y:S05]  /*6580*/  @!P2 BRA `(.L_x_6) ;  /* 0x000000000024a947 */ /* 0x004fea0003800000 */
[----:B------:R-:W-:Y:S04]  /*6590*/  LDS.128 R4, [R0+0x10000] ;  /* 0x0100000000047984 */ /* 0x000fe80000000c00 */
[----:B------:R-:W-:Y:S04]  /*65a0*/  LDS.128 R8, [R0+0x10010] ;  /* 0x0100100000087984 */ /* 0x000fe80000000c00 */
[----:B------:R-:W-:Y:S04]  /*65b0*/  LDS.128 R12, [R0+0x10020] ;  /* 0x01002000000c7984 */ /* 0x000fe80000000c00 */
[----:B------:R-:W-:Y:S04]  /*65c0*/  LDS.128 R16, [R0+0x10030] ;  /* 0x0100300000107984 */ /* 0x000fe80000000c00 */
[----:B------:R-:W-:Y:S04]  /*65d0*/  LDS.128 R20, [R0+0x10040] ;  /* 0x0100400000147984 */ /* 0x000fe80000000c00 */
[----:B------:R-:W-:Y:S04]  /*65e0*/  LDS.128 R24, [R0+0x10050] ;  /* 0x0100500000187984 */ /* 0x000fe80000000c00 */
[----:B------:R-:W-:Y:S04]  /*65f0*/  LDS.128 R28, [R0+0x10060] ;  /* 0x01006000001c7984 */ /* 0x000fe80000000c00 */
[----:B------:R-:W1:Y:S02]  /*6600*/  LDS.128 R32, [R0+0x10070] ;  /* 0x0100700000207984 */ /* 0x000e640000000c00 */
[----:B-1----:R1:W-:Y:S02]  /*6610*/  STTM.x32 tmem[UR11+0x100], R4 ;  /* 0x00010004000079ed */ /* 0x0023e400082c000b */
.L_x_6:
[----:B-1----:R-:W1:Y:S01]  /*6620*/  LDC R12, c[0x0][0x3a0] ;  /* 0x0000e800ff0c7b82 */ /* 0x002e620000000800 */
[----:B------:R-:W-:Y:S01]  /*6630*/  SEL R5, RZ, 0x1, P3 ;  /* 0x00000001ff057807 */ /* 0x000fe20001800000 */
[----:B------:R-:W2:Y:S01]  /*6640*/  FENCE.VIEW.ASYNC.T ;  /* 0x00000000000073c6 */ /* 0x000ea20000000200 */
[----:B------:R-:W-:Y:S01]  /*6650*/  SEL R4, RZ, 0x1fffe, P4 ;  /* 0x0001fffeff047807 */ /* 0x000fe20002000000 */
[----:B------:R-:W-:Y:S01]  /*6660*/  UIADD3 UR19, UPT, UPT, UR18, 0x100, URZ ;  /* 0x0000010012137890 */ /* 0x000fe2000fffe0ff */
[----:B------:R-:W-:-:S03]  /*6670*/  SEL R9, RZ, 0x4, P0 ;  /* 0x00000004ff097807 */ /* 0x000fc60000000000 */
[----:B--2---:R-:W-:Y:S01]  /*6680*/  BAR.SYNC.DEFER_BLOCKING 0x0 ;  /* 0x0000000000007b1d */ /* 0x004fe20000010000 */
[----:B------:R-:W-:Y:S01]  /*6690*/  ISETP.NE.U32.AND P0, PT, RZ, UR7, PT ;  /* 0x00000007ff007c0c */ /* 0x000fe2000bf05070 */
[----:B------:R-:W-:-:S05]  /*66a0*/  IMAD.IADD R4, R5, 0x1, R4 ;  /* 0x0000000105047824 */ /* 0x000fca00078e0204 */
[----:B------:R-:W-:Y:S01]  /*66b0*/  LOP3.LUT R4, R4, 0x3, RZ, 0xc0, !PT ;  /* 0x0000000304047812 */ /* 0x000fe200078ec0ff */
[C---:B-1----:R-:W-:Y:S02]  /*66c0*/  VIADD R5, R12.reuse, 0xffffffcb ;  /* 0xffffffcb0c057836 */ /* 0x042fe40000000000 */
[----:B------:R-:W-:-:S03]  /*66d0*/  VIADD R14, R12, 0x1f ;  /* 0x0000001f0c0e7836 */ /* 0x000fc60000000000 */
[----:B------:R-:W-:-:S04]  /*66e0*/  ISETP.GE.U32.AND P2, PT, R5, 0x7fffffac, PT ;  /* 0x7fffffac0500780c */ /* 0x000fc80003f46070 */
[----:B------:R-:W-:Y:S02]  /*66f0*/  SEL R5, RZ, 0x7fff8, P2 ;  /* 0x0007fff8ff057807 */ /* 0x000fe40001000000 */
[----:B------:R-:W-:Y:S02]  /*6700*/  ISETP.LT.OR P2, PT, R14, 0x20, P0 ;  /* 0x000000200e00780c */ /* 0x000fe40000741670 */
[----:B------:R-:W-:Y:S01]  /*6710*/  IADD3 R9, PT, PT, R4, R5, R9 ;  /* 0x0000000504097210 */ /* 0x000fe20007ffe009 */
[----:B------:R-:W-:-:S05]  /*6720*/  VIADD R4, R12, 0xffffffdf ;  /* 0xffffffdf0c047836 */ /* 0x000fca0000000000 */
[----:B------:R-:W-:-:S05]  /*6730*/  ISETP.GE.U32.AND P3, PT, R4, 0x7fffffc0, PT ;  /* 0x7fffffc00400780c */ /* 0x000fca0003f66070 */
[----:B------:R-:W-:Y:S08]  /*6740*/  @P2 BRA `(.L_x_7) ;  /* 0x0000000000702947 */ /* 0x000ff00003800000 */
[----:B------:R-:W-:Y:S01]  /*6750*/  USHF.R.U32.HI UR6, URZ, 0x4, UR10 ;  /* 0x00000004ff067899 */ /* 0x000fe2000801160a */
[----:B------:R-:W-:Y:S01]  /*6760*/  UMOV UR4, URZ ;  /* 0x000000ff00047c82 */ /* 0x000fe20008000000 */
[----:B------:R-:W-:Y:S02]  /*6770*/  UIADD3 UR9, UPT, UPT, UR18, 0x108, URZ ;  /* 0x0000010812097890 */ /* 0x000fe4000fffe0ff */
[----:B------:R-:W-:Y:S02]  /*6780*/  USGXT.U32 UR6, UR6, 0xe ;  /* 0x0000000e0606789a */ /* 0x000fe40008000000 */
[----:B------:R-:W-:Y:S02]  /*6790*/  UIADD3 UR22, UPT, UPT, UR18, 0x110, URZ ;  /* 0x0000011012167890 */ /* 0x000fe4000fffe0ff */
[----:B------:R-:W-:Y:S02]  /*67a0*/  UIADD3 UR26, UP1, UPT, UR6, 0x2, URZ ;  /* 0x00000002061a7890 */ /* 0x000fe4000ff3e0ff */
[----:B------:R-:W-:-:S02]  /*67b0*/  UIADD3 UR23, UPT, UPT, UR18, 0x118, URZ ;  /* 0x0000011812177890 */ /* 0x000fc4000fffe0ff */
[----:B------:R-:W-:Y:S01]  /*67c0*/  UIADD3.X UR27, UPT, UPT, UR4, 0x40004040, URZ, UP1, !UPT ;  /* 0x40004040041b7890 */ /* 0x000fe20008ffe4ff */
[----:B------:R-:W-:Y:S01]  /*67d0*/  UMOV UR28, 0x0 ;  /* 0x00000000001c7882 */ /* 0x000fe20000000000 */
[----:B------:R-:W-:Y:S02]  /*67e0*/  UMOV UR29, 0x8400910 ;  /* 0x08400910001d7882 */ /* 0x000fe40000000000 */
[----:B------:R-:W-:Y:S02]  /*67f0*/  UIADD3.64 UR20, UPT, UPT, UR26, 0x2, URZ ;  /* 0x000000021a147897 */ /* 0x000fe4000fffe0ff */
[----:B------:R-:W-:Y:S01]  /*6800*/  UIADD3.64 UR24, UPT, UPT, UR26, 0x4, URZ ;  /* 0x000000041a187897 */ /* 0x000fe2000fffe0ff */
[----:B------:R-:W-:Y:S01]  /*6810*/  UMOV UR7, 0x40004040 ;  /* 0x4000404000077882 */ /* 0x000fe20000000000 */
[----:B------:R-:W-:Y:S01]  /*6820*/  UMOV UR30, 0x0 ;  /* 0x00000000001e7882 */ /* 0x000fe20000000000 */
[----:B------:R-:W-:Y:S01]  /*6830*/  UMOV UR31, 0x8400910 ;  /* 0x08400910001f7882 */ /* 0x000fe20000000000 */
[----:B------:R-:W-:Y:S01]  /*6840*/  UMOV UR32, 0x0 ;  /* 0x0000000000207882 */ /* 0x000fe20000000000 */
[----:B------:R-:W-:Y:S01]  /*6850*/  UMOV UR33, 0x8400910 ;  /* 0x0840091000217882 */ /* 0x000fe20000000000 */
[----:B------:R-:W-:Y:S01]  /*6860*/  UMOV UR4, UR8 ;  /* 0x0000000800047c82 */ /* 0x000fe20008000000 */
[----:B------:R-:W-:Y:S01]  /*6870*/  UMOV UR5, URZ ;  /* 0x000000ff00057c82 */ /* 0x000fe20008000000 */
[----:B------:R1:W-:Y:S01]  /*6880*/  UTCHMMA tmem[UR19], gdesc[UR6], tmem[UR18], tmem[UR28], idesc[UR29], !UPT ;  /* 0x00ff1c06130079ea */ /* 0x0003e2000f800012 */
[----:B------:R-:W-:Y:S01]  /*6890*/  UMOV UR34, 0x0 ;  /* 0x0000000000227882 */ /* 0x000fe20000000000 */
[----:B------:R-:W-:Y:S01]  /*68a0*/  UMOV UR35, 0x8400910 ;  /* 0x0840091000237882 */ /* 0x000fe20000000000 */
[----:B------:R1:W-:Y:S01]  /*68b0*/  UTCHMMA tmem[UR9], gdesc[UR26], tmem[UR18], tmem[UR30], idesc[UR31], UPT ;  /* 0x00ff1e1a090079ea */ /* 0x0003e2000b800012 */
[----:B------:R-:W-:Y:S01]  /*68c0*/  UMOV UR4, UR4 ;  /* 0x0000000400047c82 */ /* 0x000fe20008000000 */
[----:B------:R1:W-:Y:S01]  /*68d0*/  UTCHMMA tmem[UR22], gdesc[UR20], tmem[UR18], tmem[UR32], idesc[UR33], UPT ;  /* 0x00ff2014160079ea */ /* 0x0003e2000b800012 */
[----:B------:R1:W-:Y:S01]  /*68e0*/  UTCHMMA tmem[UR23], gdesc[UR24], tmem[UR18], tmem[UR34], idesc[UR35], UPT ;  /* 0x00ff2218170079ea */ /* 0x0003e2000b800012 */
[----:B------:R1:W-:Y:S01]  /*68f0*/  UTCBAR [UR4], URZ ;  /* 0x000000ff040073e9 */ /* 0x0003e200080000ff */
[----:B------:R-:W-:Y:S01]  /*6900*/  NOP ;  /* 0x0000000000007918 */ /* 0x000fe20000000000 */
.L_x_7:
[----:B------:R-:W-:Y:S01]  /*6910*/  BAR.SYNC.DEFER_BLOCKING 0x0 ;  /* 0x0000000000007b1d */ /* 0x000fe20000010000 */
[----:B------:R-:W-:Y:S02]  /*6920*/  VIADD R4, R12, 0xffffffde ;  /* 0xffffffde0c047836 */ /* 0x000fe40000000000 */
[----:B------:R-:W-:Y:S02]  /*6930*/  IMAD.SHL.U32 R172, R150, 0x20, RZ ;  /* 0x0000002096ac7824 */ /* 0x000fe400078e00ff */
[----:B------:R-:W-:Y:S01]  /*6940*/  VIADD R6, R12, 0xffffffcf ;  /* 0xffffffcf0c067836 */ /* 0x000fe20000000000 */
[----:B------:R-:W-:Y:S01]  /*6950*/  ISETP.GE.U32.AND P2, PT, R4, 0x7fffffbf, PT ;  /* 0x7fffffbf0400780c */ /* 0x000fe20003f46070 */
[----:B------:R-:W-:Y:S01]  /*6960*/  IMAD.WIDE R240, R172, 0x4, R240 ;  /* 0x00000004acf07825 */ /* 0x000fe200078e02f0 */
[----:B------:R-:W2:Y:S01]  /*6970*/  S2R R11, SR_TID.X ;  /* 0x00000000000b7919 */ /* 0x000ea20000002100 */
[----:B-1----:R-:W-:Y:S02]  /*6980*/  UMOV UR4, URZ ;  /* 0x000000ff00047c82 */ /* 0x002fe40008000000 */
[----:B------:R-:W-:-:S02]  /*6990*/  VIADD R4, R12, 0xffffffdd ;  /* 0xffffffdd0c047836 */ /* 0x000fc40000000000 */
[----:B------:R-:W-:-:S04]  /*69a0*/  IMAD.WIDE R238, R172, 0x4, R238 ;  /* 0x00000004acee7825 */ /* 0x000fc800078e02ee */
[----:B------:R-:W-:-:S04]  /*69b0*/  IMAD.WIDE R236, R172, 0x4, R236 ;  /* 0x00000004acec7825 */ /* 0x000fc800078e02ec */
[----:B------:R-:W-:Y:S01]  /*69c0*/  IMAD.WIDE R234, R172, 0x4, R234 ;  /* 0x00000004acea7825 */ /* 0x000fe200078e02ea */
[----:B------:R-:W-:Y:S01]  /*69d0*/  @!PT LDS RZ, [RZ] ;  /* 0x00000000fffff984 */ /* 0x000fe20000000800 */
[----:B------:R-:W-:Y:S01]  /*69e0*/  @!PT LDS RZ, [RZ] ;  /* 0x00000000fffff984 */ /* 0x000fe20000000800 */
[----:B------:R-:W-:Y:S01]  /*69f0*/  @!PT LDS RZ, [RZ] ;  /* 0x00000000fffff984 */ /* 0x000fe20000000800 */
[----:B------:R1:W-:Y:S01]  /*6a00*/  LDGSTS.E [R0+0x10000], desc[UR16][R240.64], !P3 ;  /* 0x10000000f0007fae */ /* 0x0003e2000d9a1010 */
[----:B------:R-:W-:Y:S02]  /*6a10*/  ISETP.GE.U32.AND P3, PT, R4, 0x7fffffbe, PT ;  /* 0x7fffffbe0400780c */ /* 0x000fe40003f66070 */
[----:B------:R-:W-:Y:S01]  /*6a20*/  VIADD R4, R12, 0xffffffdc ;  /* 0xffffffdc0c047836 */ /* 0x000fe20000000000 */
[----:B------:R1:W-:Y:S01]  /*6a30*/  LDGSTS.E [R0+0x10004], desc[UR16][R238.64], !P2 ;  /* 0x10004000ee007fae */ /* 0x0003e2000d1a1010 */
[----:B------:R-:W-:-:S03]  /*6a40*/  IMAD.WIDE R232, R172, 0x4, R232 ;  /* 0x00000004ace87825 */ /* 0x000fc600078e02e8 */
[----:B------:R-:W-:Y:S01]  /*6a50*/  ISETP.GE.U32.AND P2, PT, R4, 0x7fffffbd, PT ;  /* 0x7fffffbd0400780c */ /* 0x000fe20003f46070 */
[----:B------:R-:W-:Y:S02]  /*6a60*/  VIADD R4, R12, 0xffffffdb ;  /* 0xffffffdb0c047836 */ /* 0x000fe40000000000 */
[----:B------:R-:W-:-:S03]  /*6a70*/  IMAD.WIDE R230, R172, 0x4, R230 ;  /* 0x00000004ace67825 */ /* 0x000fc600078e02e6 */
[----:B------:R1:W-:Y:S01]  /*6a80*/  LDGSTS.E [R0+0x10008], desc[UR16][R236.64], !P3 ;  /* 0x10008000ec007fae */ /* 0x0003e2000d9a1010 */
[----:B------:R-:W-:Y:S01]  /*6a90*/  ISETP.GE.U32.AND P3, PT, R4, 0x7fffffbc, PT ;  /* 0x7fffffbc0400780c */ /* 0x000fe20003f66070 */
[----:B------:R-:W-:Y:S01]  /*6aa0*/  VIADD R4, R12, 0xffffffda ;  /* 0xffffffda0c047836 */ /* 0x000fe20000000000 */
[----:B--2---:R-:W-:Y:S01]  /*6ab0*/  LOP3.LUT R11, R11, 0x1f, RZ, 0xc0, !PT ;  /* 0x0000001f0b0b7812 */ /* 0x004fe200078ec0ff */
[----:B------:R-:W-:-:S03]  /*6ac0*/  IMAD.WIDE R228, R172, 0x4, R228 ;  /* 0x00000004ace47825 */ /* 0x000fc600078e02e4 */
[----:B------:R1:W-:Y:S01]  /*6ad0*/  LDGSTS.E [R0+0x1000c], desc[UR16][R234.64], !P2 ;  /* 0x1000c000ea007fae */ /* 0x0003e2000d1a1010 */
[----:B------:R-:W-:Y:S01]  /*6ae0*/  ISETP.GE.U32.AND P2, PT, R4, 0x7fffffbb, PT ;  /* 0x7fffffbb0400780c */ /* 0x000fe20003f46070 */
[----:B------:R-:W-:Y:S02]  /*6af0*/  VIADD R4, R12, 0xffffffd9 ;  /* 0xffffffd90c047836 */ /* 0x000fe40000000000 */
        /* <DEDUP_REMOVED lines=15> */
[C---:B------:R-:W-:Y:S02]  /*6bf0*/  VIADD R4, R12.reuse, 0xffffffd5 ;  /* 0xffffffd50c047836 */ /* 0x040fe40000000000 */
[----:B------:R-:W-:Y:S02]  /*6c00*/  VIADD R10, R12, 0xffffffc0 ;  /* 0xffffffc00c0a7836 */ /* 0x000fe40000000000 */
[----:B------:R-:W-:Y:S01]  /*6c10*/  IMAD.WIDE R218, R172, 0x4, R218 ;  /* 0x00000004acda7825 */ /* 0x000fe200078e02da */
[----:B------:R-:W-:Y:S01]  /*6c20*/  ISETP.GE.U32.AND P4, PT, R4, 0x7fffffb6, PT ;  /* 0x7fffffb60400780c */ /* 0x000fe20003f86070 */
[----:B------:R1:W-:Y:S02]  /*6c30*/  LDGSTS.E [R0+0x10020], desc[UR16][R224.64], !P3 ;  /* 0x10020000e0007fae */ /* 0x0003e4000d9a1010 */
[----:B------:R-:W-:-:S02]  /*6c40*/  VIADD R4, R12, 0xffffffcc ;  /* 0xffffffcc0c047836 */ /* 0x000fc40000000000 */
[----:B------:R-:W-:Y:S02]  /*6c50*/  IMAD.WIDE R216, R172, 0x4, R216 ;  /* 0x00000004acd87825 */ /* 0x000fe400078e02d8 */
[----:B------:R1:W-:Y:S01]  /*6c60*/  LDGSTS.E [R0+0x10024], desc[UR16][R222.64], !P2 ;  /* 0x10024000de007fae */ /* 0x0003e2000d1a1010 */
[----:B------:R-:W-:Y:S01]  /*6c70*/  ISETP.GE.U32.AND P2, PT, R4, 0x7fffffad, PT ;  /* 0x7fffffad0400780c */ /* 0x000fe20003f46070 */
[----:B------:R-:W-:Y:S02]  /*6c80*/  VIADD R4, R12, 0xffffffcd ;  /* 0xffffffcd0c047836 */ /* 0x000fe40000000000 */
[----:B------:R-:W-:Y:S01]  /*6c90*/  IMAD.WIDE R214, R172, 0x4, R214 ;  /* 0x00000004acd67825 */ /* 0x000fe200078e02d6 */
[----:B------:R-:W-:Y:S01]  /*6ca0*/  SEL R5, RZ, 0x1, P2 ;  /* 0x00000001ff057807 */ /* 0x000fe20001000000 */
[----:B------:R1:W-:Y:S01]  /*6cb0*/  LDGSTS.E [R0+0x10028], desc[UR16][R220.64], !P4 ;  /* 0x10028000dc007fae */ /* 0x0003e2000e1a1010 */
[----:B------:R-:W-:Y:S01]  /*6cc0*/  ISETP.GE.U32.AND P3, PT, R4, 0x7fffffae, PT ;  /* 0x7fffffae0400780c */ /* 0x000fe20003f66070 */
[----:B------:R-:W-:-:S03]  /*6cd0*/  IMAD.WIDE R212, R172, 0x4, R212 ;  /* 0x00000004acd47825 */ /* 0x000fc600078e02d4 */
[----:B------:R-:W-:Y:S01]  /*6ce0*/  SEL R4, RZ, 0x1fffe, P3 ;  /* 0x0001fffeff047807 */ /* 0x000fe20001800000 */
[----:B------:R-:W-:Y:S01]  /*6cf0*/  IMAD.WIDE R204, R172, 0x4, R204 ;  /* 0x00000004accc7825 */ /* 0x000fe200078e02cc */
[----:B------:R-:W-:-:S03]  /*6d00*/  ISETP.GE.U32.AND P3, PT, R6, 0x7fffffb0, PT ;  /* 0x7fffffb00600780c */ /* 0x000fc60003f66070 */
[----:B------:R-:W-:Y:S02]  /*6d10*/  IMAD.IADD R4, R5, 0x1, R4 ;  /* 0x0000000105047824 */ /* 0x000fe400078e0204 */
[----:B------:R-:W-:Y:S02]  /*6d20*/  VIADD R5, R12, 0xffffffce ;  /* 0xffffffce0c057836 */ /* 0x000fe40000000000 */
[----:B------:R-:W-:Y:S01]  /*6d30*/  IMAD.WIDE R202, R172, 0x4, R202 ;  /* 0x00000004acca7825 */ /* 0x000fe200078e02ca */
[----:B------:R-:W-:Y:S02]  /*6d40*/  LOP3.LUT R4, R4, 0x3, RZ, 0xc0, !PT ;  /* 0x0000000304047812 */ /* 0x000fe400078ec0ff */
[----:B------:R-:W-:Y:S01]  /*6d50*/  ISETP.GE.U32.AND P2, PT, R5, 0x7fffffaf, PT ;  /* 0x7fffffaf0500780c */ /* 0x000fe20003f46070 */
[C---:B------:R-:W-:Y:S01]  /*6d60*/  IMAD.WIDE R200, R172.reuse, 0x4, R200 ;  /* 0x00000004acc87825 */ /* 0x040fe200078e02c8 */
[----:B------:R-:W-:Y:S02]  /*6d70*/  SEL R5, RZ, 0x7fff8, P3 ;  /* 0x0007fff8ff057807 */ /* 0x000fe40001800000 */
[----:B------:R-:W-:Y:S01]  /*6d80*/  SEL R6, RZ, 0x4, P2 ;  /* 0x00000004ff067807 */ /* 0x000fe20001000000 */
[----:B------:R-:W-:Y:S01]  /*6d90*/  IMAD.WIDE R198, R172, 0x4, R198 ;  /* 0x00000004acc67825 */ /* 0x000fe200078e02c6 */
[----:B------:R-:W-:-:S02]  /*6da0*/  ISETP.GE.U32.AND P2, PT, R10, 0x7fffffa1, PT ;  /* 0x7fffffa10a00780c */ /* 0x000fc40003f46070 */
[----:B------:R-:W-:Y:S01]  /*6db0*/  IADD3 R8, PT, PT, R4, R5, R6 ;  /* 0x0000000504087210 */ /* 0x000fe20007ffe006 */
[----:B------:R-:W-:Y:S01]  /*6dc0*/  VIADD R4, R12, 0xffffffc1 ;  /* 0xffffffc10c047836 */ /* 0x000fe20000000000 */
[----:B------:R-:W-:Y:S01]  /*6dd0*/  SEL R5, RZ, 0x1, P2 ;  /* 0x00000001ff057807 */ /* 0x000fe20001000000 */
[----:B------:R-:W-:-:S03]  /*6de0*/  IMAD.WIDE R196, R172, 0x4, R196 ;  /* 0x00000004acc47825 */ /* 0x000fc600078e02c4 */
[----:B------:R-:W-:Y:S01]  /*6df0*/  ISETP.GE.U32.AND P4, PT, R4, 0x7fffffa2, PT ;  /* 0x7fffffa20400780c */ /* 0x000fe20003f86070 */
[----:B------:R-:W-:Y:S02]  /*6e00*/  VIADD R4, R12, 0xffffffc2 ;  /* 0xffffffc20c047836 */ /* 0x000fe40000000000 */
[----:B------:R-:W-:-:S03]  /*6e10*/  IMAD.WIDE R194, R172, 0x4, R194 ;  /* 0x00000004acc27825 */ /* 0x000fc600078e02c2 */
[----:B------:R-:W-:Y:S01]  /*6e20*/  ISETP.GE.U32.AND P3, PT, R4, 0x7fffffa3, PT ;  /* 0x7fffffa30400780c */ /* 0x000fe20003f66070 */
[C---:B------:R-:W-:Y:S01]  /*6e30*/  IMAD.WIDE R192, R172.reuse, 0x4, R192 ;  /* 0x00000004acc07825 */ /* 0x040fe200078e02c0 */
[----:B------:R-:W-:Y:S02]  /*6e40*/  SEL R4, RZ, 0x1fffe, P4 ;  /* 0x0001fffeff047807 */ /* 0x000fe40002000000 */
[----:B------:R-:W-:Y:S01]  /*6e50*/  SEL R6, RZ, 0x4, P3 ;  /* 0x00000004ff067807 */ /* 0x000fe20001800000 */
[----:B------:R-:W-:-:S04]  /*6e60*/  IMAD.WIDE R190, R172, 0x4, R190 ;  /* 0x00000004acbe7825 */ /* 0x000fc800078e02be */
[----:B------:R-:W-:Y:S02]  /*6e70*/  IMAD.IADD R4, R5, 0x1, R4 ;  /* 0x0000000105047824 */ /* 0x000fe400078e0204 */
[----:B------:R-:W-:Y:S02]  /*6e80*/  VIADD R5, R12, 0xffffffc3 ;  /* 0xffffffc30c057836 */ /* 0x000fe40000000000 */
[----:B------:R-:W-:Y:S01]  /*6e90*/  IMAD.WIDE R188, R172, 0x4, R188 ;  /* 0x00000004acbc7825 */ /* 0x000fe200078e02bc */
[----:B------:R-:W-:Y:S02]  /*6ea0*/  LOP3.LUT R4, R4, 0x3, RZ, 0xc0, !PT ;  /* 0x0000000304047812 */ /* 0x000fe400078ec0ff */
[----:B------:R-:W-:Y:S01]  /*6eb0*/  ISETP.GE.U32.AND P4, PT, R5, 0x7fffffa4, PT ;  /* 0x7fffffa40500780c */ /* 0x000fe20003f86070 */
[----:B------:R-:W-:-:S03]  /*6ec0*/  IMAD.WIDE R186, R172, 0x4, R186 ;  /* 0x00000004acba7825 */ /* 0x000fc600078e02ba */
[----:B------:R-:W-:Y:S01]  /*6ed0*/  SEL R5, RZ, 0x7fff8, P4 ;  /* 0x0007fff8ff057807 */ /* 0x000fe20002000000 */
[----:B------:R-:W-:-:S03]  /*6ee0*/  IMAD.WIDE R184, R172, 0x4, R184 ;  /* 0x00000004acb87825 */ /* 0x000fc600078e02b8 */
[----:B------:R-:W-:Y:S01]  /*6ef0*/  IADD3 R7, PT, PT, R4, R5, R6 ;  /* 0x0000000504077210 */ /* 0x000fe20007ffe006 */
[----:B------:R-:W-:Y:S02]  /*6f00*/  VIADD R4, R12, 0xffffffc4 ;  /* 0xffffffc40c047836 */ /* 0x000fe40000000000 */
[----:B------:R-:W-:-:S03]  /*6f10*/  IMAD.WIDE R182, R172, 0x4, R182 ;  /* 0x00000004acb67825 */ /* 0x000fc600078e02b6 */
[----:B------:R-:W-:Y:S01]  /*6f20*/  ISETP.GE.U32.AND P4, PT, R4, 0x7fffffa5, PT ;  /* 0x7fffffa50400780c */ /* 0x000fe20003f86070 */
[----:B------:R-:W-:Y:S02]  /*6f30*/  VIADD R4, R12, 0xffffffc5 ;  /* 0xffffffc50c047836 */ /* 0x000fe40000000000 */
[----:B------:R-:W-:Y:S01]  /*6f40*/  IMAD.WIDE R180, R172, 0x4, R180 ;  /* 0x00000004acb47825 */ /* 0x000fe200078e02b4 */
[----:B------:R-:W-:Y:S02]  /*6f50*/  SEL R5, RZ, 0x1, P4 ;  /* 0x00000001ff057807 */ /* 0x000fe40002000000 */
[----:B------:R-:W-:Y:S01]  /*6f60*/  ISETP.GE.U32.AND P5, PT, R4, 0x7fffffa6, PT ;  /* 0x7fffffa60400780c */ /* 0x000fe20003fa6070 */
[----:B------:R-:W-:Y:S02]  /*6f70*/  VIADD R4, R12, 0xffffffc6 ;  /* 0xffffffc60c047836 */ /* 0x000fe40000000000 */
[----:B------:R-:W-:-:S03]  /*6f80*/  IMAD.WIDE R178, R172, 0x4, R178 ;  /* 0x00000004acb27825 */ /* 0x000fc600078e02b2 */
[----:B------:R-:W-:Y:S01]  /*6f90*/  ISETP.GE.U32.AND P3, PT, R4, 0x7fffffa7, PT ;  /* 0x7fffffa70400780c */ /* 0x000fe20003f66070 */
[----:B------:R-:W-:Y:S01]  /*6fa0*/  IMAD.WIDE R176, R172, 0x4, R176 ;  /* 0x00000004acb07825 */ /* 0x000fe200078e02b0 */
[----:B------:R-:W-:Y:S02]  /*6fb0*/  SEL R4, RZ, 0x1fffe, P5 ;  /* 0x0001fffeff047807 */ /* 0x000fe40002800000 */
[----:B------:R-:W-:Y:S01]  /*6fc0*/  SEL R6, RZ, 0x4, P3 ;  /* 0x00000004ff067807 */ /* 0x000fe20001800000 */
[----:B------:R-:W-:Y:S02]  /*6fd0*/  IMAD.SHL.U32 R151, R151, 0x20, RZ ;  /* 0x0000002097977824 */ /* 0x000fe400078e00ff */
[----:B------:R-:W-:Y:S02]  /*6fe0*/  IMAD.IADD R4, R5, 0x1, R4 ;  /* 0x0000000105047824 */ /* 0x000fe400078e0204 */
[----:B------:R-:W-:Y:S02]  /*6ff0*/  VIADD R5, R12, 0xffffffc7 ;  /* 0xffffffc70c057836 */ /* 0x000fe40000000000 */
[----:B------:R-:W-:Y:S01]  /*7000*/  IMAD.WIDE R174, R172, 0x4, R174 ;  /* 0x00000004acae7825 */ /* 0x000fe200078e02ae */
[----:B------:R-:W-:-:S02]  /*7010*/  LOP3.LUT R4, R4, 0x3, RZ, 0xc0, !PT ;  /* 0x0000000304047812 */ /* 0x000fc400078ec0ff */
[----:B------:R-:W-:Y:S01]  /*7020*/  ISETP.GE.U32.AND P4, PT, R5, 0x7fffffa8, PT ;  /* 0x7fffffa80500780c */ /* 0x000fe20003f86070 */
[----:B------:R-:W-:-:S03]  /*7030*/  IMAD.WIDE R36, R172, 0x4, R36 ;  /* 0x00000004ac247825 */ /* 0x000fc600078e0224 */
[----:B------:R-:W-:Y:S01]  /*7040*/  SEL R5, RZ, 0x7fff8, P4 ;  /* 0x0007fff8ff057807 */ /* 0x000fe20002000000 */
[----:B------:R-:W-:-:S03]  /*7050*/  IMAD.WIDE R38, R151, 0x4, R38 ;  /* 0x0000000497267825 */ /* 0x000fc600078e0226 */
[----:B------:R-:W-:Y:S01]  /*7060*/  IADD3 R5, PT, PT, R4, R5, R6 ;  /* 0x0000000504057210 */ /* 0x000fe20007ffe006 */
[----:B------:R-:W-:Y:S01]  /*7070*/  IMAD.SHL.U32 R4, R9, 0x100, RZ ;  /* 0x0000010009047824 */ /* 0x000fe200078e00ff */
[----:B------:R-:W-:Y:S01]  /*7080*/  LOP3.LUT R6, R7, 0xf, RZ, 0xc0, !PT ;  /* 0x0000000f07067812 */ /* 0x000fe200078ec0ff */
[----:B------:R-:W-:-:S03]  /*7090*/  IMAD.WIDE R42, R151, 0x4, R42 ;  /* 0x00000004972a7825 */ /* 0x000fc600078e022a */
[----:B------:R-:W-:Y:S01]  /*70a0*/  LOP3.LUT R4, R4, 0xf00, RZ, 0xe2, !PT ;  /* 0x00000f0004047812 */ /* 0x000fe200078ee2ff */
[----:B------:R-:W-:Y:S02]  /*70b0*/  IMAD R6, R5, 0x10, R6 ;  /* 0x0000001005067824 */ /* 0x000fe400078e0206 */
[----:B------:R-:W-:-:S04]  /*70c0*/  IMAD.WIDE R46, R151, 0x4, R46 ;  /* 0x00000004972e7825 */ /* 0x000fc800078e022e */
[----:B------:R-:W-:Y:S01]  /*70d0*/  IMAD R5, R8, 0x1000, R4 ;  /* 0x0000100008057824 */ /* 0x000fe200078e0204 */
[----:B------:R-:W-:Y:S01]  /*70e0*/  LOP3.LUT R4, R6, 0xff, RZ, 0xc0, !PT ;  /* 0x000000ff06047812 */ /* 0x000fe200078ec0ff */
[----:B------:R-:W-:Y:S02]  /*70f0*/  VIADD R6, R12, 0xffffffd3 ;  /* 0xffffffd30c067836 */ /* 0x000fe40000000000 */
[----:B------:R-:W-:-:S03]  /*7100*/  IMAD.WIDE R50, R151, 0x4, R50 ;  /* 0x0000000497327825 */ /* 0x000fc600078e0232 */
[----:B------:R-:W-:Y:S01]  /*7110*/  ISETP.GE.U32.AND P3, PT, R6, 0x7fffffb4, PT ;  /* 0x7fffffb40600780c */ /* 0x000fe20003f66070 */
[----:B------:R-:W-:Y:S02]  /*7120*/  IMAD.IADD R4, R5, 0x1, R4 ;  /* 0x0000000105047824 */ /* 0x000fe400078e0204 */
[C---:B------:R-:W-:Y:S02]  /*7130*/  VIADD R5, R12.reuse, 0xffffffd4 ;  /* 0xffffffd40c057836 */ /* 0x040fe40000000000 */
[----:B------:R-:W-:Y:S01]  /*7140*/  VIADD R6, R12, 0xffffffd0 ;  /* 0xffffffd00c067836 */ /* 0x000fe20000000000 */
[----:B------:R-:W-:Y:S01]  /*7150*/  LOP3.LUT R4, R4, 0xffff, RZ, 0xc0, !PT ;  /* 0x0000ffff04047812 */ /* 0x000fe200078ec0ff */
[----:B------:R-:W-:Y:S01]  /*7160*/  IMAD.WIDE R54, R151, 0x4, R54 ;  /* 0x0000000497367825 */ /* 0x000fe200078e0236 */
[----:B------:R-:W-:-:S03]  /*7170*/  ISETP.GE.U32.AND P6, PT, R5, 0x7fffffb5, PT ;  /* 0x7fffffb50500780c */ /* 0x000fc60003fc6070 */
[----:B------:R-:W-:Y:S02]  /*7180*/  VIADD R5, R12, 0xffffffd2 ;  /* 0xffffffd20c057836 */ /* 0x000fe40000000000 */
[----:B------:R-:W-:-:S03]  /*7190*/  IMAD.WIDE R58, R151, 0x4, R58 ;  /* 0x00000004973a7825 */ /* 0x000fc600078e023a */
[----:B------:R-:W-:Y:S01]  /*71a0*/  ISETP.GE.U32.AND P4, PT, R5, 0x7fffffb3, PT ;  /* 0x7fffffb30500780c */ /* 0x000fe20003f86070 */
[C---:B------:R-:W-:Y:S02]  /*71b0*/  VIADD R5, R12.reuse, 0xffffffd1 ;  /* 0xffffffd10c057836 */ /* 0x040fe40000000000 */
[----:B------:R-:W-:Y:S02]  /*71c0*/  VIADD R12, R12, 0xffffffe0 ;  /* 0xffffffe00c0c7836 */ /* 0x000fe40000000000 */
[----:B------:R1:W-:Y:S01]  /*71d0*/  LDGSTS.E [R0+0x1002c], desc[UR16][R218.64], !P6 ;  /* 0x1002c000da007fae */ /* 0x0003e2000f1a1010 */
[----:B------:R-:W-:Y:S01]  /*71e0*/  ISETP.GE.U32.AND P5, PT, R5, 0x7fffffb2, PT ;  /* 0x7fffffb20500780c */ /* 0x000fe20003fa6070 */
[C---:B------:R-:W-:Y:S01]  /*71f0*/  IMAD.WIDE R62, R151.reuse, 0x4, R62 ;  /* 0x00000004973e7825 */ /* 0x040fe200078e023e */
[----:B------:R-:W-:Y:S01]  /*7200*/  SHF.R.U32.HI R5, RZ, 0xf, R4 ;  /* 0x0000000fff057819 */ /* 0x000fe20000011604 */
[----:B------:R1:W-:Y:S01]  /*7210*/  LDGSTS.E [R0+0x10030], desc[UR16][R216.64], !P3 ;  /* 0x10030000d8007fae */ /* 0x0003e2000d9a1010 */
[----:B------:R-:W-:Y:S01]  /*7220*/  ISETP.GE.U32.AND P6, PT, R6, 0x7fffffb1, PT ;  /* 0x7fffffb10600780c */ /* 0x000fe20003fc6070 */
[----:B------:R-:W-:Y:S01]  /*7230*/  IMAD.WIDE R66, R151, 0x4, R66 ;  /* 0x0000000497427825 */ /* 0x000fe200078e0242 */
[----:B------:R-:W-:Y:S01]  /*7240*/  LOP3.LUT P3, RZ, R5, 0x1, RZ, 0xc0, !PT ;  /* 0x0000000105ff7812 */ /* 0x000fe2000786c0ff */
[----:B------:R1:W-:Y:S01]  /*7250*/  LDGSTS.E [R0+0x10034], desc[UR16][R214.64], !P4 ;  /* 0x10034000d6007fae */ /* 0x0003e2000e1a1010 */
[----:B------:R-:W-:Y:S01]  /*7260*/  SHF.R.U32.HI R6, RZ, 0xe, R4 ;  /* 0x0000000eff067819 */ /* 0x000fe20000011604 */
[----:B------:R-:W-:Y:S01]  /*7270*/  IMAD.WIDE R70, R151, 0x4, R70 ;  /* 0x0000000497467825 */ /* 0x000fe200078e0246 */
[----:B------:R-:W-:-:S02]  /*7280*/  SHF.R.U32.HI R5, RZ, 0xd, R4 ;  /* 0x0000000dff057819 */ /* 0x000fc40000011604 */
[----:B------:R-:W-:Y:S01]  /*7290*/  LOP3.LUT P4, RZ, R6, 0x1, RZ, 0xc0, !PT ;  /* 0x0000000106ff7812 */ /* 0x000fe2000788c0ff */
[----:B------:R1:W-:Y:S01]  /*72a0*/  LDGSTS.E [R0+0x10038], desc[UR16][R212.64], !P5 ;  /* 0x10038000d4007fae */ /* 0x0003e2000e9a1010 */
[----:B------:R-:W-:Y:S01]  /*72b0*/  LOP3.LUT P5, RZ, R5, 0x1, RZ, 0xc0, !PT ;  /* 0x0000000105ff7812 */ /* 0x000fe200078ac0ff */
[C---:B------:R-:W-:Y:S01]  /*72c0*/  IMAD.WIDE R74, R151.reuse, 0x4, R74 ;  /* 0x00000004974a7825 */ /* 0x040fe200078e024a */
[--C-:B------:R-:W-:Y:S01]  /*72d0*/  SHF.R.U32.HI R6, RZ, 0xc, R4.reuse ;  /* 0x0000000cff067819 */ /* 0x100fe20000011604 */
[----:B------:R1:W-:Y:S01]  /*72e0*/  LDGSTS.E [R0+0x1003c], desc[UR16][R204.64], !P6 ;  /* 0x1003c000cc007fae */ /* 0x0003e2000f1a1010 */
[----:B------:R-:W-:Y:S01]  /*72f0*/  SHF.R.U32.HI R5, RZ, 0xb, R4 ;  /* 0x0000000bff057819 */ /* 0x000fe20000011604 */
[----:B------:R-:W-:Y:S01]  /*7300*/  IMAD.WIDE R78, R151, 0x4, R78 ;  /* 0x00000004974e7825 */ /* 0x000fe200078e024e */
[----:B------:R-:W-:Y:S01]  /*7310*/  LOP3.LUT P6, RZ, R6, 0x1, RZ, 0xc0, !PT ;  /* 0x0000000106ff7812 */ /* 0x000fe200078cc0ff */
[----:B------:R1:W-:Y:S01]  /*7320*/  LDGSTS.E [R0+0x10040], desc[UR16][R202.64], P3 ;  /* 0x10040000ca007fae */ /* 0x0003e200099a1010 */
[----:B------:R-:W-:Y:S01]  /*7330*/  LOP3.LUT P3, RZ, R5, 0x1, RZ, 0xc0, !PT ;  /* 0x0000000105ff7812 */ /* 0x000fe2000786c0ff */
[C---:B------:R-:W-:Y:S01]  /*7340*/  IMAD.WIDE R82, R151.reuse, 0x4, R82 ;  /* 0x0000000497527825 */ /* 0x040fe200078e0252 */
[--C-:B------:R-:W-:Y:S01]  /*7350*/  SHF.R.U32.HI R6, RZ, 0xa, R4.reuse ;  /* 0x0000000aff067819 */ /* 0x100fe20000011604 */
[----:B------:R1:W-:Y:S01]  /*7360*/  LDGSTS.E [R0+0x10044], desc[UR16][R200.64], P4 ;  /* 0x10044000c8007fae */ /* 0x0003e2000a1a1010 */
        /* <DEDUP_REMOVED lines=22> */
[----:B------:R-:W-:Y:S01]  /*74d0*/  SHF.R.U32.HI R5, RZ, 0x4, R4 ;  /* 0x00000004ff057819 */ /* 0x000fe20000011604 */
[----:B------:R1:W-:Y:S02]  /*74e0*/  LDGSTS.E [R0+0x1005c], desc[UR16][R188.64], P6 ;  /* 0x1005c000bc007fae */ /* 0x0003e4000b1a1010 */
[----:B------:R-:W-:Y:S01]  /*74f0*/  IMAD.WIDE R110, R151, 0x4, R110 ;  /* 0x00000004976e7825 */ /* 0x000fe200078e026e */
[----:B------:R-:W-:Y:S01]  /*7500*/  LOP3.LUT P6, RZ, R5, 0x1, RZ, 0xc0, !PT ;  /* 0x0000000105ff7812 */ /* 0x000fe200078cc0ff */
[----:B------:R1:W-:Y:S01]  /*7510*/  LDGSTS.E [R0+0x10060], desc[UR16][R186.64], P3 ;  /* 0x10060000ba007fae */ /* 0x0003e200099a1010 */
[----:B------:R-:W-:Y:S01]  /*7520*/  SHF.R.U32.HI R5, RZ, 0x3, R4 ;  /* 0x00000003ff057819 */ /* 0x000fe20000011604 */
[----:B------:R-:W-:Y:S01]  /*7530*/  IMAD.WIDE R114, R151, 0x4, R114 ;  /* 0x0000000497727825 */ /* 0x000fe200078e0272 */
[----:B------:R-:W-:Y:S01]  /*7540*/  ISETP.GE.AND P3, PT, R11, R12, PT ;  /* 0x0000000c0b00720c */ /* 0x000fe20003f66270 */
[----:B------:R1:W-:Y:S01]  /*7550*/  LDGSTS.E [R0+0x10064], desc[UR16][R184.64], P4 ;  /* 0x10064000b8007fae */ /* 0x0003e2000a1a1010 */
[----:B------:R-:W-:Y:S01]  /*7560*/  LOP3.LUT P4, RZ, R5, 0x1, RZ, 0xc0, !PT ;  /* 0x0000000105ff7812 */ /* 0x000fe2000788c0ff */
[----:B------:R-:W-:Y:S01]  /*7570*/  VIADD R11, R169, UR10 ;  /* 0x0000000aa90b7c36 */ /* 0x000fe20008000000 */
[----:B------:R-:W-:Y:S01]  /*7580*/  SHF.R.U32.HI R5, RZ, 0x2, R4 ;  /* 0x00000002ff057819 */ /* 0x000fe20000011604 */
[----:B------:R1:W-:Y:S01]  /*7590*/  LDGSTS.E [R0+0x10068], desc[UR16][R182.64], P5 ;  /* 0x10068000b6007fae */ /* 0x0003e2000a9a1010 */
[----:B------:R-:W-:Y:S01]  /*75a0*/  ISETP.GT.AND P5, PT, R14, 0x3f, PT ;  /* 0x0000003f0e00780c */ /* 0x000fe20003fa4270 */
[C---:B------:R-:W-:Y:S01]  /*75b0*/  IMAD.WIDE R118, R151.reuse, 0x4, R118 ;  /* 0x0000000497767825 */ /* 0x040fe200078e0276 */
[----:B------:R-:W-:Y:S01]  /*75c0*/  SEL R6, RZ, 0x4, P3 ;  /* 0x00000004ff067807 */ /* 0x000fe20001800000 */
[----:B------:R1:W-:Y:S01]  /*75d0*/  LDGSTS.E [R0+0x1006c], desc[UR16][R180.64], P6 ;  /* 0x1006c000b4007fae */ /* 0x0003e2000b1a1010 */
[----:B------:R-:W-:Y:S01]  /*75e0*/  SHF.R.U32.HI R4, RZ, 0x1, R4 ;  /* 0x00000001ff047819 */ /* 0x000fe20000011604 */
[----:B------:R-:W-:Y:S01]  /*75f0*/  IMAD.WIDE R122, R151, 0x4, R122 ;  /* 0x00000004977a7825 */ /* 0x000fe200078e027a */
[----:B------:R-:W-:-:S02]  /*7600*/  LOP3.LUT P6, RZ, R5, 0x1, RZ, 0xc0, !PT ;  /* 0x0000000105ff7812 */ /* 0x000fc400078cc0ff */
[----:B------:R-:W-:Y:S01]  /*7610*/  SEL R6, R6, RZ, P5 ;  /* 0x000000ff06067207 */ /* 0x000fe20002800000 */
[----:B------:R1:W-:Y:S01]  /*7620*/  LDGSTS.E [R0+0x10070], desc[UR16][R178.64], P4 ;  /* 0x10070000b2007fae */ /* 0x0003e2000a1a1010 */
[----:B------:R-:W-:Y:S01]  /*7630*/  LOP3.LUT P3, RZ, R4, 0x1, RZ, 0xc0, !PT ;  /* 0x0000000104ff7812 */ /* 0x000fe2000786c0ff */
[C---:B------:R-:W-:Y:S01]  /*7640*/  IMAD.WIDE R126, R151.reuse, 0x4, R126 ;  /* 0x00000004977e7825 */ /* 0x040fe200078e027e */
[----:B------:R-:W-:Y:S02]  /*7650*/  ISETP.NE.U32.AND P5, PT, R6, RZ, PT ;  /* 0x000000ff0600720c */ /* 0x000fe40003fa5070 */
[----:B------:R-:W-:Y:S01]  /*7660*/  ISETP.GE.AND P4, PT, R14, 0x20, PT ;  /* 0x000000200e00780c */ /* 0x000fe20003f86270 */
[----:B------:R-:W-:-:S04]  /*7670*/  IMAD.WIDE R130, R151, 0x4, R130 ;  /* 0x0000000497827825 */ /* 0x000fc800078e0282 */
[----:B------:R1:W-:Y:S01]  /*7680*/  LDGSTS.E [R0+0x10074], desc[UR16][R176.64], P6 ;  /* 0x10074000b0007fae */ /* 0x0003e2000b1a1010 */
[----:B------:R-:W-:-:S03]  /*7690*/  IMAD.WIDE R134, R151, 0x4, R134 ;  /* 0x0000000497867825 */ /* 0x000fc600078e0286 */
[----:B------:R1:W-:Y:S01]  /*76a0*/  LDGSTS.E [R0+0x10078], desc[UR16][R174.64], P3 ;  /* 0x10078000ae007fae */ /* 0x0003e200099a1010 */
[----:B------:R-:W-:-:S03]  /*76b0*/  IMAD.WIDE R138, R151, 0x4, R138 ;  /* 0x00000004978a7825 */ /* 0x000fc600078e028a */
[----:B------:R1:W-:Y:S01]  /*76c0*/  LDGSTS.E [R0+0x1007c], desc[UR16][R36.64], !P2 ;  /* 0x1007c00024007fae */ /* 0x0003e2000d1a1010 */
[C---:B------:R-:W-:Y:S01]  /*76d0*/  IMAD.WIDE R142, R151.reuse, 0x4, R142 ;  /* 0x00000004978e7825 */ /* 0x040fe200078e028e */
[----:B------:R-:W-:Y:S02]  /*76e0*/  ISETP.GE.AND P2, PT, R14, 0x40, PT ;  /* 0x000000400e00780c */ /* 0x000fe40003f46270 */
[----:B------:R-:W0:Y:S01]  /*76f0*/  LDGDEPBAR ;  /* 0x00000000000079af */ /* 0x000e220000000000 */
[----:B------:R-:W-:-:S03]  /*7700*/  IMAD.WIDE R146, R151, 0x4, R146 ;  /* 0x0000000497927825 */ /* 0x000fc600078e0292 */
[----:B------:R1:W-:Y:S01]  /*7710*/  LDGSTS.E [R11+0x8000], desc[UR16][R38.64], P5 ;  /* 0x08000000260b7fae */ /* 0x0003e2000a9a1010 */
        /* <DEDUP_REMOVED lines=99> */
[----:B------:R-:W0:Y:S01]  /*7d50*/  LDGDEPBAR ;  /* 0x00000000000079af */ /* 0x000e220000000000 */
[----:B------:R-:W-:Y:S05]  /*7d60*/  @!P2 BRA `(.L_x_8) ;  /* 0x00000044009ca947 */ /* 0x000fea0003800000 */
[----:B------:R-:W2:Y:S04]  /*7d70*/  LDL.LU R13, [R1+0x12c] ;  /* 0x00012c00010d7983 */ /* 0x000ea80000300800 */
[----:B------:R-:W3:Y:S04]  /*7d80*/  LDL.LU R12, [R1+0x30] ;  /* 0x00003000010c7983 */ /* 0x000ee80000300800 */
[----:B-1----:R-:W4:Y:S04]  /*7d90*/  LDL.LU R11, [R1+0x34] ;  /* 0x00003400010b7983 */ /* 0x002f280000300800 */
[----:B------:R-:W5:Y:S01]  /*7da0*/  LDL.LU R22, [R1+0x38] ;  /* 0x0000380001167983 */ /* 0x000f620000300800 */
[----:B------:R-:W-:-:S03]  /*7db0*/  SHF.R.S32.HI R4, RZ, 0x1f, R14 ;  /* 0x0000001fff047819 */ /* 0x000fc6000001140e */
[----:B------:R-:W5:Y:S04]  /*7dc0*/  LDL.LU R21, [R1+0x3c] ;  /* 0x00003c0001157983 */ /* 0x000f680000300800 */
[----:B------:R-:W5:Y:S04]  /*7dd0*/  LDL.LU R20, [R1+0x40] ;  /* 0x0000400001147983 */ /* 0x000f680000300800 */
[----:B------:R-:W5:Y:S01]  /*7de0*/  LDL.LU R19, [R1+0x44] ;  /* 0x0000440001137983 */ /* 0x000f620000300800 */
[----:B------:R-:W-:Y:S02]  /*7df0*/  LEA.HI R4, R4, R14, RZ, 0x5 ;  /* 0x0000000e04047211 */ /* 0x000fe400078f28ff */
[----:B------:R-:W-:Y:S01]  /*7e00*/  SHF.R.S32.HI R7, RZ, 0x1f, R150 ;  /* 0x0000001fff077819 */ /* 0x000fe20000011496 */
[----:B------:R-:W5:Y:S01]  /*7e10*/  LDL.LU R18, [R1+0x48] ;  /* 0x0000480001127983 */ /* 0x000f620000300800 */
[----:B------:R-:W-:-:S03]  /*7e20*/  R2UR UR20, R10 ;  /* 0x000000000a1472ca */ /* 0x000fc600000e0000 */
[----:B------:R-:W5:Y:S04]  /*7e30*/  LDL.LU R17, [R1+0x4c] ;  /* 0x00004c0001117983 */ /* 0x000f680000300800 */
[----:B------:R-:W5:Y:S04]  /*7e40*/  LDL.LU R16, [R1+0x50] ;  /* 0x0000500001107983 */ /* 0x000f680000300800 */
[----:B------:R-:W5:Y:S04]  /*7e50*/  LDL.LU R15, [R1+0x54] ;  /* 0x00005400010f7983 */ /* 0x000f680000300800 */
[----:B------:R-:W5:Y:S01]  /*7e60*/  LDL.LU R14, [R1+0x58] ;  /* 0x00005800010e7983 */ /* 0x000f620000300800 */
[----:B------:R-:W-:Y:S01]  /*7e70*/  IMAD.SHL.U32 R168, R151, 0x8, RZ ;  /* 0x0000000897a87824 */ /* 0x000fe200078e00ff */
[----:B------:R-:W-:-:S02]  /*7e80*/  SHF.R.S32.HI R152, RZ, 0x1f, R151 ;  /* 0x0000001fff987819 */ /* 0x000fc40000011497 */
[----:B------:R-:W-:Y:S02]  /*7e90*/  SHF.R.S32.HI R39, RZ, 0x1f, R171 ;  /* 0x0000001fff277819 */ /* 0x000fe400000114ab */
[----:B------:R-:W-:Y:S02]  /*7ea0*/  SHF.L.U64.HI R6, R151, 0x3, R152 ;  /* 0x0000000397067819 */ /* 0x000fe40000010298 */
[-C--:B------:R-:W-:Y:S02]  /*7eb0*/  LEA R154, P2, R171, R168.reuse, 0x2 ;  /* 0x000000a8ab9a7211 */ /* 0x080fe400078410ff */
[----:B------:R-:W-:Y:S02]  /*7ec0*/  SHF.R.S32.HI R41, RZ, 0x1f, R173 ;  /* 0x0000001fff297819 */ /* 0x000fe400000114ad */
[----:B------:R-:W-:Y:S02]  /*7ed0*/  LEA R153, P3, R173, R168, 0x2 ;  /* 0x000000a8ad997211 */ /* 0x000fe400078610ff */
[----:B------:R-:W-:-:S02]  /*7ee0*/  LEA.HI.X R39, R171, R6, R39, 0x2, P2 ;  /* 0x00000006ab277211 */ /* 0x000fc400010f1427 */
[----:B------:R-:W-:Y:S02]  /*7ef0*/  LEA.HI.X R41, R173, R6, R41, 0x2, P3 ;  /* 0x00000006ad297211 */ /* 0x000fe400018f1429 */
[----:B--2---:R-:W-:-:S04]  /*7f00*/  SHF.R.S32.HI R5, RZ, 0x1f, R13 ;  /* 0x0000001fff057819 */ /* 0x004fc8000001140d */
[----:B------:R-:W-:Y:S02]  /*7f10*/  SHF.L.U64.HI R5, R13, 0x2, R5 ;  /* 0x000000020d057819 */ /* 0x000fe40000010205 */
[----:B------:R-:W2:Y:S01]  /*7f20*/  LDL.LU R13, [R1+0x5c] ;  /* 0x00005c00010d7983 */ /* 0x000ea20000300800 */
[----:B---3--:R-:W-:Y:S02]  /*7f30*/  SHF.R.S32.HI R43, RZ, 0x1f, R12 ;  /* 0x0000001fff2b7819 */ /* 0x008fe4000001140c */
[CC--:B------:R-:W-:Y:S02]  /*7f40*/  LEA R36, P5, R12.reuse, R168.reuse, 0x2 ;  /* 0x000000a80c247211 */ /* 0x0c0fe400078a10ff */
[----:B----4-:R-:W-:Y:S02]  /*7f50*/  SHF.R.S32.HI R45, RZ, 0x1f, R11 ;  /* 0x0000001fff2d7819 */ /* 0x010fe4000001140b */
[----:B------:R-:W-:Y:S02]  /*7f60*/  LEA R37, P6, R11, R168, 0x2 ;  /* 0x000000a80b257211 */ /* 0x000fe400078c10ff */
[----:B------:R-:W-:-:S02]  /*7f70*/  LEA.HI.X R43, R12, R6, R43, 0x2, P5 ;  /* 0x000000060c2b7211 */ /* 0x000fc400028f142b */
[----:B------:R-:W3:Y:S01]  /*7f80*/  LDL.LU R12, [R1+0x60] ;  /* 0x00006000010c7983 */ /* 0x000ee20000300800 */
[----:B-----5:R-:W-:Y:S02]  /*7f90*/  SHF.R.S32.HI R47, RZ, 0x1f, R22 ;  /* 0x0000001fff2f7819 */ /* 0x020fe40000011416 */
[----:B------:R-:W-:Y:S02]  /*7fa0*/  LEA R38, P2, R22, R168, 0x2 ;  /* 0x000000a816267211 */ /* 0x000fe400078410ff */
[----:B------:R-:W-:Y:S02]  /*7fb0*/  LEA.HI.X R45, R11, R6, R45, 0x2, P6 ;  /* 0x000000060b2d7211 */ /* 0x000fe400030f142d */
[----:B------:R-:W4:Y:S01]  /*7fc0*/  LDL.LU R11, [R1+0x64] ;  /* 0x00006400010b7983 */ /* 0x000f220000300800 */
[----:B------:R-:W-:Y:S02]  /*7fd0*/  SHF.R.S32.HI R49, RZ, 0x1f, R21 ;  /* 0x0000001fff317819 */ /* 0x000fe40000011415 */
[----:B------:R-:W-:-:S02]  /*7fe0*/  LEA R40, P3, R21, R168, 0x2 ;  /* 0x000000a815287211 */ /* 0x000fc400078610ff */
[----:B------:R-:W-:Y:S02]  /*7ff0*/  SHF.R.S32.HI R51, RZ, 0x1f, R20 ;  /* 0x0000001fff337819 */ /* 0x000fe40000011414 */
[-C--:B------:R-:W-:Y:S02]  /*8000*/  LEA R42, P5, R20, R168.reuse, 0x2 ;  /* 0x000000a8142a7211 */ /* 0x080fe400078a10ff */
[----:B------:R-:W-:Y:S02]  /*8010*/  SHF.R.S32.HI R53, RZ, 0x1f, R19 ;  /* 0x0000001fff357819 */ /* 0x000fe40000011413 */
[----:B------:R-:W-:Y:S02]  /*8020*/  LEA R44, P6, R19, R168, 0x2 ;  /* 0x000000a8132c7211 */ /* 0x000fe400078c10ff */
[----:B------:R-:W-:Y:S02]  /*8030*/  LEA.HI.X R47, R22, R6, R47, 0x2, P2 ;  /* 0x00000006162f7211 */ /* 0x000fe400010f142f */
[----:B------:R-:W5:Y:S01]  /*8040*/  LDL.LU R22, [R1+0x68] ;  /* 0x0000680001167983 */ /* 0x000f620000300800 */
[----:B------:R-:W-:-:S02]  /*8050*/  SHF.R.S32.HI R55, RZ, 0x1f, R18 ;  /* 0x0000001fff377819 */ /* 0x000fc40000011412 */
[----:B------:R-:W-:Y:S02]  /*8060*/  LEA R46, P2, R18, R168, 0x2 ;  /* 0x000000a8122e7211 */ /* 0x000fe400078410ff */
[-C--:B------:R-:W-:Y:S02]  /*8070*/  LEA.HI.X R49, R21, R6.reuse, R49, 0x2, P3 ;  /* 0x0000000615317211 */ /* 0x080fe400018f1431 */
[----:B------:R-:W-:Y:S01]  /*8080*/  LEA.HI.X R51, R20, R6, R51, 0x2, P5 ;  /* 0x0000000614337211 */ /* 0x000fe200028f1433 */
[----:B------:R-:W5:Y:S01]  /*8090*/  LDL.LU R21, [R1+0x6c] ;  /* 0x00006c0001157983 */ /* 0x000f620000300800 */
[----:B------:R-:W-:Y:S02]  /*80a0*/  SHF.R.S32.HI R57, RZ, 0x1f, R17 ;  /* 0x0000001fff397819 */ /* 0x000fe40000011411 */
[----:B------:R-:W-:Y:S01]  /*80b0*/  LEA R48, P3, R17, R168, 0x2 ;  /* 0x000000a811307211 */ /* 0x000fe200078610ff */
[----:B------:R-:W5:Y:S01]  /*80c0*/  LDL.LU R20, [R1+0x70] ;  /* 0x0000700001147983 */ /* 0x000f620000300800 */
[----:B------:R-:W-:-:S02]  /*80d0*/  LEA.HI.X R53, R19, R6, R53, 0x2, P6 ;  /* 0x0000000613357211 */ /* 0x000fc400030f1435 */
[----:B------:R-:W-:Y:S01]  /*80e0*/  SHF.R.S32.HI R59, RZ, 0x1f, R16 ;  /* 0x0000001fff3b7819 */ /* 0x000fe20000011410 */
[----:B------:R-:W5:Y:S01]  /*80f0*/  LDL.LU R19, [R1+0x74] ;  /* 0x0000740001137983 */ /* 0x000f620000300800 */
        /* <DEDUP_REMOVED lines=8> */
[-C--:B------:R-:W-:Y:S01]  /*8180*/  LEA.HI.X R59, R16, R6.reuse, R59, 0x2, P5 ;  /* 0x00000006103b7211 */ /* 0x080fe200028f143b */
[----:B------:R-:W5:Y:S01]  /*8190*/  LDL.LU R17, [R1+0x80] ;  /* 0x0000800001117983 */ /* 0x000f620000300800 */
[-C--:B------:R-:W-:Y:S02]  /*81a0*/  LEA.HI.X R61, R15, R6.reuse, R61, 0x2, P6 ;  /* 0x000000060f3d7211 */ /* 0x080fe400030f143d */
[----:B------:R-:W-:Y:S01]  /*81b0*/  LEA.HI.X R63, R14, R6, R63, 0x2, P2 ;  /* 0x000000060e3f7211 */ /* 0x000fe200010f143f */
[----:B------:R-:W5:Y:S04]  /*81c0*/  LDL.LU R16, [R1+0x84] ;  /* 0x0000840001107983 */ /* 0x000f680000300800 */
[----:B------:R-:W5:Y:S04]  /*81d0*/  LDL.LU R15, [R1+0x88] ;  /* 0x00008800010f7983 */ /* 0x000f680000300800 */
[----:B------:R-:W5:Y:S01]  /*81e0*/  LDL.LU R14, [R1+0x8c] ;  /* 0x00008c00010e7983 */ /* 0x000f620000300800 */
[----:B--2---:R-:W-:-:S02]  /*81f0*/  SHF.R.S32.HI R65, RZ, 0x1f, R13 ;  /* 0x0000001fff417819 */ /* 0x004fc4000001140d */
[----:B------:R-:W-:-:S04]  /*8200*/  LEA R56, P3, R13, R168, 0x2 ;  /* 0x000000a80d387211 */ /* 0x000fc800078610ff */
[----:B------:R-:W-:Y:S02]  /*8210*/  LEA.HI.X R65, R13, R6, R65, 0x2, P3 ;  /* 0x000000060d417211 */ /* 0x000fe400018f1441 */
[----:B------:R-:W2:Y:S01]  /*8220*/  LDL.LU R13, [R1+0x90] ;  /* 0x00009000010d7983 */ /* 0x000ea20000300800 */
[----:B---3--:R-:W-:Y:S02]  /*8230*/  SHF.R.S32.HI R67, RZ, 0x1f, R12 ;  /* 0x0000001fff437819 */ /* 0x008fe4000001140c */
[CC--:B------:R-:W-:Y:S02]  /*8240*/  LEA R58, P5, R12.reuse, R168.reuse, 0x2 ;  /* 0x000000a80c3a7211 */ /* 0x0c0fe400078a10ff */
[----:B----4-:R-:W-:Y:S02]  /*8250*/  SHF.R.S32.HI R69, RZ, 0x1f, R11 ;  /* 0x0000001fff457819 */ /* 0x010fe4000001140b */
[----:B------:R-:W-:Y:S02]  /*8260*/  LEA R60, P6, R11, R168, 0x2 ;  /* 0x000000a80b3c7211 */ /* 0x000fe400078c10ff */
[----:B------:R-:W-:-:S02]  /*8270*/  LEA.HI.X R67, R12, R6, R67, 0x2, P5 ;  /* 0x000000060c437211 */ /* 0x000fc400028f1443 */
[----:B------:R-:W3:Y:S01]  /*8280*/  LDL.LU R12, [R1+0x94] ;  /* 0x00009400010c7983 */ /* 0x000ee20000300800 */
[----:B------:R-:W-:-:S03]  /*8290*/  LEA.HI.X R69, R11, R6, R69, 0x2, P6 ;  /* 0x000000060b457211 */ /* 0x000fc600030f1445 */
[----:B------:R-:W4:Y:S01]  /*82a0*/  LDL.LU R11, [R1+0x98] ;  /* 0x00009800010b7983 */ /* 0x000f220000300800 */
[----:B-----5:R-:W-:Y:S02]  /*82b0*/  SHF.R.S32.HI R71, RZ, 0x1f, R22 ;  /* 0x0000001fff477819 */ /* 0x020fe40000011416 */
[----:B------:R-:W-:-:S04]  /*82c0*/  LEA R62, P2, R22, R168, 0x2 ;  /* 0x000000a8163e7211 */ /* 0x000fc800078410ff */
[----:B------:R-:W-:Y:S02]  /*82d0*/  LEA.HI.X R71, R22, R6, R71, 0x2, P2 ;  /* 0x0000000616477211 */ /* 0x000fe400010f1447 */
[----:B------:R-:W-:Y:S01]  /*82e0*/  SHF.R.S32.HI R73, RZ, 0x1f, R21 ;  /* 0x0000001fff497819 */ /* 0x000fe20000011415 */
[----:B------:R-:W5:Y:S01]  /*82f0*/  LDL.LU R22, [R1+0x9c] ;  /* 0x00009c0001167983 */ /* 0x000f620000300800 */
[-C--:B------:R-:W-:Y:S02]  /*8300*/  LEA R64, P3, R21, R168.reuse, 0x2 ;  /* 0x000000a815407211 */ /* 0x080fe400078610ff */
[----:B------:R-:W-:Y:S02]  /*8310*/  SHF.R.S32.HI R75, RZ, 0x1f, R20 ;  /* 0x0000001fff4b7819 */ /* 0x000fe40000011414 */
[----:B------:R-:W-:Y:S02]  /*8320*/  LEA R66, P5, R20, R168, 0x2 ;  /* 0x000000a814427211 */ /* 0x000fe400078a10ff */
        /* <DEDUP_REMOVED lines=9> */
[----:B------:R-:W-:Y:S01]  /*83c0*/  LEA.HI.X R79, R18, R6, R79, 0x2, P2 ;  /* 0x00000006124f7211 */ /* 0x000fe200010f144f */
[----:B------:R-:W5:Y:S01]  /*83d0*/  LDL.LU R19, [R1+0xa8] ;  /* 0x0000a80001137983 */ /* 0x000f620000300800 */
[----:B------:R-:W-:Y:S02]  /*83e0*/  SHF.R.S32.HI R81, RZ, 0x1f, R17 ;  /* 0x0000001fff517819 */ /* 0x000fe40000011411 */
[-C--:B------:R-:W-:Y:S01]  /*83f0*/  LEA R72, P3, R17, R168.reuse, 0x2 ;  /* 0x000000a811487211 */ /* 0x080fe200078610ff */
[----:B------:R-:W5:Y:S01]  /*8400*/  LDL.LU R18, [R1+0xac] ;  /* 0x0000ac0001127983 */ /* 0x000f620000300800 */
[----:B------:R-:W-:Y:S02]  /*8410*/  SHF.R.S32.HI R83, RZ, 0x1f, R16 ;  /* 0x0000001fff537819 */ /* 0x000fe40000011410 */
[----:B------:R-:W-:Y:S02]  /*8420*/  LEA R74, P5, R16, R168, 0x2 ;  /* 0x000000a8104a7211 */ /* 0x000fe400078a10ff */
[----:B------:R-:W-:-:S02]  /*8430*/  SHF.R.S32.HI R85, RZ, 0x1f, R15 ;  /* 0x0000001fff557819 */ /* 0x000fc4000001140f */
[-C--:B------:R-:W-:Y:S02]  /*8440*/  LEA R76, P6, R15, R168.reuse, 0x2 ;  /* 0x000000a80f4c7211 */ /* 0x080fe400078c10ff */
[----:B------:R-:W-:Y:S02]  /*8450*/  SHF.R.S32.HI R87, RZ, 0x1f, R14 ;  /* 0x0000001fff577819 */ /* 0x000fe4000001140e */
[----:B------:R-:W-:Y:S02]  /*8460*/  LEA R78, P2, R14, R168, 0x2 ;  /* 0x000000a80e4e7211 */ /* 0x000fe400078410ff */
[-C--:B------:R-:W-:Y:S02]  /*8470*/  LEA.HI.X R81, R17, R6.reuse, R81, 0x2, P3 ;  /* 0x0000000611517211 */ /* 0x080fe400018f1451 */
[-C--:B------:R-:W-:Y:S01]  /*8480*/  LEA.HI.X R83, R16, R6.reuse, R83, 0x2, P5 ;  /* 0x0000000610537211 */ /* 0x080fe200028f1453 */
[----:B------:R-:W5:Y:S01]  /*8490*/  LDL.LU R17, [R1+0xb0] ;  /* 0x0000b00001117983 */ /* 0x000f620000300800 */
[----:B------:R-:W-:-:S02]  /*84a0*/  LEA.HI.X R85, R15, R6, R85, 0x2, P6 ;  /* 0x000000060f557211 */ /* 0x000fc400030f1455 */
        /* <DEDUP_REMOVED lines=19> */
[----:B------:R-:W5:Y:S01]  /*85e0*/  LDL.LU R22, [R1+0xcc] ;  /* 0x0000cc0001167983 */ /* 0x000f620000300800 */
[----:B------:R-:W-:Y:S02]  /*85f0*/  SHF.R.S32.HI R97, RZ, 0x1f, R21 ;  /* 0x0000001fff617819 */ /* 0x000fe40000011415 */
[-C--:B------:R-:W-:Y:S02]  /*8600*/  LEA R88, P3, R21, R168.reuse, 0x2 ;  /* 0x000000a815587211 */ /* 0x080fe400078610ff */
        /* <DEDUP_REMOVED lines=12> */
[----:B------:R-:W5:Y:S01]  /*86d0*/  LDL.LU R19, [R1+0xd8] ;  /* 0x0000d80001137983 */ /* 0x000f620000300800 */
[----:B------:R-:W-:Y:S02]  /*86e0*/  SHF.R.S32.HI R105, RZ, 0x1f, R17 ;  /* 0x0000001fff697819 */ /* 0x000fe40000011411 */
[----:B------:R-:W-:Y:S01]  /*86f0*/  LEA R96, P3, R17, R168, 0x2 ;  /* 0x000000a811607211 */ /* 0x000fe200078610ff */
[----:B------:R-:W5:Y:S01]  /*8700*/  LDL.LU R18, [R1+0xdc] ;  /* 0x0000dc0001127983 */ /* 0x000f620000300800 */
[----:B------:R-:W-:-:S02]  /*8710*/  SHF.R.S32.HI R107, RZ, 0x1f, R16 ;  /* 0x0000001fff6b7819 */ /* 0x000fc40000011410 */
[-C--:B------:R-:W-:Y:S02]  /*8720*/  LEA R98, P5, R16, R168.reuse, 0x2 ;  /* 0x000000a810627211 */ /* 0x080fe400078a10ff */
[----:B------:R-:W-:Y:S02]  /*8730*/  SHF.R.S32.HI R109, RZ, 0x1f, R15 ;  /* 0x0000001fff6d7819 */ /* 0x000fe4000001140f */
[-C--:B------:R-:W-:Y:S02]  /*8740*/  LEA R100, P6, R15, R168.reuse, 0x2 ;  /* 0x000000a80f647211 */ /* 0x080fe400078c10ff */
[----:B------:R-:W-:Y:S02]  /*8750*/  SHF.R.S32.HI R111, RZ, 0x1f, R14 ;  /* 0x0000001fff6f7819 */ /* 0x000fe4000001140e */
[----:B------:R-:W-:Y:S02]  /*8760*/  LEA R102, P2, R14, R168, 0x2 ;  /* 0x000000a80e667211 */ /* 0x000fe400078410ff */
[----:B------:R-:W-:-:S02]  /*8770*/  LEA.HI.X R105, R17, R6, R105, 0x2, P3 ;  /* 0x0000000611697211 */ /* 0x000fc400018f1469 */
        /* <DEDUP_REMOVED lines=20> */
[C---:B------:R-:W-:Y:S01]  /*88c0*/  LEA R110, P2, R22.reuse, R168, 0x2 ;  /* 0x000000a8166e7211 */ /* 0x040fe200078410ff */
[----:B------:R-:W5:Y:S03]  /*88d0*/  LDL.LU R24, [R1+0xfc] ;  /* 0x0000fc0001187983 */ /* 0x000f660000300800 */
[----:B------:R-:W-:Y:S01]  /*88e0*/  LEA.HI.X R119, R22, R6, R119, 0x2, P2 ;  /* 0x0000000616777211 */ /* 0x000fe200010f1477 */
[----:B------:R-:W5:Y:S04]  /*88f0*/  LDL.LU R23, [R1+0x100] ;  /* 0x0001000001177983 */ /* 0x000f680000300800 */
[----:B------:R-:W5:Y:S01]  /*8900*/  LDL.LU R22, [R1+0x104] ;  /* 0x0001040001167983 */ /* 0x000f620000300800 */
[----:B------:R-:W-:-:S02]  /*8910*/  SHF.R.S32.HI R121, RZ, 0x1f, R21 ;  /* 0x0000001fff797819 */ /* 0x000fc40000011415 */
[-C--:B------:R-:W-:Y:S02]  /*8920*/  LEA R112, P3, R21, R168.reuse, 0x2 ;  /* 0x000000a815707211 */ /* 0x080fe400078610ff */
[----:B------:R-:W-:Y:S02]  /*8930*/  SHF.R.S32.HI R123, RZ, 0x1f, R20 ;  /* 0x0000001fff7b7819 */ /* 0x000fe40000011414 */
[-C--:B------:R-:W-:Y:S02]  /*8940*/  LEA R114, P5, R20, R168.reuse, 0x2 ;  /* 0x000000a814727211 */ /* 0x080fe400078a10ff */
[----:B------:R-:W-:Y:S02]  /*8950*/  SHF.R.S32.HI R125, RZ, 0x1f, R19 ;  /* 0x0000001fff7d7819 */ /* 0x000fe40000011413 */
[----:B------:R-:W-:Y:S02]  /*8960*/  LEA R116, P6, R19, R168, 0x2 ;  /* 0x000000a813747211 */ /* 0x000fe400078c10ff */
        /* <DEDUP_REMOVED lines=8> */
[----:B------:R-:W5:Y:S01]  /*89f0*/  LDL.LU R19, [R1+0x110] ;  /* 0x0001100001137983 */ /* 0x000f620000300800 */
[----:B------:R-:W-:-:S02]  /*8a00*/  SHF.R.S32.HI R129, RZ, 0x1f, R17 ;  /* 0x0000001fff817819 */ /* 0x000fc40000011411 */
[-C--:B------:R-:W-:Y:S01]  /*8a10*/  LEA R120, P3, R17, R168.reuse, 0x2 ;  /* 0x000000a811787211 */ /* 0x080fe200078610ff */
[----:B------:R-:W5:Y:S01]  /*8a20*/  LDL.LU R18, [R1+0x114] ;  /* 0x0001140001127983 */ /* 0x000f620000300800 */
        /* <DEDUP_REMOVED lines=14> */
[----:B------:R-:W-:-:S02]  /*8b10*/  SHF.L.U64.HI R204, R150, 0x2, R7 ;  /* 0x0000000296cc7819 */ /* 0x000fc40000010207 */
[----:B--2---:R-:W-:Y:S02]  /*8b20*/  SHF.R.S32.HI R137, RZ, 0x1f, R13 ;  /* 0x0000001fff897819 */ /* 0x004fe4000001140d */
[----:B------:R-:W-:-:S04]  /*8b30*/  LEA R128, P3, R13, R168, 0x2 ;  /* 0x000000a80d807211 */ /* 0x000fc800078610ff */
[----:B------:R-:W-:Y:S02]  /*8b40*/  LEA.HI.X R137, R13, R6, R137, 0x2, P3 ;  /* 0x000000060d897211 */ /* 0x000fe400018f1489 */
[----:B------:R-:W2:Y:S01]  /*8b50*/  LDL.LU R13, [R1+0x128] ;  /* 0x00012800010d7983 */ /* 0x000ea20000300800 */
[----:B---3--:R-:W-:Y:S02]  /*8b60*/  SHF.R.S32.HI R139, RZ, 0x1f, R12 ;  /* 0x0000001fff8b7819 */ /* 0x008fe4000001140c */
[C---:B------:R-:W-:Y:S02]  /*8b70*/  LEA R130, P5, R12.reuse, R168, 0x2 ;  /* 0x000000a80c827211 */ /* 0x040fe400078a10ff */
[----:B----4-:R-:W-:Y:S02]  /*8b80*/  SHF.R.S32.HI R141, RZ, 0x1f, R11 ;  /* 0x0000001fff8d7819 */ /* 0x010fe4000001140b */
[----:B------:R-:W-:Y:S02]  /*8b90*/  LEA.HI.X R139, R12, R6, R139, 0x2, P5 ;  /* 0x000000060c8b7211 */ /* 0x000fe400028f148b */
[----:B------:R-:W-:Y:S01]  /*8ba0*/  LEA R132, P6, R11, R168, 0x2 ;  /* 0x000000a80b847211 */ /* 0x000fe200078c10ff */
[----:B------:R-:W3:Y:S01]  /*8bb0*/  LDL.LU R12, [R1+0x13c] ;  /* 0x00013c00010c7983 */ /* 0x000ee20000300800 */
[----:B-----5:R-:W-:-:S02]  /*8bc0*/  SHF.R.S32.HI R143, RZ, 0x1f, R24 ;  /* 0x0000001fff8f7819 */ /* 0x020fc40000011418 */
[-C--:B------:R-:W-:Y:S02]  /*8bd0*/  LEA R134, P2, R24, R168.reuse, 0x2 ;  /* 0x000000a818867211 */ /* 0x080fe400078410ff */
[----:B------:R-:W-:Y:S02]  /*8be0*/  SHF.R.S32.HI R9, RZ, 0x1f, R23 ;  /* 0x0000001fff097819 */ /* 0x000fe40000011417 */
[-C--:B------:R-:W-:Y:S02]  /*8bf0*/  LEA R136, P3, R23, R168.reuse, 0x2 ;  /* 0x000000a817887211 */ /* 0x080fe400078610ff */
[----:B------:R-:W-:Y:S02]  /*8c00*/  SHF.R.S32.HI R145, RZ, 0x1f, R22 ;  /* 0x0000001fff917819 */ /* 0x000fe40000011416 */
[----:B------:R-:W-:Y:S02]  /*8c10*/  LEA R138, P5, R22, R168, 0x2 ;  /* 0x000000a8168a7211 */ /* 0x000fe400078a10ff */
[----:B------:R-:W-:-:S02]  /*8c20*/  LEA.HI.X R141, R11, R6, R141, 0x2, P6 ;  /* 0x000000060b8d7211 */ /* 0x000fc400030f148d */
[-C--:B------:R-:W-:Y:S01]  /*8c30*/  LEA.HI.X R143, R24, R6.reuse, R143, 0x2, P2 ;  /* 0x00000006188f7211 */ /* 0x080fe200010f148f */
[----:B------:R-:W4:Y:S01]  /*8c40*/  LDL.LU R11, [R1+0x140] ;  /* 0x00014000010b7983 */ /* 0x000f220000300800 */
[-C--:B------:R-:W-:Y:S02]  /*8c50*/  LEA.HI.X R144, R23, R6.reuse, R9, 0x2, P3 ;  /* 0x0000000617907211 */ /* 0x080fe400018f1409 */
[----:B------:R-:W-:Y:S01]  /*8c60*/  LEA.HI.X R145, R22, R6, R145, 0x2, P5 ;  /* 0x0000000616917211 */ /* 0x000fe200028f1491 */
[----:B------:R-:W5:Y:S04]  /*8c70*/  LDL R25, [R1] ;  /* 0x0000000001197983 */ /* 0x000f680000100800 */
[----:B------:R-:W3:Y:S04]  /*8c80*/  LDL R24, [R1+0x4] ;  /* 0x0000040001187983 */ /* 0x000ee80000100800 */
[----:B------:R-:W3:Y:S04]  /*8c90*/  LDL R23, [R1+0x8] ;  /* 0x0000080001177983 */ /* 0x000ee80000100800 */
[----:B------:R-:W3:Y:S01]  /*8ca0*/  LDL R22, [R1+0xc] ;  /* 0x00000c0001167983 */ /* 0x000ee20000100800 */
        /* <DEDUP_REMOVED lines=10> */
[----:B------:R-:W3:Y:S01]  /*8d50*/  LDL R21, [R1+0x10] ;  /* 0x0000100001157983 */ /* 0x000ee20000100800 */
[-C--:B------:R-:W-:Y:S02]  /*8d60*/  LEA.HI.X R155, R19, R6.reuse, R155, 0x2, P3 ;  /* 0x00000006139b7211 */ /* 0x080fe400018f149b */
[----:B------:R-:W-:Y:S01]  /*8d70*/  LEA.HI.X R157, R18, R6, R157, 0x2, P5 ;  /* 0x00000006129d7211 */ /* 0x000fe200028f149d */
[----:B------:R-:W3:Y:S04]  /*8d80*/  LDL R20, [R1+0x14] ;  /* 0x0000140001147983 */ /* 0x000ee80000100800 */
[----:B------:R-:W3:Y:S01]  /*8d90*/  LDL R19, [R1+0x18] ;  /* 0x0000180001137983 */ /* 0x000ee20000100800 */
[----:B------:R-:W-:-:S02]  /*8da0*/  SHF.R.S32.HI R159, RZ, 0x1f, R17 ;  /* 0x0000001fff9f7819 */ /* 0x000fc40000011411 */
[-C--:B------:R-:W-:Y:S01]  /*8db0*/  LEA R160, P6, R17, R168.reuse, 0x2 ;  /* 0x000000a811a07211 */ /* 0x080fe200078c10ff */
[----:B------:R-:W3:Y:S01]  /*8dc0*/  LDL R18, [R1+0x1c] ;  /* 0x00001c0001127983 */ /* 0x000ee20000100800 */
        /* <DEDUP_REMOVED lines=12> */
[----:B------:R-:W3:Y:S04]  /*8e90*/  LDL R15, [R1+0x28] ;  /* 0x00002800010f7983 */ /* 0x000ee80000100800 */
[----:B------:R-:W3:Y:S01]  /*8ea0*/  LDL R14, [R1+0x2c] ;  /* 0x00002c00010e7983 */ /* 0x000ee20000100800 */
[----:B------:R-:W-:-:S02]  /*8eb0*/  IADD3 R153, P3, PT, R153, UR14, RZ ;  /* 0x0000000e99997c10 */ /* 0x000fc4000ff7e0ff */
[----:B------:R-:W-:Y:S02]  /*8ec0*/  IADD3 R36, P5, PT, R36, UR14, RZ ;  /* 0x0000000e24247c10 */ /* 0x000fe4000ffbe0ff */
[----:B------:R-:W-:Y:S02]  /*8ed0*/  IADD3.X R41, PT, PT, R41, UR15, RZ, P3, !PT ;  /* 0x0000000f29297c10 */ /* 0x000fe40009ffe4ff */
[----:B------:R-:W-:Y:S02]  /*8ee0*/  IADD3 R38, P3, PT, R38, UR14, RZ ;  /* 0x0000000e26267c10 */ /* 0x000fe4000ff7e0ff */
[----:B------:R-:W-:Y:S02]  /*8ef0*/  IADD3.X R43, PT, PT, R43, UR15, RZ, P5, !PT ;  /* 0x0000000f2b2b7c10 */ /* 0x000fe4000affe4ff */
[----:B------:R-:W-:Y:S02]  /*8f00*/  IADD3 R40, P5, PT, R40, UR14, RZ ;  /* 0x0000000e28287c10 */ /* 0x000fe4000ffbe0ff */
[----:B------:R-:W-:-:S02]  /*8f10*/  IADD3.X R47, PT, PT, R47, UR15, RZ, P3, !PT ;  /* 0x0000000f2f2f7c10 */ /* 0x000fc40009ffe4ff */
        /* <DEDUP_REMOVED lines=46> */
[----:B--2---:R-:W-:Y:S02]  /*9200*/  SHF.R.S32.HI R167, RZ, 0x1f, R13 ;  /* 0x0000001fffa77819 */ /* 0x004fe4000001140d */
[----:B------:R-:W-:-:S04]  /*9210*/  LEA R168, P6, R13, R168, 0x2 ;  /* 0x000000a80da87211 */ /* 0x000fc800078c10ff */
[----:B------:R-:W-:Y:S02]  /*9220*/  LEA.HI.X R167, R13, R6, R167, 0x2, P6 ;  /* 0x000000060da77211 */ /* 0x000fe400030f14a7 */
[----:B------:R-:W-:-:S04]  /*9230*/  IADD3 R154, P6, PT, R154, UR14, RZ ;  /* 0x0000000e9a9a7c10 */ /* 0x000fc8000ffde0ff */
[----:B------:R-:W-:Y:S02]  /*9240*/  IADD3.X R39, PT, PT, R39, UR15, RZ, P6, !PT ;  /* 0x0000000f27277c10 */ /* 0x000fe4000b7fe4ff */
        /* <DEDUP_REMOVED lines=24> */
[----:B------:R-:W-:Y:S02]  /*93d0*/  IADD3 R108, P6, PT, R108, UR14, RZ ;  /* 0x0000000e6c6c7c10 */ /* 0x000fe4000ffde0ff */
[----:B------:R-:W-:Y:S02]  /*93e0*/  IADD3 R112, P5, PT, R112, UR14, RZ ;  /* 0x0000000e70707c10 */ /* 0x000fe4000ffbe0ff */
[----:B------:R-:W-:Y:S02]  /*93f0*/  IADD3.X R117, PT, PT, R117, UR15, RZ, P6, !PT ;  /* 0x0000000f75757c10 */ /* 0x000fe4000b7fe4ff */
[----:B------:R-:W-:Y:S02]  /*9400*/  IADD3.X R119, PT, PT, R119, UR15, RZ, P3, !PT ;  /* 0x0000000f77777c10 */ /* 0x000fe40009ffe4ff */
[----:B------:R-:W-:-:S02]  /*9410*/  IADD3 R114, P6, PT, R114, UR14, RZ ;  /* 0x0000000e72727c10 */ /* 0x000fc4000ffde0ff */
[----:B------:R-:W-:Y:S02]  /*9420*/  IADD3 R116, P3, PT, R116, UR14, RZ ;  /* 0x0000000e74747c10 */ /* 0x000fe4000ff7e0ff */
[----:B------:R-:W-:Y:S02]  /*9430*/  IADD3.X R121, PT, PT, R121, UR15, RZ, P5, !PT ;  /* 0x0000000f79797c10 */ /* 0x000fe4000affe4ff */
        /* <DEDUP_REMOVED lines=33> */
[----:B---3--:R-:W-:-:S02]  /*9650*/  LEA R148, P2, R172, R12, 0x3 ;  /* 0x0000000cac947211 */ /* 0x008fc400078418ff */
[----:B----4-:R-:W-:Y:S02]  /*9660*/  SHF.R.S32.HI R150, RZ, 0x1f, R11 ;  /* 0x0000001fff967819 */ /* 0x010fe4000001140b */
[----:B------:R-:W-:Y:S02]  /*9670*/  SHF.R.S32.HI R7, RZ, 0x1f, R172 ;  /* 0x0000001fff077819 */ /* 0x000fe400000114ac */
[----:B------:R-:W-:Y:S02]  /*9680*/  IADD3 R162, P6, PT, R162, UR14, RZ ;  /* 0x0000000ea2a27c10 */ /* 0x000fe4000ffde0ff */
[----:B------:R-:W-:Y:S02]  /*9690*/  IADD3 R164, P3, PT, R164, UR14, RZ ;  /* 0x0000000ea4a47c10 */ /* 0x000fe4000ff7e0ff */
[----:B------:R-:W-:Y:S02]  /*96a0*/  SHF.R.S32.HI R4, RZ, 0x5, R4 ;  /* 0x00000005ff047819 */ /* 0x000fe40000011404 */
[----:B------:R-:W-:-:S02]  /*96b0*/  IADD3.X R159, PT, PT, R159, UR15, RZ, P5, !PT ;  /* 0x0000000f9f9f7c10 */ /* 0x000fc4000affe4ff */
[----:B------:R-:W-:Y:S02]  /*96c0*/  IADD3 R148, P5, PT, R148, UR12, RZ ;  /* 0x0000000c94947c10 */ /* 0x000fe4000ffbe0ff */
[----:B------:R-:W-:Y:S02]  /*96d0*/  IADD3.X R161, PT, PT, R161, UR15, RZ, P6, !PT ;  /* 0x0000000fa1a17c10 */ /* 0x000fe4000b7fe4ff */
[----:B------:R-:W-:Y:S02]  /*96e0*/  IADD3.X R163, PT, PT, R163, UR15, RZ, P3, !PT ;  /* 0x0000000fa3a37c10 */ /* 0x000fe40009ffe4ff */
[----:B------:R-:W-:Y:S02]  /*96f0*/  LEA.HI.X R5, R172, R5, R7, 0x3, P2 ;  /* 0x00000005ac057211 */ /* 0x000fe400010f1c07 */
[----:B------:R-:W-:Y:S02]  /*9700*/  SHF.L.U64.HI R150, R11, 0x2, R150 ;  /* 0x000000020b967819 */ /* 0x000fe40000010296 */
[----:B------:R-:W-:-:S02]  /*9710*/  VIMNMX R205, PT, PT, R4, 0x2, !PT ;  /* 0x0000000204cd7848 */ /* 0x000fc40007fe0100 */
[----:B------:R-:W-:Y:S02]  /*9720*/  IADD3 R166, P6, PT, R166, UR14, RZ ;  /* 0x0000000ea6a67c10 */ /* 0x000fe4000ffde0ff */
[----:B------:R-:W-:Y:S02]  /*9730*/  IADD3 R168, P3, PT, R168, UR14, RZ ;  /* 0x0000000ea8a87c10 */ /* 0x000fe4000ff7e0ff */
[----:B------:R-:W-:Y:S02]  /*9740*/  SHF.R.S32.HI R173, RZ, 0x1f, R210 ;  /* 0x0000001fffad7819 */ /* 0x000fe400000114d2 */
[----:B------:R-:W-:Y:S02]  /*9750*/  SHF.R.S32.HI R12, RZ, 0x1f, R211 ;  /* 0x0000001fff0c7819 */ /* 0x000fe400000114d3 */
[----:B------:R-:W-:Y:S02]  /*9760*/  SHF.R.S32.HI R13, RZ, 0x1f, R242 ;  /* 0x0000001fff0d7819 */ /* 0x000fe400000114f2 */
[----:B------:R-:W-:-:S02]  /*9770*/  SHF.R.S32.HI R177, RZ, 0x1f, R206 ;  /* 0x0000001fffb17819 */ /* 0x000fc400000114ce */
[----:B------:R-:W-:Y:S02]  /*9780*/  SHF.R.S32.HI R178, RZ, 0x1f, R243 ;  /* 0x0000001fffb27819 */ /* 0x000fe400000114f3 */
[----:B------:R-:W-:Y:S02]  /*9790*/  SHF.R.S32.HI R179, RZ, 0x1f, R244 ;  /* 0x0000001fffb37819 */ /* 0x000fe400000114f4 */
        /* <DEDUP_REMOVED lines=10> */
[----:B-----5:R-:W-:Y:S02]  /*9840*/  SHF.R.S32.HI R190, RZ, 0x1f, R25 ;  /* 0x0000001fffbe7819 */ /* 0x020fe40000011419 */
        /* <DEDUP_REMOVED lines=12> */
[----:B------:R-:W-:Y:S01]  /*9910*/  SHF.R.S32.HI R203, RZ, 0x1f, R14 ;  /* 0x0000001fffcb7819 */ /* 0x000fe2000001140e */
[----:B------:R-:W-:Y:S01]  /*9920*/  VIADD R171, R4, 0xfffffffe ;  /* 0xfffffffe04ab7836 */ /* 0x000fe20000000000 */
[----:B------:R-:W-:Y:S01]  /*9930*/  IADD3.X R149, PT, PT, R5, UR13, RZ, P5, !PT ;  /* 0x0000000d05957c10 */ /* 0x000fe2000affe4ff */
[----:B------:R-:W-:Y:S01]  /*9940*/  IMAD.MOV.U32 R5, RZ, RZ, RZ ;  /* 0x000000ffff057224 */ /* 0x000fe200078e00ff */
[C---:B------:R-:W-:Y:S01]  /*9950*/  SHF.L.U64.HI R152, R151.reuse, 0x2, R152 ;  /* 0x0000000297987819 */ /* 0x040fe20000010298 */
[----:B------:R-:W-:Y:S01]  /*9960*/  IMAD.SHL.U32 R151, R151, 0x4, RZ ;  /* 0x0000000497977824 */ /* 0x000fe200078e00ff */
[----:B------:R-:W-:Y:S01]  /*9970*/  IADD3.X R165, PT, PT, R165, UR15, RZ, P6, !PT ;  /* 0x0000000fa5a57c10 */ /* 0x000fe2000b7fe4ff */
[----:B------:R-:W-:Y:S01]  /*9980*/  VIADD R205, R205, 0xffffffff ;  /* 0xffffffffcdcd7836 */ /* 0x000fe20000000000 */
[----:B------:R-:W-:-:S02]  /*9990*/  IADD3.X R167, PT, PT, R167, UR15, RZ, P3, !PT ;  /* 0x0000000fa7a77c10 */ /* 0x000fc40009ffe4ff */
[----:B------:R-:W-:Y:S02]  /*99a0*/  SHF.L.U64.HI R174, R172, 0x2, R7 ;  /* 0x00000002acae7819 */ /* 0x000fe40000010207 */
[----:B------:R-:W-:Y:S02]  /*99b0*/  SHF.L.U64.HI R173, R210, 0x2, R173 ;  /* 0x00000002d2ad7819 */ /* 0x000fe400000102ad */
[----:B------:R-:W-:Y:S02]  /*99c0*/  SHF.L.U64.HI R175, R211, 0x2, R12 ;  /* 0x00000002d3af7819 */ /* 0x000fe4000001020c */
[----:B------:R-:W-:Y:S02]  /*99d0*/  SHF.L.U64.HI R176, R242, 0x2, R13 ;  /* 0x00000002f2b07819 */ /* 0x000fe4000001020d */
[----:B------:R-:W-:Y:S02]  /*99e0*/  SHF.L.U64.HI R177, R206, 0x2, R177 ;  /* 0x00000002ceb17819 */ /* 0x000fe400000102b1 */
[----:B------:R-:W-:-:S02]  /*99f0*/  SHF.L.U64.HI R178, R243, 0x2, R178 ;  /* 0x00000002f3b27819 */ /* 0x000fc400000102b2 */
        /* <DEDUP_REMOVED lines=24> */
[----:B------:R-:W-:Y:S01]  /*9b80*/  SHF.L.U64.HI R203, R14, 0x2, R203 ;  /* 0x000000020ecb7819 */ /* 0x000fe200000102cb */
[----:B------:R-:W-:Y:S01]  /*9b90*/  UMOV UR12, 0x1 ;  /* 0x00000001000c7882 */ /* 0x000fe20000000000 */
[----:B------:R-:W-:Y:S01]  /*9ba0*/  UMOV UR6, URZ ;  /* 0x000000ff00067c82 */ /* 0x000fe20008000000 */
[----:B------:R-:W-:Y:S01]  /*9bb0*/  UMOV UR7, URZ ;  /* 0x000000ff00077c82 */ /* 0x000fe20008000000 */
[----:B------:R-:W-:-:S05]  /*9bc0*/  UMOV UR5, URZ ;  /* 0x000000ff00057c82 */ /* 0x000fca0008000000 */
.L_x_11:
[----:B------:R-:W-:-:S04]  /*9bd0*/  IMAD.U32 R5, R5, -0x80000000, RZ ;  /* 0x8000000005057824 */ /* 0x000fc800078e00ff */
[----:B------:R-:W1:Y:S02]  /*9be0*/  SYNCS.PHASECHK.TRANS64.TRYWAIT P2, [UR8], R5 ;  /* 0x00000005ff0075a7 */ /* 0x000e640008041108 */
[----:B-1----:R-:W-:Y:S05]  /*9bf0*/  @!P2 BRA `(.L_x_9) ;  /* 0x000000a80034a947 */ /* 0x002fea0003800000 */
.L_x_17:
[----:B------:R-:W-:-:S04]  /*9c00*/  DEPBAR.LE SB0, 0x0 ;  /* 0x000080000000791a */ /* 0x000fc80000000000 */
[----:B------:R-:W-:Y:S01]  /*9c10*/  BAR.SYNC.DEFER_BLOCKING 0x0 ;  /* 0x0000000000007b1d */ /* 0x000fe20000010000 */
[----:B------:R-:W-:Y:S02]  /*9c20*/  UIADD3 UR6, UPT, UPT, UR6, 0x1, URZ ;  /* 0x0000000106067890 */ /* 0x000fe4000fffe0ff */
[----:B------:R-:W-:Y:S02]  /*9c30*/  ULEA UR8, UR12, UR10, 0x3 ;  /* 0x0000000a0c087291 */ /* 0x000fe4000f8e18ff */
[----:B------:R-:W-:Y:S02]  /*9c40*/  UISETP.GT.AND UP1, UPT, UR6, 0x1, UPT ;  /* 0x000000010600788c */ /* 0x000fe4000bf24270 */
[----:B------:R-:W-:Y:S02]  /*9c50*/  UIADD3 UR8, UPT, UPT, UR8, 0x14000, URZ ;  /* 0x0001400008087890 */ /* 0x000fe4000fffe0ff */
[----:B------:R-:W-:Y:S01]  /*9c60*/  USEL UR6, UR6, URZ, !UP1 ;  /* 0x000000ff06067287 */ /* 0x000fe2000c800000 */
[----:B------:R-:W-:Y:S01]  /*9c70*/  UMOV UR4, UR7 ;  /* 0x0000000700047c82 */ /* 0x000fe20008000000 */
        /* <DEDUP_REMOVED lines=8> */
[----:B-1----:R1:W-:Y:S01]  /*9d00*/  STTM.x32 tmem[UR11+0x100], R4 ;  /* 0x00010004000079ed */ /* 0x0023e200082c000b */
[----:B------:R-:W2:Y:S02]  /*9d10*/  FENCE.VIEW.ASYNC.T ;  /* 0x00000000000073c6 */ /* 0x000ea40000000200 */
[----:B--2---:R-:W-:Y:S06]  /*9d20*/  BAR.SYNC.DEFER_BLOCKING 0x0 ;  /* 0x0000000000007b1d */ /* 0x004fec0000010000 */
[----:B------:R-:W-:Y:S05]  /*9d30*/  @P0 BRA `(.L_x_10) ;  /* 0x0000000000780947 */ /* 0x000fea0003800000 */
[----:B------:R-:W-:Y:S02]  /*9d40*/  ULEA UR7, UR6, UR10, 0xf ;  /* 0x0000000a06077291 */ /* 0x000fe4000f8e78ff */
[----:B------:R-:W-:Y:S02]  /*9d50*/  UIADD3 UR13, UPT, UPT, UR18, 0x108, URZ ;  /* 0x00000108120d7890 */ /* 0x000fe4000fffe0ff */
[----:B------:R-:W-:Y:S02]  /*9d60*/  USHF.R.U32.HI UR7, URZ, 0x4, UR7 ;  /* 0x00000004ff077899 */ /* 0x000fe40008011607 */
[----:B------:R-:W-:Y:S02]  /*9d70*/  UIADD3 UR21, UPT, UPT, UR18, 0x110, URZ ;  /* 0x0000011012157890 */ /* 0x000fe4000fffe0ff */
[----:B------:R-:W-:Y:S02]  /*9d80*/  USGXT.U32 UR14, UR7, 0xe ;  /* 0x0000000e070e789a */ /* 0x000fe40008000000 */
[----:B------:R-:W-:-:S02]  /*9d90*/  UIADD3 UR34, UPT, UPT, UR18, 0x118, URZ ;  /* 0x0000011812227890 */ /* 0x000fc4000fffe0ff */
[----:B------:R-:W-:Y:S01]  /*9da0*/  UIADD3 UR22, UP1, UPT, UR14, 0x2, URZ ;  /* 0x000000020e167890 */ /* 0x000fe2000ff3e0ff */
[----:B------:R-:W-:Y:S01]  /*9db0*/  UMOV UR7, URZ ;  /* 0x000000ff00077c82 */ /* 0x000fe20008000000 */
[----:B------:R-:W-:Y:S02]  /*9dc0*/  UMOV UR28, 0x0 ;  /* 0x00000000001c7882 */ /* 0x000fe40000000000 */
[----:B------:R-:W-:Y:S02]  /*9dd0*/  UIADD3.X UR23, UPT, UPT, UR7, 0x40004040, URZ, UP1, !UPT ;  /* 0x4000404007177890 */ /* 0x000fe40008ffe4ff */
[----:B------:R-:W-:Y:S02]  /*9de0*/  UIADD3 UR24, UP1, UPT, UR22, 0x2, URZ ;  /* 0x0000000216187890 */ /* 0x000fe4000ff3e0ff */
[----:B------:R-:W-:Y:S02]  /*9df0*/  UIADD3 UR26, UP2, UPT, UR22, 0x4, URZ ;  /* 0x00000004161a7890 */ /* 0x000fe4000ff5e0ff */
[----:B------:R-:W-:-:S02]  /*9e00*/  UIADD3.X UR25, UPT, UPT, UR23, URZ, URZ, UP1, !UPT ;  /* 0x000000ff17197290 */ /* 0x000fc40008ffe4ff */
[----:B------:R-:W-:Y:S01]  /*9e10*/  UIADD3.X UR27, UPT, UPT, UR23, URZ, URZ, UP2, !UPT ;  /* 0x000000ff171b7290 */ /* 0x000fe200097fe4ff */
[----:B------:R-:W-:Y:S01]  /*9e20*/  UMOV UR29, 0x8400910 ;  /* 0x08400910001d7882 */ /* 0x000fe20000000000 */
[----:B------:R-:W-:Y:S01]  /*9e30*/  UMOV UR15, 0x40004040 ;  /* 0x40004040000f7882 */ /* 0x000fe20000000000 */
[----:B------:R-:W-:Y:S01]  /*9e40*/  UMOV UR30, 0x0 ;  /* 0x00000000001e7882 */ /* 0x000fe20000000000 */
[----:B------:R-:W-:Y:S01]  /*9e50*/  UMOV UR31, 0x8400910 ;  /* 0x08400910001f7882 */ /* 0x000fe20000000000 */
[----:B------:R-:W-:Y:S01]  /*9e60*/  UMOV UR32, 0x0 ;  /* 0x0000000000207882 */ /* 0x000fe20000000000 */
[----:B------:R-:W-:Y:S01]  /*9e70*/  UMOV UR33, 0x8400910 ;  /* 0x0840091000217882 */ /* 0x000fe20000000000 */
[----:B------:R-:W-:Y:S01]  /*9e80*/  UMOV UR9, URZ ;  /* 0x000000ff00097c82 */ /* 0x000fe20008000000 */
[----:B------:R2:W-:Y:S01]  /*9e90*/  UTCHMMA tmem[UR19], gdesc[UR14], tmem[UR18], tmem[UR28], idesc[UR29], UPT ;  /* 0x00ff1c0e130079ea */ /* 0x0005e2000b800012 */
        /* <DEDUP_REMOVED lines=8> */
.L_x_10:
[----:B-1----:R-:W3:Y:S04]  /*9f20*/  LDL R8, [R1+0x28] ;  /* 0x0000280001087983 */ /* 0x002ee80000100800 */
[----:B------:R-:W4:Y:S01]  /*9f30*/  LDL R10, [R1+0x2c] ;  /* 0x00002c00010a7983 */ /* 0x000f220000100800 */
[----:B------:R-:W-:Y:S01]  /*9f40*/  R2UR UR9, R171 ;  /* 0x00000000ab0972ca */ /* 0x000fe200000e0000 */
[----:B------:R-:W-:Y:S01]  /*9f50*/  UISETP.GT.AND UP1, UPT, UR20, URZ, UPT ;  /* 0x000000ff1400728c */ /* 0x000fe2000bf24270 */
[----:B------:R-:W-:Y:S01]  /*9f60*/  IMAD.MOV.U32 R6, RZ, RZ, R148 ;  /* 0x000000ffff067224 */ /* 0x000fe200078e0094 */
[----:B------:R-:W5:Y:S02]  /*9f70*/  LDL R9, [R1+0x24] ;  /* 0x0000240001097983 */ /* 0x000f640000100800 */
[----:B--2---:R-:W-:Y:S01]  /*9f80*/  USEL UR7, URZ, 0x4, !UP1 ;  /* 0x00000004ff077887 */ /* 0x004fe2000c800000 */
[----:B------:R-:W-:Y:S01]  /*9f90*/  IMAD.MOV.U32 R7, RZ, RZ, R149 ;  /* 0x000000ffff077224 */ /* 0x000fe200078e0095 */
[----:B------:R-:W-:Y:S01]  /*9fa0*/  UISETP.GT.AND UP2, UPT, UR20, 0x1, UPT ;  /* 0x000000011400788c */ /* 0x000fe2000bf44270 */
[----:B------:R-:W2:Y:S01]  /*9fb0*/  LDL R12, [R1+0x1c] ;  /* 0x00001c00010c7983 */ /* 0x000ea20000100800 */
[----:B------:R-:W-:Y:S04]  /*9fc0*/  BAR.SYNC.DEFER_BLOCKING 0x0 ;  /* 0x0000000000007b1d */ /* 0x000fe80000010000 */
[----:B------:R-:W-:-:S04]  /*9fd0*/  UISETP.GE.AND UP1, UPT, UR5, UR9, UPT ;  /* 0x000000090500728c */ /* 0x000fc8000bf26270 */
[----:B------:R-:W-:Y:S01]  /*9fe0*/  USEL UR7, UR7, URZ, !UP1 ;  /* 0x000000ff07077287 */ /* 0x000fe2000c800000 */
[----:B------:R-:W-:Y:S01]  /*9ff0*/  IADD3 R4, P5, PT, R170, R148, RZ ;  /* 0x00000094aa047210 */ /* 0x000fe20007fbe0ff */
[----:B------:R-:W2:Y:S04]  /*a000*/  LDL R11, [R1+0x18] ;  /* 0x00001800010b7983 */ /* 0x000ea80000100800 */
[----:B------:R-:W-:Y:S01]  /*a010*/  ISETP.NE.U32.AND P2, PT, RZ, UR7, PT ;  /* 0x00000007ff007c0c */ /* 0x000fe2000bf45070 */
[----:B------:R-:W-:-:S12]  /*a020*/  USEL UR9, URZ, 0x4, !UP2 ;  /* 0x00000004ff097887 */ /* 0x000fd8000d000000 */
[----:B------:R-:W-:Y:S01]  /*a030*/  @!PT LDS RZ, [RZ] ;  /* 0x00000000fffff984 */ /* 0x000fe20000000800 */
[----:B------:R-:W-:Y:S01]  /*a040*/  @!PT LDS RZ, [RZ] ;  /* 0x00000000fffff984 */ /* 0x000fe20000000800 */
[----:B------:R-:W-:Y:S01]  /*a050*/  @!PT LDS RZ, [RZ] ;  /* 0x00000000fffff984 */ /* 0x000fe20000000800 */
[----:B------:R3:W-:Y:S01]  /*a060*/  LDGSTS.E [R0+0x10000], desc[UR16][R6.64], P2 ;  /* 0x1000000006007fae */ /* 0x0007e200091a1010 */
[----:B------:R-:W-:-:S06]  /*a070*/  USEL UR9, UR9, URZ, !UP1 ;  /* 0x000000ff09097287 */ /* 0x000fcc000c800000 */
[----:B------:R-:W-:Y:S01]  /*a080*/  ISETP.NE.U32.AND P3, PT, RZ, UR9, PT ;  /* 0x00000009ff007c0c */ /* 0x000fe2000bf65070 */
[----:B------:R-:W-:-:S12]  /*a090*/  IMAD.X R5, R149, 0x1, R204, P5 ;  /* 0x0000000195057824 */ /* 0x000fd800028e06cc */
[----:B------:R4:W-:Y:S01]  /*a0a0*/  LDGSTS.E [R0+0x10004], desc[UR16][R4.64], P3 ;  /* 0x1000400004007fae */ /* 0x0009e200099a1010 */
[----:B---3--:R-:W-:-:S03]  /*a0b0*/  LEA R6, P6, R8, R148, 0x2 ;  /* 0x0000009408067211 */ /* 0x008fc600078c10ff */
[----:B------:R-:W3:Y:S01]  /*a0c0*/  LDL R8, [R1+0x20] ;  /* 0x0000200001087983 */ /* 0x000ee20000100800 */
[----:B----4-:R-:W-:-:S03]  /*a0d0*/  LEA R4, P5, R10, R148, 0x2 ;  /* 0x000000940a047211 */ /* 0x010fc600078a10ff */
[----:B------:R-:W4:Y:S01]  /*a0e0*/  LDL R10, [R1+0x14] ;  /* 0x00001400010a7983 */ /* 0x000f220000100800 */
[----:B------:R-:W-:Y:S02]  /*a0f0*/  UISETP.GT.AND UP2, UPT, UR20, 0x2, UPT ;  /* 0x000000021400788c */ /* 0x000fe4000bf44270 */
[----:B------:R-:W-:Y:S02]  /*a100*/  UISETP.GT.AND UP3, UPT, UR20, 0x3, UPT ;  /* 0x000000031400788c */ /* 0x000fe4000bf64270 */
[----:B------:R-:W-:Y:S02]  /*a110*/  USEL UR7, URZ, 0x4, !UP2 ;  /* 0x00000004ff077887 */ /* 0x000fe4000d000000 */
[----:B------:R-:W-:Y:S02]  /*a120*/  USEL UR9, URZ, 0x4, !UP3 ;  /* 0x00000004ff097887 */ /* 0x000fe4000d800000 */
[----:B------:R-:W-:Y:S02]  /*a130*/  USEL UR7, UR7, URZ, !UP1 ;  /* 0x000000ff07077287 */ /* 0x000fe4000c800000 */
[----:B------:R-:W-:-:S02]  /*a140*/  USEL UR9, UR9, URZ, !UP1 ;  /* 0x000000ff09097287 */ /* 0x000fc4000c800000 */
[----:B------:R-:W-:Y:S02]  /*a150*/  UISETP.GT.AND UP2, UPT, UR20, 0x4, UPT ;  /* 0x000000041400788c */ /* 0x000fe4000bf44270 */
[----:B------:R-:W-:Y:S02]  /*a160*/  ISETP.NE.U32.AND P2, PT, RZ, UR7, PT ;  /* 0x00000007ff007c0c */ /* 0x000fe4000bf45070 */
[----:B------:R-:W-:Y:S01]  /*a170*/  USEL UR7, URZ, 0x4, !UP2 ;  /* 0x00000004ff077887 */ /* 0x000fe2000d000000 */
[----:B------:R-:W-:Y:S01]  /*a180*/  ISETP.NE.U32.AND P3, PT, RZ, UR9, PT ;  /* 0x00000009ff007c0c */ /* 0x000fe2000bf65070 */
[----:B------:R-:W-:Y:S01]  /*a190*/  UISETP.GT.AND UP3, UPT, UR20, 0x5, UPT ;  /* 0x000000051400788c */ /* 0x000fe2000bf64270 */
[C---:B------:R-:W-:Y:S01]  /*a1a0*/  IMAD.X R5, R149.reuse, 0x1, R203, P5 ;  /* 0x0000000195057824 */ /* 0x040fe200028e06cb */
[----:B------:R-:W-:Y:S02]  /*a1b0*/  USEL UR7, UR7, URZ, !UP1 ;  /* 0x000000ff07077287 */ /* 0x000fe4000c800000 */
[----:B------:R-:W-:Y:S01]  /*a1c0*/  USEL UR9, URZ, 0x4, !UP3 ;  /* 0x00000004ff097887 */ /* 0x000fe2000d800000 */
[----:B------:R-:W-:-:S03]  /*a1d0*/  IMAD.X R7, R149, 0x1, R202, P6 ;  /* 0x0000000195077824 */ /* 0x000fc600030e06ca */
[----:B------:R-:W-:Y:S01]  /*a1e0*/  USEL UR9, UR9, URZ, !UP1 ;  /* 0x000000ff09097287 */ /* 0x000fe2000c800000 */
[----:B------:R1:W-:Y:S01]  /*a1f0*/  LDGSTS.E [R0+0x10008], desc[UR16][R4.64], P2 ;  /* 0x1000800004007fae */ /* 0x0003e200091a1010 */
[----:B------:R-:W-:Y:S01]  /*a200*/  ISETP.NE.U32.AND P2, PT, RZ, UR7, PT ;  /* 0x00000007ff007c0c */ /* 0x000fe2000bf45070 */
[----:B------:R-:W-:Y:S02]  /*a210*/  UISETP.GT.AND UP3, UPT, UR20, 0x6, UPT ;  /* 0x000000061400788c */ /* 0x000fe4000bf64270 */
[----:B------:R5:W-:Y:S01]  /*a220*/  LDGSTS.E [R0+0x1000c], desc[UR16][R6.64], P3 ;  /* 0x1000c00006007fae */ /* 0x000be200099a1010 */
[----:B------:R-:W-:Y:S02]  /*a230*/  ISETP.NE.U32.AND P3, PT, RZ, UR9, PT ;  /* 0x00000009ff007c0c */ /* 0x000fe4000bf65070 */
[-C--:B-1----:R-:W-:Y:S01]  /*a240*/  LEA R4, P5, R170, R148.reuse, 0x2 ;  /* 0x00000094aa047211 */ /* 0x082fe200078a10ff */
[----:B------:R-:W-:Y:S01]  /*a250*/  USEL UR7, URZ, 0x4, !UP3 ;  /* 0x00000004ff077887 */ /* 0x000fe2000d800000 */
[----:B-----5:R-:W-:-:S03]  /*a260*/  LEA R6, P6, R9, R148, 0x2 ;  /* 0x0000009409067211 */ /* 0x020fc600078c10ff */
[C---:B------:R-:W-:Y:S01]  /*a270*/  IMAD.X R5, R149.reuse, 0x1, R201, P5 ;  /* 0x0000000195057824 */ /* 0x040fe200028e06c9 */
[----:B------:R-:W-:Y:S01]  /*a280*/  USEL UR7, UR7, URZ, !UP1 ;  /* 0x000000ff07077287 */ /* 0x000fe2000c800000 */
[----:B------:R-:W5:Y:S01]  /*a290*/  LDL R9, [R1+0x10] ;  /* 0x0000100001097983 */ /* 0x000f620000100800 */
[----:B------:R-:W-:-:S03]  /*a2a0*/  IMAD.X R7, R149, 0x1, R200, P6 ;  /* 0x0000000195077824 */ /* 0x000fc600030e06c8 */
[----:B------:R-:W-:Y:S01]  /*a2b0*/  LDGSTS.E [R0+0x10010], desc[UR16][R4.64], P2 ;  /* 0x1001000004007fae */ /* 0x000fe200091a1010 */
[----:B------:R-:W-:-:S03]  /*a2c0*/  UISETP.GT.AND UP4, UPT, UR20, 0x7, UPT ;  /* 0x000000071400788c */ /* 0x000fc6000bf84270 */
[----:B------:R2:W-:Y:S01]  /*a2d0*/  LDGSTS.E [R0+0x10014], desc[UR16][R6.64], P3 ;  /* 0x1001400006007fae */ /* 0x0005e200099a1010 */
[----:B------:R-:W-:Y:S01]  /*a2e0*/  ISETP.NE.U32.AND P3, PT, RZ, UR7, PT ;  /* 0x00000007ff007c0c */ /* 0x000fe2000bf65070 */
[----:B------:R-:W-:-:S04]  /*a2f0*/  USEL UR9, URZ, 0x4, !UP4 ;  /* 0x00000004ff097887 */ /* 0x000fc8000e000000 */
[----:B------:R-:W-:-:S06]  /*a300*/  USEL UR9, UR9, URZ, !UP1 ;  /* 0x000000ff09097287 */ /* 0x000fcc000c800000 */
[----:B------:R-:W-:Y:S02]  /*a310*/  ISETP.NE.U32.AND P2, PT, RZ, UR9, PT ;  /* 0x00000009ff007c0c */ /* 0x000fe4000bf45070 */
[-C--:B--2---:R-:W-:Y:S02]  /*a320*/  LEA R6, P6, R12, R148.reuse, 0x2 ;  /* 0x000000940c067211 */ /* 0x084fe400078c10ff */
[----:B------:R-:W2:Y:S03]  /*a330*/  LDL R12, [R1+0x8] ;  /* 0x00000800010c7983 */ /* 0x000ea60000100800 */
[C---:B------:R-:W-:Y:S01]  /*a340*/  IMAD.X R7, R149.reuse, 0x1, R198, P6 ;  /* 0x0000000195077824 */ /* 0x040fe200030e06c6 */
[----:B---3--:R-:W-:Y:S02]  /*a350*/  LEA R4, P5, R8, R148, 0x2 ;  /* 0x0000009408047211 */ /* 0x008fe400078a10ff */
[----:B------:R-:W3:Y:S03]  /*a360*/  LDL R8, [R1+0xc] ;  /* 0x00000c0001087983 */ /* 0x000ee60000100800 */
[----:B------:R-:W-:-:S05]  /*a370*/  IMAD.X R5, R149, 0x1, R199, P5 ;  /* 0x0000000195057824 */ /* 0x000fca00028e06c7 */
[----:B------:R1:W-:Y:S04]  /*a380*/  LDGSTS.E [R0+0x10018], desc[UR16][R4.64], P3 ;  /* 0x1001800004007fae */ /* 0x0003e800099a1010 */
[----:B------:R4:W-:Y:S01]  /*a390*/  LDGSTS.E [R0+0x1001c], desc[UR16][R6.64], P2 ;  /* 0x1001c00006007fae */ /* 0x0009e200091a1010 */
[----:B-1----:R-:W-:-:S03]  /*a3a0*/  LEA R4, P5, R11, R148, 0x2 ;  /* 0x000000940b047211 */ /* 0x002fc600078a10ff */
[----:B------:R-:W2:Y:S01]  /*a3b0*/  LDL R11, [R1+0x4] ;  /* 0x00000400010b7983 */ /* 0x000ea20000100800 */
[----:B----4-:R-:W-:-:S03]  /*a3c0*/  LEA R6, P6, R10, R148, 0x2 ;  /* 0x000000940a067211 */ /* 0x010fc600078c10ff */
[----:B------:R-:W4:Y:S01]  /*a3d0*/  LDL R10, [R1] ;  /* 0x00000000010a7983 */ /* 0x000f220000100800 */
[----:B------:R-:W-:Y:S02]  /*a3e0*/  UISETP.GT.AND UP2, UPT, UR20, 0x8, UPT ;  /* 0x000000081400788c */ /* 0x000fe4000bf44270 */
[----:B------:R-:W-:Y:S02]  /*a3f0*/  UISETP.GT.AND UP5, UPT, UR20, 0x9, UPT ;  /* 0x000000091400788c */ /* 0x000fe4000bfa4270 */
[----:B------:R-:W-:Y:S02]  /*a400*/  USEL UR7, URZ, 0x4, !UP2 ;  /* 0x00000004ff077887 */ /* 0x000fe4000d000000 */
[----:B------:R-:W-:Y:S02]  /*a410*/  USEL UR9, URZ, 0x4, !UP5 ;  /* 0x00000004ff097887 */ /* 0x000fe4000e800000 */
[----:B------:R-:W-:Y:S02]  /*a420*/  USEL UR7, UR7, URZ, !UP1 ;  /* 0x000000ff07077287 */ /* 0x000fe4000c800000 */
[----:B------:R-:W-:-:S04]  /*a430*/  USEL UR9, UR9, URZ, !UP1 ;  /* 0x000000ff09097287 */ /* 0x000fc8000c800000 */
[----:B------:R-:W-:Y:S02]  /*a440*/  ISETP.NE.U32.AND P3, PT, RZ, UR7, PT ;  /* 0x00000007ff007c0c */ /* 0x000fe4000bf65070 */
[----:B------:R-:W-:Y:S01]  /*a450*/  ISETP.NE.U32.AND P2, PT, RZ, UR9, PT ;  /* 0x00000009ff007c0c */ /* 0x000fe2000bf45070 */
[----:B------:R-:W-:Y:S02]  /*a460*/  UISETP.GT.AND UP3, UPT, UR20, 0xa, UPT ;  /* 0x0000000a1400788c */ /* 0x000fe4000bf64270 */
[----:B------:R-:W-:Y:S01]  /*a470*/  UISETP.GT.AND UP4, UPT, UR20, 0xb, UPT ;  /* 0x0000000b1400788c */ /* 0x000fe2000bf84270 */
[C---:B------:R-:W-:Y:S01]  /*a480*/  IMAD.X R5, R149.reuse, 0x1, R197, P5 ;  /* 0x0000000195057824 */ /* 0x040fe200028e06c5 */
[----:B------:R-:W-:Y:S02]  /*a490*/  UISETP.GT.AND UP5, UPT, UR20, 0xc, UPT ;  /* 0x0000000c1400788c */ /* 0x000fe4000bfa4270 */
[----:B------:R-:W-:Y:S01]  /*a4a0*/  USEL UR7, URZ, 0x4, !UP3 ;  /* 0x00000004ff077887 */ /* 0x000fe2000d800000 */
[----:B------:R-:W-:Y:S01]  /*a4b0*/  IMAD.X R7, R149, 0x1, R196, P6 ;  /* 0x0000000195077824 */ /* 0x000fe200030e06c4 */
[----:B------:R-:W-:-:S02]  /*a4c0*/  USEL UR9, URZ, 0x4, !UP4 ;  /* 0x00000004ff097887 */ /* 0x000fc4000e000000 */
[----:B------:R-:W-:Y:S01]  /*a4d0*/  USEL UR13, URZ, 0x4, !UP5 ;  /* 0x00000004ff0d7887 */ /* 0x000fe2000e800000 */
[----:B------:R5:W-:Y:S01]  /*a4e0*/  LDGSTS.E [R0+0x10020], desc[UR16][R4.64], P3 ;  /* 0x1002000004007fae */ /* 0x000be200099a1010 */
[----:B------:R-:W-:Y:S02]  /*a4f0*/  USEL UR7, UR7, URZ, !UP1 ;  /* 0x000000ff07077287 */ /* 0x000fe4000c800000 */
[----:B------:R-:W-:Y:S01]  /*a500*/  USEL UR9, UR9, URZ, !UP1 ;  /* 0x000000ff09097287 */ /* 0x000fe2000c800000 */
[----:B------:R3:W-:Y:S01]  /*a510*/  LDGSTS.E [R0+0x10024], desc[UR16][R6.64], P2 ;  /* 0x1002400006007fae */ /* 0x0007e200091a1010 */
[----:B------:R-:W-:Y:S02]  /*a520*/  USEL UR13, UR13, URZ, !UP1 ;  /* 0x000000ff0d0d7287 */ /* 0x000fe4000c800000 */
[----:B------:R-:W-:Y:S01]  /*a530*/  UISETP.GT.AND UP2, UPT, UR20, 0xd, UPT ;  /* 0x0000000d1400788c */ /* 0x000fe2000bf44270 */
[----:B------:R-:W-:Y:S01]  /*a540*/  ISETP.NE.U32.AND P2, PT, RZ, UR7, PT ;  /* 0x00000007ff007c0c */ /* 0x000fe2000bf45070 */
[----:B------:R-:W-:Y:S01]  /*a550*/  UISETP.GT.AND UP3, UPT, UR20, 0xe, UPT ;  /* 0x0000000e1400788c */ /* 0x000fe2000bf64270 */
[----:B------:R-:W-:-:S02]  /*a560*/  ISETP.NE.U32.AND P3, PT, RZ, UR9, PT ;  /* 0x00000009ff007c0c */ /* 0x000fc4000bf65070 */
[----:B-----5:R-:W-:Y:S01]  /*a570*/  LEA R4, P5, R9, R148, 0x2 ;  /* 0x0000009409047211 */ /* 0x020fe200078a10ff */
[----:B------:R-:W-:Y:S02]  /*a580*/  USEL UR7, URZ, 0x4, !UP2 ;  /* 0x00000004ff077887 */ /* 0x000fe4000d000000 */
[----:B------:R-:W-:Y:S02]  /*a590*/  USEL UR9, URZ, 0x4, !UP3 ;  /* 0x00000004ff097887 */ /* 0x000fe4000d800000 */
[----:B------:R-:W-:Y:S01]  /*a5a0*/  IMAD.X R5, R149, 0x1, R195, P5 ;  /* 0x0000000195057824 */ /* 0x000fe200028e06c3 */
[----:B------:R-:W-:Y:S02]  /*a5b0*/  USEL UR7, UR7, URZ, !UP1 ;  /* 0x000000ff07077287 */ /* 0x000fe4000c800000 */
[----:B------:R-:W-:Y:S02]  /*a5c0*/  USEL UR9, UR9, URZ, !UP1 ;  /* 0x000000ff09097287 */ /* 0x000fe4000c800000 */
[----:B------:R2:W-:Y:S01]  /*a5d0*/  LDGSTS.E [R0+0x10028], desc[UR16][R4.64], P2 ;  /* 0x1002800004007fae */ /* 0x0005e200091a1010 */
[----:B------:R-:W-:Y:S01]  /*a5e0*/  UISETP.GT.AND UP2, UPT, UR20, 0xf, UPT ;  /* 0x0000000f1400788c */ /* 0x000fe2000bf44270 */
[----:B------:R-:W-:Y:S01]  /*a5f0*/  ISETP.NE.U32.AND P2, PT, RZ, UR7, PT ;  /* 0x00000007ff007c0c */ /* 0x000fe2000bf45070 */
[----:B------:R-:W-:-:S02]  /*a600*/  UISETP.GT.AND UP3, UPT, UR20, 0x10, UPT ;  /* 0x000000101400788c */ /* 0x000fc4000bf64270 */
[----:B------:R-:W-:-:S04]  /*a610*/  USEL UR7, URZ, 0x4, !UP2 ;  /* 0x00000004ff077887 */ /* 0x000fc8000d000000 */
[----:B------:R-:W-:Y:S02]  /*a620*/  USEL UR7, UR7, URZ, !UP1 ;  /* 0x000000ff07077287 */ /* 0x000fe4000c800000 */
[----:B------:R-:W-:Y:S02]  /*a630*/  UISETP.GT.AND UP4, UPT, UR20, 0x12, UPT ;  /* 0x000000121400788c */ /* 0x000fe4000bf84270 */
[----:B------:R-:W-:Y:S02]  /*a640*/  UISETP.GT.AND UP2, UPT, UR20, 0x13, UPT ;  /* 0x000000131400788c */ /* 0x000fe4000bf44270 */
[----:B------:R-:W-:Y:S02]  /*a650*/  UISETP.GT.AND UP5, UPT, UR20, 0x14, UPT ;  /* 0x000000141400788c */ /* 0x000fe4000bfa4270 */
[----:B------:R-:W-:Y:S01]  /*a660*/  UIADD3 UR12, UPT, UPT, UR12, 0x1, URZ ;  /* 0x000000010c0c7890 */ /* 0x000fe2000fffe0ff */
[----:B---3--:R-:W-:-:S05]  /*a670*/  LEA R6, P6, R8, R148, 0x2 ;  /* 0x0000009408067211 */ /* 0x008fca00078c10ff */
[----:B------:R-:W-:Y:S01]  /*a680*/  IMAD.X R7, R149, 0x1, R194, P6 ;  /* 0x0000000195077824 */ /* 0x000fe200030e06c2 */
[----:B------:R-:W-:Y:S02]  /*a690*/  ISETP.NE.U32.AND P6, PT, RZ, UR13, PT ;  /* 0x0000000dff007c0c */ /* 0x000fe4000bfc5070 */
[-C--:B------:R-:W-:Y:S02]  /*a6a0*/  LEA R8, P5, R209, R148.reuse, 0x2 ;  /* 0x00000094d1087211 */ /* 0x080fe400078a10ff */
[----:B------:R1:W-:Y:S03]  /*a6b0*/  LDGSTS.E [R0+0x1002c], desc[UR16][R6.64], P3 ;  /* 0x1002c00006007fae */ /* 0x0003e600099a1010 */
[----:B------:R-:W-:Y:S01]  /*a6c0*/  IMAD.X R9, R149, 0x1, R193, P5 ;  /* 0x0000000195097824 */ /* 0x000fe200028e06c1 */
[----:B------:R-:W-:Y:S02]  /*a6d0*/  ISETP.NE.U32.AND P3, PT, RZ, UR9, PT ;  /* 0x00000009ff007c0c */ /* 0x000fe4000bf65070 */
[----:B--2---:R-:W-:Y:S01]  /*a6e0*/  LEA R4, P5, R12, R148, 0x2 ;  /* 0x000000940c047211 */ /* 0x004fe200078a10ff */
[----:B------:R-:W-:-:S02]  /*a6f0*/  USEL UR9, URZ, 0x4, !UP3 ;  /* 0x00000004ff097887 */ /* 0x000fc4000d800000 */
[----:B------:R-:W-:Y:S01]  /*a700*/  LDGSTS.E [R0+0x10030], desc[UR16][R8.64], P6 ;  /* 0x1003000008007fae */ /* 0x000fe2000b1a1010 */
[----:B-1----:R-:W-:Y:S01]  /*a710*/  LEA R6, P6, R11, R148, 0x2 ;  /* 0x000000940b067211 */ /* 0x002fe200078c10ff */
[----:B------:R-:W-:Y:S01]  /*a720*/  IMAD.X R5, R149, 0x1, R192, P5 ;  /* 0x0000000195057824 */ /* 0x000fe200028e06c0 */
[----:B------:R-:W-:-:S03]  /*a730*/  USEL UR9, UR9, URZ, !UP1 ;  /* 0x000000ff09097287 */ /* 0x000fc6000c800000 */
[----:B------:R-:W-:Y:S01]  /*a740*/  IMAD.X R7, R149, 0x1, R191, P6 ;  /* 0x0000000195077824 */ /* 0x000fe200030e06bf */
[----:B------:R4:W-:Y:S01]  /*a750*/  LDGSTS.E [R0+0x10034], desc[UR16][R4.64], P2 ;  /* 0x1003400004007fae */ /* 0x0009e200091a1010 */
[----:B------:R-:W-:Y:S01]  /*a760*/  ISETP.NE.U32.AND P2, PT, RZ, UR7, PT ;  /* 0x00000007ff007c0c */ /* 0x000fe2000bf45070 */
[----:B------:R-:W-:Y:S02]  /*a770*/  UISETP.GT.AND UP3, UPT, UR20, 0x11, UPT ;  /* 0x000000111400788c */ /* 0x000fe4000bf64270 */
[----:B------:R1:W-:Y:S01]  /*a780*/  LDGSTS.E [R0+0x10038], desc[UR16][R6.64], P3 ;  /* 0x1003800006007fae */ /* 0x0003e200099a1010 */
[----:B------:R-:W-:Y:S01]  /*a790*/  ISETP.NE.U32.AND P3, PT, RZ, UR9, PT ;  /* 0x00000009ff007c0c */ /* 0x000fe2000bf65070 */
[----:B------:R-:W-:Y:S02]  /*a7a0*/  USEL UR7, URZ, 0x4, !UP3 ;  /* 0x00000004ff077887 */ /* 0x000fe4000d800000 */
[----:B------:R-:W-:Y:S01]  /*a7b0*/  USEL UR9, URZ, 0x4, !UP4 ;  /* 0x00000004ff097887 */ /* 0x000fe2000e000000 */
[----:B----4-:R-:W-:-:S02]  /*a7c0*/  LEA R4, P5, R10, R148, 0x2 ;  /* 0x000000940a047211 */ /* 0x010fc400078a10ff */
[----:B-1----:R-:W-:-:S03]  /*a7d0*/  LEA R6, P6, R252, R148, 0x2 ;  /* 0x00000094fc067211 */ /* 0x002fc600078c10ff */
[C---:B------:R-:W-:Y:S01]  /*a7e0*/  IMAD.X R5, R149.reuse, 0x1, R190, P5 ;  /* 0x0000000195057824 */ /* 0x040fe200028e06be */
[----:B------:R-:W-:Y:S02]  /*a7f0*/  USEL UR7, UR7, URZ, !UP1 ;  /* 0x000000ff07077287 */ /* 0x000fe4000c800000 */
[----:B------:R-:W-:Y:S01]  /*a800*/  USEL UR9, UR9, URZ, !UP1 ;  /* 0x000000ff09097287 */ /* 0x000fe2000c800000 */
[----:B------:R-:W-:Y:S01]  /*a810*/  IMAD.X R7, R149, 0x1, R189, P6 ;  /* 0x0000000195077824 */ /* 0x000fe200030e06bd */
[----:B------:R1:W-:Y:S04]  /*a820*/  LDGSTS.E [R0+0x1003c], desc[UR16][R4.64], P2 ;  /* 0x1003c00004007fae */ /* 0x0003e800091a1010 */
[----:B------:R2:W-:Y:S01]  /*a830*/  LDGSTS.E [R0+0x10040], desc[UR16][R6.64], P3 ;  /* 0x1004000006007fae */ /* 0x0005e200099a1010 */
[----:B------:R-:W-:-:S02]  /*a840*/  ISETP.NE.U32.AND P3, PT, RZ, UR7, PT ;  /* 0x00000007ff007c0c */ /* 0x000fc4000bf65070 */
[----:B------:R-:W-:Y:S01]  /*a850*/  ISETP.NE.U32.AND P2, PT, RZ, UR9, PT ;  /* 0x00000009ff007c0c */ /* 0x000fe2000bf45070 */
[----:B------:R-:W-:Y:S02]  /*a860*/  USEL UR7, URZ, 0x4, !UP2 ;  /* 0x00000004ff077887 */ /* 0x000fe4000d000000 */
[----:B------:R-:W-:Y:S01]  /*a870*/  USEL UR9, URZ, 0x4, !UP5 ;  /* 0x00000004ff097887 */ /* 0x000fe2000e800000 */
[-C--:B-1----:R-:W-:Y:S02]  /*a880*/  LEA R4, P5, R251, R148.reuse, 0x2 ;  /* 0x00000094fb047211 */ /* 0x082fe400078a10ff */
[----:B--2---:R-:W-:-:S03]  /*a890*/  LEA R6, P6, R250, R148, 0x2 ;  /* 0x00000094fa067211 */ /* 0x004fc600078c10ff */
[C---:B------:R-:W-:Y:S01]  /*a8a0*/  IMAD.X R5, R149.reuse, 0x1, R188, P5 ;  /* 0x0000000195057824 */ /* 0x040fe200028e06bc */
[----:B------:R-:W-:Y:S02]  /*a8b0*/  USEL UR7, UR7, URZ, !UP1 ;  /* 0x000000ff07077287 */ /* 0x000fe4000c800000 */
[----:B------:R-:W-:Y:S01]  /*a8c0*/  USEL UR9, UR9, URZ, !UP1 ;  /* 0x000000ff09097287 */ /* 0x000fe2000c800000 */
[----:B------:R-:W-:Y:S01]  /*a8d0*/  IMAD.X R7, R149, 0x1, R187, P6 ;  /* 0x0000000195077824 */ /* 0x000fe200030e06bb */
[----:B------:R1:W-:Y:S02]  /*a8e0*/  LDGSTS.E [R0+0x10044], desc[UR16][R4.64], P3 ;  /* 0x1004400004007fae */ /* 0x0003e400099a1010 */
[----:B------:R-:W-:Y:S02]  /*a8f0*/  ISETP.NE.U32.AND P3, PT, RZ, UR7, PT ;  /* 0x00000007ff007c0c */ /* 0x000fe4000bf65070 */
[----:B------:R2:W-:Y:S01]  /*a900*/  LDGSTS.E [R0+0x10048], desc[UR16][R6.64], P2 ;  /* 0x1004800006007fae */ /* 0x0005e200091a1010 */
[----:B------:R-:W-:Y:S01]  /*a910*/  ISETP.NE.U32.AND P2, PT, RZ, UR9, PT ;  /* 0x00000009ff007c0c */ /* 0x000fe2000bf45070 */
[----:B------:R-:W-:-:S02]  /*a920*/  UISETP.GT.AND UP3, UPT, UR20, 0x15, UPT ;  /* 0x000000151400788c */ /* 0x000fc4000bf64270 */
[----:B------:R-:W-:Y:S01]  /*a930*/  UISETP.GT.AND UP4, UPT, UR20, 0x16, UPT ;  /* 0x000000161400788c */ /* 0x000fe2000bf84270 */
[-C--:B-1----:R-:W-:Y:S01]  /*a940*/  LEA R4, P5, R249, R148.reuse, 0x2 ;  /* 0x00000094f9047211 */ /* 0x082fe200078a10ff */
[----:B------:R-:W-:Y:S01]  /*a950*/  UISETP.GT.AND UP5, UPT, UR20, 0x17, UPT ;  /* 0x000000171400788c */ /* 0x000fe2000bfa4270 */
[----:B--2---:R-:W-:Y:S01]  /*a960*/  LEA R6, P6, R208, R148, 0x2 ;  /* 0x00000094d0067211 */ /* 0x004fe200078c10ff */
[----:B------:R-:W-:Y:S02]  /*a970*/  USEL UR7, URZ, 0x4, !UP3 ;  /* 0x00000004ff077887 */ /* 0x000fe4000d800000 */
[C---:B------:R-:W-:Y:S01]  /*a980*/  IMAD.X R5, R149.reuse, 0x1, R186, P5 ;  /* 0x0000000195057824 */ /* 0x040fe200028e06ba */
[----:B------:R-:W-:Y:S01]  /*a990*/  USEL UR9, URZ, 0x4, !UP4 ;  /* 0x00000004ff097887 */ /* 0x000fe2000e000000 */
[----:B------:R-:W-:Y:S01]  /*a9a0*/  IMAD.X R7, R149, 0x1, R185, P6 ;  /* 0x0000000195077824 */ /* 0x000fe200030e06b9 */
[----:B------:R-:W-:Y:S02]  /*a9b0*/  USEL UR13, URZ, 0x4, !UP5 ;  /* 0x00000004ff0d7887 */ /* 0x000fe4000e800000 */
[----:B------:R1:W-:Y:S01]  /*a9c0*/  LDGSTS.E [R0+0x1004c], desc[UR16][R4.64], P3 ;  /* 0x1004c00004007fae */ /* 0x0003e200099a1010 */
[----:B------:R-:W-:-:S02]  /*a9d0*/  USEL UR7, UR7, URZ, !UP1 ;  /* 0x000000ff07077287 */ /* 0x000fc4000c800000 */
[----:B------:R-:W-:Y:S01]  /*a9e0*/  USEL UR9, UR9, URZ, !UP1 ;  /* 0x000000ff09097287 */ /* 0x000fe2000c800000 */
[----:B------:R2:W-:Y:S01]  /*a9f0*/  LDGSTS.E [R0+0x10050], desc[UR16][R6.64], P2 ;  /* 0x1005000006007fae */ /* 0x0005e200091a1010 */
[----:B------:R-:W-:Y:S02]  /*aa00*/  USEL UR13, UR13, URZ, !UP1 ;  /* 0x000000ff0d0d7287 */ /* 0x000fe4000c800000 */
[----:B------:R-:W-:Y:S01]  /*aa10*/  UISETP.GT.AND UP2, UPT, UR20, 0x18, UPT ;  /* 0x000000181400788c */ /* 0x000fe2000bf44270 */
[----:B------:R-:W-:Y:S01]  /*aa20*/  ISETP.NE.U32.AND P2, PT, RZ, UR7, PT ;  /* 0x00000007ff007c0c */ /* 0x000fe2000bf45070 */
[----:B------:R-:W-:Y:S01]  /*aa30*/  UISETP.GT.AND UP3, UPT, UR20, 0x19, UPT ;  /* 0x000000191400788c */ /* 0x000fe2000bf64270 */
[----:B------:R-:W-:Y:S02]  /*aa40*/  ISETP.NE.U32.AND P3, PT, RZ, UR9, PT ;  /* 0x00000009ff007c0c */ /* 0x000fe4000bf65070 */
[-C--:B-1----:R-:W-:Y:S02]  /*aa50*/  LEA R4, P5, R248, R148.reuse, 0x2 ;  /* 0x00000094f8047211 */ /* 0x082fe400078a10ff */
[----:B--2---:R-:W-:Y:S01]  /*aa60*/  LEA R6, P6, R247, R148, 0x2 ;  /* 0x00000094f7067211 */ /* 0x004fe200078c10ff */
[----:B------:R-:W-:-:S02]  /*aa70*/  USEL UR7, URZ, 0x4, !UP2 ;  /* 0x00000004ff077887 */ /* 0x000fc4000d000000 */
[C---:B------:R-:W-:Y:S01]  /*aa80*/  IMAD.X R5, R149.reuse, 0x1, R184, P5 ;  /* 0x0000000195057824 */ /* 0x040fe200028e06b8 */
[----:B------:R-:W-:Y:S01]  /*aa90*/  USEL UR9, URZ, 0x4, !UP3 ;  /* 0x00000004ff097887 */ /* 0x000fe2000d800000 */
[C---:B------:R-:W-:Y:S01]  /*aaa0*/  IMAD.X R7, R149.reuse, 0x1, R183, P6 ;  /* 0x0000000195077824 */ /* 0x040fe200030e06b7 */
[----:B------:R-:W-:Y:S01]  /*aab0*/  ISETP.NE.U32.AND P6, PT, RZ, UR13, PT ;  /* 0x0000000dff007c0c */ /* 0x000fe2000bfc5070 */
[----:B------:R-:W-:Y:S01]  /*aac0*/  USEL UR7, UR7, URZ, !UP1 ;  /* 0x000000ff07077287 */ /* 0x000fe2000c800000 */
[----:B------:R-:W-:Y:S01]  /*aad0*/  LEA R8, P5, R246, R148, 0x2 ;  /* 0x00000094f6087211 */ /* 0x000fe200078a10ff */
[----:B------:R-:W-:Y:S01]  /*aae0*/  USEL UR9, UR9, URZ, !UP1 ;  /* 0x000000ff09097287 */ /* 0x000fe2000c800000 */
[----:B------:R1:W-:Y:S03]  /*aaf0*/  LDGSTS.E [R0+0x10054], desc[UR16][R4.64], P2 ;  /* 0x1005400004007fae */ /* 0x0003e600091a1010 */
[----:B------:R-:W-:Y:S01]  /*ab00*/  IMAD.X R9, R149, 0x1, R182, P5 ;  /* 0x0000000195097824 */ /* 0x000fe200028e06b6 */
[----:B------:R2:W-:Y:S01]  /*ab10*/  LDGSTS.E [R0+0x10058], desc[UR16][R6.64], P3 ;  /* 0x1005800006007fae */ /* 0x0005e200099a1010 */
[----:B------:R-:W-:Y:S01]  /*ab20*/  ISETP.NE.U32.AND P2, PT, RZ, UR7, PT ;  /* 0x00000007ff007c0c */ /* 0x000fe2000bf45070 */
[----:B------:R-:W-:Y:S01]  /*ab30*/  UISETP.GT.AND UP2, UPT, UR20, 0x1a, UPT ;  /* 0x0000001a1400788c */ /* 0x000fe2000bf44270 */
[----:B------:R-:W-:-:S02]  /*ab40*/  ISETP.NE.U32.AND P3, PT, RZ, UR9, PT ;  /* 0x00000009ff007c0c */ /* 0x000fc4000bf65070 */
[----:B------:R-:W-:Y:S01]  /*ab50*/  LDGSTS.E [R0+0x1005c], desc[UR16][R8.64], P6 ;  /* 0x1005c00008007fae */ /* 0x000fe2000b1a1010 */
[----:B------:R-:W-:Y:S01]  /*ab60*/  UISETP.GT.AND UP3, UPT, UR20, 0x1b, UPT ;  /* 0x0000001b1400788c */ /* 0x000fe2000bf64270 */
[-C--:B-1----:R-:W-:Y:S01]  /*ab70*/  LEA R4, P5, R207, R148.reuse, 0x2 ;  /* 0x00000094cf047211 */ /* 0x082fe200078a10ff */
[----:B------:R-:W-:Y:S01]  /*ab80*/  USEL UR7, URZ, 0x4, !UP2 ;  /* 0x00000004ff077887 */ /* 0x000fe2000d000000 */
[----:B--2---:R-:W-:Y:S01]  /*ab90*/  LEA R6, P6, R245, R148, 0x2 ;  /* 0x00000094f5067211 */ /* 0x004fe200078c10ff */
[----:B------:R-:W1:Y:S02]  /*aba0*/  S2R R10, SR_TID.X ;  /* 0x00000000000a7919 */ /* 0x000e640000002100 */
[C---:B------:R-:W-:Y:S01]  /*abb0*/  IMAD.X R5, R149.reuse, 0x1, R181, P5 ;  /* 0x0000000195057824 */ /* 0x040fe200028e06b5 */
[----:B------:R-:W-:Y:S01]  /*abc0*/  USEL UR9, URZ, 0x4, !UP3 ;  /* 0x00000004ff097887 */ /* 0x000fe2000d800000 */
[----:B------:R-:W-:Y:S01]  /*abd0*/  IMAD.X R7, R149, 0x1, R180, P6 ;  /* 0x0000000195077824 */ /* 0x000fe200030e06b4 */
[----:B------:R-:W-:-:S02]  /*abe0*/  USEL UR7, UR7, URZ, !UP1 ;  /* 0x000000ff07077287 */ /* 0x000fc4000c800000 */
[----:B------:R2:W-:Y:S01]  /*abf0*/  LDGSTS.E [R0+0x10060], desc[UR16][R4.64], P2 ;  /* 0x1006000004007fae */ /* 0x0005e200091a1010 */
[----:B------:R-:W-:Y:S02]  /*ac00*/  USEL UR9, UR9, URZ, !UP1 ;  /* 0x000000ff09097287 */ /* 0x000fe4000c800000 */
[----:B------:R-:W-:Y:S01]  /*ac10*/  UISETP.GT.AND UP2, UPT, UR20, 0x1c, UPT ;  /* 0x0000001c1400788c */ /* 0x000fe2000bf44270 */
[----:B------:R3:W-:Y:S01]  /*ac20*/  LDGSTS.E [R0+0x10064], desc[UR16][R6.64], P3 ;  /* 0x1006400006007fae */ /* 0x0007e200099a1010 */
[----:B------:R-:W-:Y:S01]  /*ac30*/  ISETP.NE.U32.AND P3, PT, RZ, UR7, PT ;  /* 0x00000007ff007c0c */ /* 0x000fe2000bf65070 */
[----:B------:R-:W-:Y:S01]  /*ac40*/  UISETP.GT.AND UP3, UPT, UR20, 0x1d, UPT ;  /* 0x0000001d1400788c */ /* 0x000fe2000bf64270 */
[----:B------:R-:W-:Y:S01]  /*ac50*/  ISETP.NE.U32.AND P2, PT, RZ, UR9, PT ;  /* 0x00000009ff007c0c */ /* 0x000fe2000bf45070 */
[----:B------:R-:W-:Y:S02]  /*ac60*/  USEL UR7, URZ, 0x4, !UP2 ;  /* 0x00000004ff077887 */ /* 0x000fe4000d000000 */
[----:B------:R-:W-:Y:S01]  /*ac70*/  USEL UR9, URZ, 0x4, !UP3 ;  /* 0x00000004ff097887 */ /* 0x000fe2000d800000 */
[----:B--2---:R-:W-:Y:S01]  /*ac80*/  LEA R4, P5, R244, R148, 0x2 ;  /* 0x00000094f4047211 */ /* 0x004fe200078a10ff */
[----:B------:R-:W-:-:S02]  /*ac90*/  USEL UR7, UR7, URZ, !UP1 ;  /* 0x000000ff07077287 */ /* 0x000fc4000c800000 */
[----:B------:R-:W-:Y:S01]  /*aca0*/  USEL UR9, UR9, URZ, !UP1 ;  /* 0x000000ff09097287 */ /* 0x000fe2000c800000 */
[-C--:B---3--:R-:W-:Y:S01]  /*acb0*/  LEA R6, P6, R243, R148.reuse, 0x2 ;  /* 0x00000094f3067211 */ /* 0x088fe200078c10ff */
[C---:B------:R-:W-:Y:S02]  /*acc0*/  IMAD.X R5, R149.reuse, 0x1, R179, P5 ;  /* 0x0000000195057824 */ /* 0x040fe400028e06b3 */
[----:B------:R-:W-:Y:S02]  /*acd0*/  UISETP.NE.U32.AND UP3, UPT, UR9, URZ, UPT ;  /* 0x000000ff0900728c */ /* 0x000fe4000bf65070 */
[----:B------:R-:W-:Y:S01]  /*ace0*/  IMAD.X R7, R149, 0x1, R178, P6 ;  /* 0x0000000195077824 */ /* 0x000fe200030e06b2 */
[----:B------:R2:W-:Y:S01]  /*acf0*/  LDGSTS.E [R0+0x10068], desc[UR16][R4.64], P3 ;  /* 0x1006800004007fae */ /* 0x0005e200099a1010 */
[----:B------:R-:W-:Y:S01]  /*ad00*/  ISETP.NE.U32.AND P3, PT, RZ, UR7, PT ;  /* 0x00000007ff007c0c */ /* 0x000fe2000bf65070 */
[----:B------:R-:W-:Y:S02]  /*ad10*/  UISETP.GT.AND UP2, UPT, UR20, 0x1e, UPT ;  /* 0x0000001e1400788c */ /* 0x000fe4000bf44270 */
[----:B------:R3:W-:Y:S01]  /*ad20*/  LDGSTS.E [R0+0x1006c], desc[UR16][R6.64], P2 ;  /* 0x1006c00006007fae */ /* 0x0007e200091a1010 */
[----:B------:R-:W-:Y:S01]  /*ad30*/  PLOP3.LUT P2, PT, PT, PT, UP3, 0x40, 0x4 ;  /* 0x000000000004781c */ /* 0x000fe20003f4e838 */
[----:B------:R-:W-:Y:S01]  /*ad40*/  USEL UR7, URZ, 0x4, !UP2 ;  /* 0x00000004ff077887 */ /* 0x000fe2000d000000 */
[----:B--2---:R-:W-:-:S03]  /*ad50*/  LEA R4, P5, R206, R148, 0x2 ;  /* 0x00000094ce047211 */ /* 0x004fc600078a10ff */
[----:B------:R-:W-:Y:S01]  /*ad60*/  USEL UR7, UR7, URZ, !UP1 ;  /* 0x000000ff07077287 */ /* 0x000fe2000c800000 */
[----:B-1----:R-:W-:Y:S02]  /*ad70*/  LOP3.LUT R10, R10, 0x1f, RZ, 0xc0, !PT ;  /* 0x0000001f0a0a7812 */ /* 0x002fe400078ec0ff */
[----:B---3--:R-:W-:Y:S01]  /*ad80*/  LEA R6, P6, R242, R148, 0x2 ;  /* 0x00000094f2067211 */ /* 0x008fe200078c10ff */
[----:B------:R-:W-:Y:S01]  /*ad90*/  IMAD.X R5, R149, 0x1, R177, P5 ;  /* 0x0000000195057824 */ /* 0x000fe200028e06b1 */
[----:B------:R-:W-:-:S03]  /*ada0*/  UISETP.GT.AND UP3, UPT, UR20, 0x1f, UPT ;  /* 0x0000001f1400788c */ /* 0x000fc6000bf64270 */
[----:B------:R-:W-:Y:S01]  /*adb0*/  IMAD.X R7, R149, 0x1, R176, P6 ;  /* 0x0000000195077824 */ /* 0x000fe200030e06b0 */
[----:B------:R1:W-:Y:S01]  /*adc0*/  LDGSTS.E [R0+0x10070], desc[UR16][R4.64], P3 ;  /* 0x1007000004007fae */ /* 0x0003e200099a1010 */
[----:B------:R-:W-:Y:S01]  /*add0*/  ISETP.GE.AND P3, PT, R10, UR20, PT ;  /* 0x000000140a007c0c */ /* 0x000fe2000bf66270 */
[----:B------:R-:W-:Y:S01]  /*ade0*/  USEL UR9, URZ, 0x4, !UP3 ;  /* 0x00000004ff097887 */ /* 0x000fe2000d800000 */
[----:B------:R-:W-:Y:S01]  /*adf0*/  ISETP.NE.U32.AND P6, PT, RZ, UR7, PT ;  /* 0x00000007ff007c0c */ /* 0x000fe2000bfc5070 */
[----:B------:R2:W-:Y:S01]  /*ae00*/  LDGSTS.E [R0+0x10074], desc[UR16][R6.64], !P2 ;  /* 0x1007400006007fae */ /* 0x0005e2000d1a1010 */
[----:B------:R-:W-:Y:S01]  /*ae10*/  SEL R8, RZ, 0x4, P3 ;  /* 0x00000004ff087807 */ /* 0x000fe20001800000 */
[----:B------:R-:W-:Y:S01]  /*ae20*/  USEL UR9, UR9, URZ, !UP1 ;  /* 0x000000ff09097287 */ /* 0x000fe2000c800000 */
[----:B------:R-:W-:Y:S01]  /*ae30*/  PLOP3.LUT P3, PT, PT, PT, UP1, 0x40, 0x4 ;  /* 0x000000000004781c */ /* 0x000fe20003f6e818 */
[----:B------:R-:W-:Y:S01]  /*ae40*/  UISETP.GT.AND UP1, UPT, UR12, 0x1, UPT ;  /* 0x000000010c00788c */ /* 0x000fe2000bf24270 */
[----:B-1----:R-:W-:-:S02]  /*ae50*/  LEA R4, P2, R211, R148, 0x2 ;  /* 0x00000094d3047211 */ /* 0x002fc400078410ff */
[----:B------:R-:W-:Y:S01]  /*ae60*/  SEL R8, R8, RZ, P3 ;  /* 0x000000ff08087207 */ /* 0x000fe20001800000 */
[----:B------:R-:W-:Y:S02]  /*ae70*/  USEL UR12, UR12, URZ, !UP1 ;  /* 0x000000ff0c0c7287 */ /* 0x000fe4000c800000 */
[C---:B------:R-:W-:Y:S01]  /*ae80*/  IMAD.X R5, R149.reuse, 0x1, R175, P2 ;  /* 0x0000000195057824 */ /* 0x040fe200010e06af */
[----:B------:R-:W-:Y:S02]  /*ae90*/  ISETP.NE.U32.AND P2, PT, RZ, UR9, PT ;  /* 0x00000009ff007c0c */ /* 0x000fe4000bf45070 */
[----:B------:R-:W-:Y:S01]  /*aea0*/  ISETP.NE.U32.AND P3, PT, R8, RZ, PT ;  /* 0x000000ff0800720c */ /* 0x000fe20003f65070 */
[----:B------:R-:W-:Y:S01]  /*aeb0*/  ULEA UR7, UR12, UR10, 0xf ;  /* 0x0000000a0c077291 */ /* 0x000fe2000f8e78ff */
[----:B------:R-:W-:Y:S01]  /*aec0*/  LEA R8, P5, R210, R148, 0x2 ;  /* 0x00000094d2087211 */ /* 0x000fe200078a10ff */
[----:B------:R1:W-:Y:S04]  /*aed0*/  LDGSTS.E [R0+0x10078], desc[UR16][R4.64], P6 ;  /* 0x1007800004007fae */ /* 0x0003e8000b1a1010 */
[----:B------:R-:W-:Y:S01]  /*aee0*/  IMAD.X R9, R149, 0x1, R173, P5 ;  /* 0x0000000195097824 */ /* 0x000fe200028e06ad */
[----:B--2---:R-:W-:Y:S01]  /*aef0*/  IADD3 R6, P5, PT, R2, R164, RZ ;  /* 0x000000a402067210 */ /* 0x004fe20007fbe0ff */
[----:B------:R-:W-:-:S03]  /*af00*/  VIADD R10, R169, UR7 ;  /* 0x00000007a90a7c36 */ /* 0x000fc60008000000 */
[----:B------:R2:W-:Y:S01]  /*af10*/  LDGSTS.E [R0+0x1007c], desc[UR16][R8.64], P2 ;  /* 0x1007c00008007fae */ /* 0x0005e200091a1010 */
[----:B-1----:R-:W-:-:S03]  /*af20*/  IADD3 R4, P6, PT, R2, R168, RZ ;  /* 0x000000a802047210 */ /* 0x002fc60007fde0ff */
[----:B------:R-:W0:Y:S02]  /*af30*/  LDGDEPBAR ;  /* 0x00000000000079af */ /* 0x000e240000000000 */
[--C-:B------:R-:W-:Y:S02]  /*af40*/  IMAD.X R5, R167, 0x1, R150.reuse, P6 ;  /* 0x00000001a7057824 */ /* 0x100fe400030e0696 */
[--C-:B------:R-:W-:Y:S01]  /*af50*/  IMAD.X R7, R163, 0x1, R150.reuse, P5 ;  /* 0x00000001a3077824 */ /* 0x100fe200028e0696 */
[C---:B--2---:R-:W-:Y:S02]  /*af60*/  IADD3 R8, P2, PT, R2.reuse, R160, RZ ;  /* 0x000000a002087210 */ /* 0x044fe40007f5e0ff */
[----:B------:R1:W-:Y:S03]  /*af70*/  LDGSTS.E [R10], desc[UR16][R4.64], P3 ;  /* 0x00000000040a7fae */ /* 0x0003e600099a1010 */
[----:B------:R-:W-:Y:S01]  /*af80*/  IMAD.X R9, R159, 0x1, R150, P2 ;  /* 0x000000019f097824 */ /* 0x000fe200010e0696 */
[----:B------:R2:W-:Y:S04]  /*af90*/  LDGSTS.E [R10+0x400], desc[UR16][R6.64], P3 ;  /* 0x00400000060a7fae */ /* 0x0005e800099a1010 */
[----:B------:R3:W-:Y:S01]  /*afa0*/  LDGSTS.E [R10+0x800], desc[UR16][R8.64], P3 ;  /* 0x00800000080a7fae */ /* 0x0007e200099a1010 */
[----:B-1----:R-:W-:-:S02]  /*afb0*/  IADD3 R4, P5, PT, R2, R156, RZ ;  /* 0x0000009c02047210 */ /* 0x002fc40007fbe0ff */
[----:B--2---:R-:W-:-:S03]  /*afc0*/  IADD3 R6, P2, PT, R2, R140, RZ ;  /* 0x0000008c02067210 */ /* 0x004fc60007f5e0ff */
[--C-:B------:R-:W-:Y:S01]  /*afd0*/  IMAD.X R5, R155, 0x1, R150.reuse, P5 ;  /* 0x000000019b057824 */ /* 0x100fe200028e0696 */
[----:B---3--:R-:W-:Y:S01]  /*afe0*/  IADD3 R8, P5, PT, R2, R136, RZ ;  /* 0x0000008802087210 */ /* 0x008fe20007fbe0ff */
[----:B------:R-:W-:-:S03]  /*aff0*/  IMAD.X R7, R146, 0x1, R150, P2 ;  /* 0x0000000192077824 */ /* 0x000fc600010e0696 */
[----:B------:R1:W-:Y:S01]  /*b000*/  LDGSTS.E [R10+0xc00], desc[UR16][R4.64], P3 ;  /* 0x00c00000040a7fae */ /* 0x0003e200099a1010 */
[----:B------:R-:W-:-:S03]  /*b010*/  IMAD.X R9, R144, 0x1, R150, P5 ;  /* 0x0000000190097824 */ /* 0x000fc600028e0696 */
[----:B------:R2:W-:Y:S04]  /*b020*/  LDGSTS.E [R10+0x1000], desc[UR16][R6.64], P3 ;  /* 0x01000000060a7fae */ /* 0x0005e800099a1010 */
[----:B------:R3:W-:Y:S01]  /*b030*/  LDGSTS.E [R10+0x1400], desc[UR16][R8.64], P3 ;  /* 0x01400000080a7fae */ /* 0x0007e200099a1010 */
[C---:B-1----:R-:W-:Y:S02]  /*b040*/  IADD3 R4, P2, PT, R2.reuse, R132, RZ ;  /* 0x0000008402047210 */ /* 0x042fe40007f5e0ff */
        /* <DEDUP_REMOVED lines=69> */
[----:B------:R2:W-:Y:S01]  /*b4a0*/  LDGSTS.E [R10+0x7000], desc[UR16][R6.64], P3 ;  /* 0x07000000060a7fae */ /* 0x0005e200099a1010 */
[----:B------:R-:W-:-:S03]  /*b4b0*/  LOP3.LUT R11, R169, 0x40, RZ, 0x3c, !PT ;  /* 0x00000040a90b7812 */ /* 0x000fc600078e3cff */
[----:B------:R3:W-:Y:S01]  /*b4c0*/  LDGSTS.E [R10+0x7400], desc[UR16][R8.64], P3 ;  /* 0x07400000080a7fae */ /* 0x0007e200099a1010 */
[C---:B-1----:R-:W-:Y:S02]  /*b4d0*/  IADD3 R4, P2, PT, R2.reuse, R37, RZ ;  /* 0x0000002502047210 */ /* 0x042fe40007f5e0ff */
[----:B--2---:R-:W-:-:S03]  /*b4e0*/  IADD3 R6, P5, PT, R2, R153, RZ ;  /* 0x0000009902067210 */ /* 0x004fc60007fbe0ff */
[--C-:B------:R-:W-:Y:S01]  /*b4f0*/  IMAD.X R5, R45, 0x1, R150.reuse, P2 ;  /* 0x000000012d057824 */ /* 0x100fe200010e0696 */
[----:B---3--:R-:W-:Y:S01]  /*b500*/  IADD3 R8, P2, PT, R2, R166, RZ ;  /* 0x000000a602087210 */ /* 0x008fe20007f5e0ff */
[----:B------:R-:W-:-:S03]  /*b510*/  IMAD.X R7, R41, 0x1, R150, P5 ;  /* 0x0000000129077824 */ /* 0x000fc600028e0696 */
[----:B------:R1:W-:Y:S01]  /*b520*/  LDGSTS.E [R10+0x7800], desc[UR16][R4.64], P3 ;  /* 0x07800000040a7fae */ /* 0x0003e200099a1010 */
[----:B------:R-:W-:Y:S02]  /*b530*/  VIADD R12, R11, UR7 ;  /* 0x000000070b0c7c36 */ /* 0x000fe40008000000 */
[----:B------:R-:W-:Y:S01]  /*b540*/  IMAD.X R9, R165, 0x1, R150, P2 ;  /* 0x00000001a5097824 */ /* 0x000fe200010e0696 */
        /* <DEDUP_REMOVED lines=74> */
[----:B-1----:R-:W-:-:S05]  /*b9f0*/  IADD3 R4, P5, PT, R2, R54, RZ ;  /* 0x0000003602047210 */ /* 0x002fca0007fbe0ff */
[----:B------:R-:W-:-:S05]  /*ba00*/  IMAD.X R5, R63, 0x1, R150, P5 ;  /* 0x000000013f057824 */ /* 0x000fca00028e0696 */
[----:B------:R1:W-:Y:S01]  /*ba10*/  LDGSTS.E [R12+0x6600], desc[UR16][R4.64], P3 ;  /* 0x06600000040c7fae */ /* 0x0003e200099a1010 */
[C---:B--2---:R-:W-:Y:S02]  /*ba20*/  IADD3 R6, P2, PT, R2.reuse, R50, RZ ;  /* 0x0000003202067210 */ /* 0x044fe40007f5e0ff */
[C---:B---3--:R-:W-:Y:S02]  /*ba30*/  IADD3 R8, P5, PT, R2.reuse, R46, RZ ;  /* 0x0000002e02087210 */ /* 0x048fe40007fbe0ff */
[----:B-1----:R-:W-:Y:S01]  /*ba40*/  IADD3 R4, P6, PT, R2, R42, RZ ;  /* 0x0000002a02047210 */ /* 0x002fe20007fde0ff */
[----:B------:R-:W-:-:S04]  /*ba50*/  IMAD.X R7, R59, 0x1, R150, P2 ;  /* 0x000000013b077824 */ /* 0x000fc800010e0696 */
[--C-:B------:R-:W-:Y:S01]  /*ba60*/  IMAD.X R5, R51, 0x1, R150.reuse, P6 ;  /* 0x0000000133057824 */ /* 0x100fe200030e0696 */
[C---:B------:R-:W-:Y:S01]  /*ba70*/  IADD3 R10, P6, PT, R2.reuse, R154, RZ ;  /* 0x0000009a020a7210 */ /* 0x040fe20007fde0ff */
[--C-:B------:R-:W-:Y:S01]  /*ba80*/  IMAD.X R9, R55, 0x1, R150.reuse, P5 ;  /* 0x0000000137097824 */ /* 0x100fe200028e0696 */
[----:B------:R1:W-:Y:S03]  /*ba90*/  LDGSTS.E [R12+0x6a00], desc[UR16][R6.64], P3 ;  /* 0x06a00000060c7fae */ /* 0x0003e600099a1010 */
[----:B------:R-:W-:Y:S01]  /*baa0*/  IMAD.X R11, R39, 0x1, R150, P6 ;  /* 0x00000001270b7824 */ /* 0x000fe200030e0696 */
[-C--:B------:R-:W-:Y:S01]  /*bab0*/  IADD3 R153, P6, PT, R153, R151.reuse, RZ ;  /* 0x0000009799997210 */ /* 0x080fe20007fde0ff */
[----:B------:R2:W-:Y:S04]  /*bac0*/  LDGSTS.E [R12+0x6e00], desc[UR16][R8.64], P3 ;  /* 0x06e00000080c7fae */ /* 0x0005e800099a1010 */
[----:B------:R-:W-:Y:S01]  /*bad0*/  IMAD.X R41, R41, 0x1, R152, P6 ;  /* 0x0000000129297824 */ /* 0x000fe200030e0698 */
[----:B-1----:R-:W-:Y:S01]  /*bae0*/  IADD3 R6, P2, PT, R2, R38, RZ ;  /* 0x0000002602067210 */ /* 0x002fe20007f5e0ff */
[----:B------:R1:W-:Y:S01]  /*baf0*/  LDGSTS.E [R12+0x7200], desc[UR16][R4.64], P3 ;  /* 0x07200000040c7fae */ /* 0x0003e200099a1010 */
[----:B------:R-:W-:-:S02]  /*bb00*/  IADD3 R40, P6, PT, R40, R151, RZ ;  /* 0x0000009728287210 */ /* 0x000fc40007fde0ff */
[----:B--2---:R-:W-:Y:S01]  /*bb10*/  IADD3 R8, P5, PT, R2, R36, RZ ;  /* 0x0000002402087210 */ /* 0x004fe20007fbe0ff */
[----:B------:R-:W-:Y:S01]  /*bb20*/  IMAD.X R7, R47, 0x1, R150, P2 ;  /* 0x000000012f077824 */ /* 0x000fe200010e0696 */
[-C--:B------:R-:W-:Y:S01]  /*bb30*/  IADD3 R154, P2, PT, R154, R151.reuse, RZ ;  /* 0x000000979a9a7210 */ /* 0x080fe20007f5e0ff */
[----:B------:R-:W-:Y:S02]  /*bb40*/  IMAD.X R49, R49, 0x1, R152, P6 ;  /* 0x0000000131317824 */ /* 0x000fe400030e0698 */
[----:B------:R-:W-:Y:S01]  /*bb50*/  IMAD.X R9, R43, 0x1, R150, P5 ;  /* 0x000000012b097824 */ /* 0x000fe200028e0696 */
[-C--:B------:R-:W-:Y:S01]  /*bb60*/  IADD3 R48, P6, PT, R48, R151.reuse, RZ ;  /* 0x0000009730307210 */ /* 0x080fe20007fde0ff */
[----:B------:R2:W-:Y:S01]  /*bb70*/  LDGSTS.E [R12+0x7600], desc[UR16][R6.64], P3 ;  /* 0x07600000060c7fae */ /* 0x0005e200099a1010 */
[--C-:B------:R-:W-:Y:S01]  /*bb80*/  IMAD.X R39, R39, 0x1, R152.reuse, P2 ;  /* 0x0000000127277824 */ /* 0x100fe200010e0698 */
[-C--:B------:R-:W-:Y:S02]  /*bb90*/  IADD3 R36, P5, PT, R36, R151.reuse, RZ ;  /* 0x0000009724247210 */ /* 0x080fe40007fbe0ff */
[----:B------:R2:W-:Y:S01]  /*bba0*/  LDGSTS.E [R12+0x7a00], desc[UR16][R8.64], P3 ;  /* 0x07a00000080c7fae */ /* 0x0005e200099a1010 */
[----:B------:R-:W-:Y:S01]  /*bbb0*/  IADD3 R38, P2, PT, R38, R151, RZ ;  /* 0x0000009726267210 */ /* 0x000fe20007f5e0ff */
[----:B------:R-:W-:-:S02]  /*bbc0*/  IMAD.X R57, R57, 0x1, R152, P6 ;  /* 0x0000000139397824 */ /* 0x000fc400030e0698 */
[----:B------:R2:W-:Y:S01]  /*bbd0*/  LDGSTS.E [R12+0x7e00], desc[UR16][R10.64], P3 ;  /* 0x07e000000a0c7fae */ /* 0x0005e200099a1010 */
[-C--:B------:R-:W-:Y:S02]  /*bbe0*/  IADD3 R37, P3, PT, R37, R151.reuse, RZ ;  /* 0x0000009725257210 */ /* 0x080fe40007f7e0ff */
[-C--:B------:R-:W-:Y:S01]  /*bbf0*/  IADD3 R56, P6, PT, R56, R151.reuse, RZ ;  /* 0x0000009738387210 */ /* 0x080fe20007fde0ff */
[--C-:B------:R-:W-:Y:S01]  /*bc00*/  IMAD.X R43, R43, 0x1, R152.reuse, P5 ;  /* 0x000000012b2b7824 */ /* 0x100fe200028e0698 */
        /* <DEDUP_REMOVED lines=95> */
[----:B------:R-:W-:Y:S01]  /*c200*/  UIADD3 UR5, UPT, UPT, UR5, 0x1, URZ ;  /* 0x0000000105057890 */ /* 0x000fe2000fffe0ff */
[--C-:B------:R-:W-:Y:S01]  /*c210*/  IMAD.X R139, R139, 0x1, R152.reuse, P5 ;  /* 0x000000018b8b7824 */ /* 0x100fe200028e0698 */
[-C--:B------:R-:W-:Y:S01]  /*c220*/  IADD3 R138, P5, PT, R138, R151.reuse, RZ ;  /* 0x000000978a8a7210 */ /* 0x080fe20007fbe0ff */
[--C-:B------:R-:W-:Y:S01]  /*c230*/  IMAD.X R141, R141, 0x1, R152.reuse, P3 ;  /* 0x000000018d8d7824 */ /* 0x100fe200018e0698 */
[-C--:B------:R-:W-:Y:S01]  /*c240*/  IADD3 R140, P3, PT, R140, R151.reuse, RZ ;  /* 0x000000978c8c7210 */ /* 0x080fe20007f7e0ff */
[--C-:B------:R-:W-:Y:S01]  /*c250*/  IMAD.X R143, R143, 0x1, R152.reuse, P2 ;  /* 0x000000018f8f7824 */ /* 0x100fe200010e0698 */
[-C--:B------:R-:W-:Y:S01]  /*c260*/  IADD3 R142, P2, PT, R142, R151.reuse, RZ ;  /* 0x000000978e8e7210 */ /* 0x080fe20007f5e0ff */
[--C-:B------:R-:W-:Y:S01]  /*c270*/  IMAD.X R163, R163, 0x1, R152.reuse, P6 ;  /* 0x00000001a3a37824 */ /* 0x100fe200030e0698 */
[----:B------:R-:W-:Y:S01]  /*c280*/  ISETP.NE.U32.AND P6, PT, R205, UR5, PT ;  /* 0x00000005cd007c0c */ /* 0x000fe2000bfc5070 */
[--C-:B------:R-:W-:Y:S01]  /*c290*/  IMAD.X R145, R145, 0x1, R152.reuse, P5 ;  /* 0x0000000191917824 */ /* 0x100fe200028e0698 */
[-C--:B------:R-:W-:Y:S01]  /*c2a0*/  IADD3 R158, P5, PT, R158, R151.reuse, RZ ;  /* 0x000000979e9e7210 */ /* 0x080fe20007fbe0ff */
[--C-:B------:R-:W-:Y:S01]  /*c2b0*/  IMAD.X R146, R146, 0x1, R152.reuse, P3 ;  /* 0x0000000192927824 */ /* 0x100fe200018e0698 */
[-C--:B------:R-:W-:Y:S01]  /*c2c0*/  IADD3 R160, P3, PT, R160, R151.reuse, RZ ;  /* 0x00000097a0a07210 */ /* 0x080fe20007f7e0ff */
[--C-:B------:R-:W-:Y:S01]  /*c2d0*/  IMAD.X R147, R147, 0x1, R152.reuse, P2 ;  /* 0x0000000193937824 */ /* 0x100fe200010e0698 */
[-C--:B------:R-:W-:Y:S01]  /*c2e0*/  IADD3 R162, P2, PT, R162, R151.reuse, RZ ;  /* 0x00000097a2a27210 */ /* 0x080fe20007f5e0ff */
[----:B------:R-:W-:Y:S01]  /*c2f0*/  USEL UR7, URZ, 0x1, !UP1 ;  /* 0x00000001ff077887 */ /* 0x000fe2000c800000 */
[--C-:B------:R-:W-:Y:S01]  /*c300*/  IMAD.X R157, R157, 0x1, R152.reuse, P5 ;  /* 0x000000019d9d7824 */ /* 0x100fe200028e0698 */
[-C--:B------:R-:W-:Y:S01]  /*c310*/  IADD3 R166, P5, PT, R166, R151.reuse, RZ ;  /* 0x00000097a6a67210 */ /* 0x080fe20007fbe0ff */
[--C-:B------:R-:W-:Y:S01]  /*c320*/  IMAD.X R159, R159, 0x1, R152.reuse, P3 ;  /* 0x000000019f9f7824 */ /* 0x100fe200018e0698 */
[----:B------:R-:W-:Y:S01]  /*c330*/  IADD3 R168, P3, PT, R168, R151, RZ ;  /* 0x00000097a8a87210 */ /* 0x000fe20007f7e0ff */
[----:B------:R-:W-:Y:S01]  /*c340*/  IMAD.X R161, R161, 0x1, R152, P2 ;  /* 0x00000001a1a17824 */ /* 0x000fe200010e0698 */
[----:B------:R-:W-:Y:S01]  /*c350*/  LEA R148, P2, R172, R148, 0x2 ;  /* 0x00000094ac947211 */ /* 0x000fe200078410ff */
[----:B------:R-:W-:Y:S01]  /*c360*/  UIADD3 UR20, UPT, UPT, UR20, -0x20, URZ ;  /* 0xffffffe014147890 */ /* 0x000fe2000fffe0ff */
[----:B------:R-:W0:Y:S01]  /*c370*/  LDGDEPBAR ;  /* 0x00000000000079af */ /* 0x000e220000000000 */
[----:B------:R-:W-:-:S02]  /*c380*/  ULOP3.LUT UR7, UR4, UR7, URZ, 0x3c, !UPT ;  /* 0x0000000704077292 */ /* 0x000fc4000f8e3cff */
[----:B-1----:R-:W-:Y:S02]  /*c390*/  IMAD.U32 R5, RZ, RZ, UR4 ;  /* 0x00000004ff057e24 */ /* 0x002fe4000f8e00ff */
[--C-:B------:R-:W-:Y:S02]  /*c3a0*/  IMAD.X R165, R165, 0x1, R152.reuse, P5 ;  /* 0x00000001a5a57824 */ /* 0x100fe400028e0698 */
[----:B------:R-:W-:Y:S02]  /*c3b0*/  IMAD.X R167, R167, 0x1, R152, P3 ;  /* 0x00000001a7a77824 */ /* 0x000fe400018e0698 */
[----:B------:R-:W-:Y:S01]  /*c3c0*/  IMAD.X R149, R149, 0x1, R174, P2 ;  /* 0x0000000195957824 */ /* 0x000fe200010e06ae */
[----:B--2---:R-:W-:Y:S06]  /*c3d0*/  @P6 BRA `(.L_x_11) ;  /* 0xffffffd400fc6947 */ /* 0x004fec000383ffff */
.L_x_8:
[----:B------:R-:W2:Y:S01]  /*c3e0*/  LDL.LU R8, [R1+0x138] ;  /* 0x0001380001087983 */ /* 0x000ea20000300800 */
[----:B------:R-:W3:Y:S01]  /*c3f0*/  LDCU UR5, c[0x0][0x3b8] ;  /* 0x00007700ff0577ac */ /* 0x000ee20008000800 */
[C---:B------:R-:W-:Y:S02]  /*c400*/  VIADD R2, R3.reuse, 0x3 ;  /* 0x0000000303027836 */ /* 0x040fe40000000000 */
[C---:B------:R-:W-:Y:S01]  /*c410*/  VIADD R6, R3.reuse, 0x1 ;  /* 0x0000000103067836 */ /* 0x040fe20000000000 */
[----:B------:R-:W4:Y:S01]  /*c420*/  LDCU UR6, c[0x0][0x3b4] ;  /* 0x00007680ff0677ac */ /* 0x000f220008000800 */
[C---:B------:R-:W-:Y:S01]  /*c430*/  VIADD R4, R3.reuse, 0x2 ;  /* 0x0000000203047836 */ /* 0x040fe20000000000 */
[----:B------:R-:W2:Y:S01]  /*c440*/  LDCU.128 UR12, c[0x0][0x390] ;  /* 0x00007200ff0c77ac */ /* 0x000ea20008000c00 */
[----:B------:R-:W5:Y:S01]  /*c450*/  LDCU UR19, c[0x0][0x39c] ;  /* 0x00007380ff1377ac */ /* 0x000f620008000800 */
[----:B------:R-:W1:Y:S01]  /*c460*/  LDCU UR7, c[0x0][0x39c] ;  /* 0x00007380ff0777ac */ /* 0x000e620008000800 */
[----:B---3--:R-:W-:Y:S01]  /*c470*/  IMAD R5, R3, UR5, RZ ;  /* 0x0000000503057c24 */ /* 0x008fe2000f8e02ff */
[----:B------:R-:W3:Y:S03]  /*c480*/  LDCU UR9, c[0x0][0x39c] ;  /* 0x00007380ff0977ac */ /* 0x000ee60008000800 */
[----:B------:R-:W-:Y:S01]  /*c490*/  VIADD R7, R5, UR5 ;  /* 0x0000000505077c36 */ /* 0x000fe20008000000 */
[----:B------:R-:W1:Y:S03]  /*c4a0*/  LDCU UR20, c[0x0][0x39c] ;  /* 0x00007380ff1477ac */ /* 0x000e660008000800 */
[----:B------:R-:W-:Y:S01]  /*c4b0*/  VIADD R9, R7, UR5 ;  /* 0x0000000507097c36 */ /* 0x000fe20008000000 */
[----:B------:R-:W1:Y:S03]  /*c4c0*/  LDCU UR21, c[0x0][0x39c] ;  /* 0x00007380ff1577ac */ /* 0x000e660008000800 */
[----:B-1----:R-:W-:-:S04]  /*c4d0*/  VIADD R11, R9, UR5 ;  /* 0x00000005090b7c36 */ /* 0x002fc80008000000 */
[----:B------:R-:W-:-:S04]  /*c4e0*/  VIADD R13, R11, UR5 ;  /* 0x000000050b0d7c36 */ /* 0x000fc80008000000 */
        /* <DEDUP_REMOVED lines=12> */
[----:B------:R-:W-:Y:S01]  /*c5b0*/  VIADD R39, R37, UR5 ;  /* 0x0000000525277c36 */ /* 0x000fe20008000000 */
[C---:B--2---:R-:W-:Y:S01]  /*c5c0*/  ISETP.GE.AND P0, PT, R8.reuse, UR14, PT ;  /* 0x0000000e08007c0c */ /* 0x044fe2000bf06270 */
[----:B----4-:R-:W-:-:S03]  /*c5d0*/  IMAD R0, R8, UR6, RZ ;  /* 0x0000000608007c24 */ /* 0x010fc6000f8e02ff */
[----:B-----5:R-:W-:Y:S02]  /*c5e0*/  ISETP.LT.AND P2, PT, R2, UR19, !P0 ;  /* 0x0000001302007c0c */ /* 0x020fe4000c741270 */
[----:B------:R-:W-:Y:S02]  /*c5f0*/  ISETP.LT.AND P3, PT, R6, UR7, !P0 ;  /* 0x0000000706007c0c */ /* 0x000fe4000c761270 */
[----:B---3--:R-:W-:Y:S02]  /*c600*/  ISETP.LT.AND P6, PT, R4, UR9, !P0 ;  /* 0x0000000904007c0c */ /* 0x008fe4000c7c1270 */
[----:B------:R-:W-:Y:S01]  /*c610*/  LEA R2, P5, R0, UR12, 0x2 ;  /* 0x0000000c00027c11 */ /* 0x000fe2000f8a10ff */
[----:B------:R-:W-:-:S12]  /*c620*/  @!P4 BRA `(.L_x_12) ;  /* 0x000000000010c947 */ /* 0x000fd80003800000 */
[----:B------:R-:W-:-:S06]  /*c630*/  USHF.L.U32 UR4, UR4, 0x1f, URZ ;  /* 0x0000001f04047899 */ /* 0x000fcc00080006ff */
[----:B------:R-:W-:-:S04]  /*c640*/  IMAD.U32 R4, RZ, RZ, UR4 ;  /* 0x00000004ff047e24 */ /* 0x000fc8000f8e00ff */
[----:B------:R-:W1:Y:S02]  /*c650*/  SYNCS.PHASECHK.TRANS64.TRYWAIT P4, [UR8], R4 ;  /* 0x00000004ff0075a7 */ /* 0x000e640008081108 */
[----:B-1----:R-:W-:Y:S05]  /*c660*/  @!P4 BRA `(.L_x_13) ;  /* 0x0000007c00a4c947 */ /* 0x002fea0003800000 */
.L_x_12:
[----:B------:R-:W-:-:S04]  /*c670*/  DEPBAR.LE SB0, 0x0 ;  /* 0x000080000000791a */ /* 0x000fc80000000000 */
[----:B------:R-:W-:Y:S01]  /*c680*/  BAR.SYNC.DEFER_BLOCKING 0x0 ;  /* 0x0000000000007b1d */ /* 0x000fe20000010000 */
[----:B------:R-:W-:Y:S01]  /*c690*/  LEA.HI.X.SX32 R0, R0, UR13, 0x2, P5 ;  /* 0x0000000d00007c11 */ /* 0x000fe2000a8f16ff */
[----:B------:R-:W-:Y:S01]  /*c6a0*/  VIADD R41, R39, UR5 ;  /* 0x0000000527297c36 */ /* 0x000fe20008000000 */
[----:B------:R-:W-:Y:S01]  /*c6b0*/  LEA R48, P5, R5, R2, 0x2 ;  /* 0x0000000205307211 */ /* 0x000fe200078a10ff */
[C---:B------:R-:W-:Y:S01]  /*c6c0*/  VIADD R4, R3.reuse, 0x4 ;  /* 0x0000000403047836 */ /* 0x040fe20000000000 */
[----:B------:R-:W-:Y:S01]  /*c6d0*/  ISETP.LT.AND P4, PT, R3, UR15, !P0 ;  /* 0x0000000f03007c0c */ /* 0x000fe2000c781270 */
[----:B------:R-:W-:Y:S01]  /*c6e0*/  VIADD R43, R41, UR5 ;  /* 0x00000005292b7c36 */ /* 0x000fe20008000000 */
[----:B------:R-:W-:Y:S01]  /*c6f0*/  LEA.HI.X.SX32 R49, R5, R0, 0x2, P5 ;  /* 0x0000000005317211 */ /* 0x000fe200028f16ff */
[----:B------:R-:W1:Y:S01]  /*c700*/  LDCU UR4, c[0x0][0x39c] ;  /* 0x00007380ff0477ac */ /* 0x000e620008000800 */
[----:B------:R-:W-:Y:S01]  /*c710*/  LEA R52, P5, R7, R2, 0x2 ;  /* 0x0000000207347211 */ /* 0x000fe200078a10ff */
[----:B------:R-:W-:Y:S01]  /*c720*/  VIADD R5, R43, UR5 ;  /* 0x000000052b057c36 */ /* 0x000fe20008000000 */
[----:B------:R-:W2:Y:S02]  /*c730*/  LDCU UR6, c[0x0][0x39c] ;  /* 0x00007380ff0677ac */ /* 0x000ea40008000800 */
[----:B------:R-:W-:Y:S01]  /*c740*/  LEA.HI.X.SX32 R53, R7, R0, 0x2, P5 ;  /* 0x0000000007357211 */ /* 0x000fe200028f16ff */
[----:B------:R-:W-:Y:S01]  /*c750*/  VIADD R45, R5, UR5 ;  /* 0x00000005052d7c36 */ /* 0x000fe20008000000 */
[----:B------:R-:W-:Y:S01]  /*c760*/  LEA R56, P5, R9, R2, 0x2 ;  /* 0x0000000209387211 */ /* 0x000fe200078a10ff */
[----:B------:R-:W3:Y:S02]  /*c770*/  LDCU UR7, c[0x0][0x39c] ;  /* 0x00007380ff0777ac */ /* 0x000ee40008000800 */
[----:B------:R-:W-:Y:S01]  /*c780*/  VIADD R7, R45, UR5 ;  /* 0x000000052d077c36 */ /* 0x000fe20008000000 */
[----:B------:R-:W-:Y:S01]  /*c790*/  LEA.HI.X.SX32 R57, R9, R0, 0x2, P5 ;  /* 0x0000000009397211 */ /* 0x000fe200028f16ff */
[----:B------:R-:W4:Y:S01]  /*c7a0*/  LDCU UR8, c[0x0][0x39c] ;  /* 0x00007380ff0877ac */ /* 0x000f220008000800 */
[----:B------:R-:W-:Y:S01]  /*c7b0*/  LEA R60, P5, R13, R2, 0x2 ;  /* 0x000000020d3c7211 */ /* 0x000fe200078a10ff */
[----:B------:R-:W-:Y:S01]  /*c7c0*/  VIADD R9, R7, UR5 ;  /* 0x0000000507097c36 */ /* 0x000fe20008000000 */
[----:B------:R-:W5:Y:S02]  /*c7d0*/  @!P1 SYNCS.CCTL.IV [UR10+0x14000] ;  /* 0x01400000ff0099b1 */ /* 0x000f64000800000a */
[----:B-----5:R-:W-:Y:S01]  /*c7e0*/  BAR.SYNC.DEFER_BLOCKING 0x0 ;  /* 0x0000000000007b1d */ /* 0x020fe20000010000 */
[----:B------:R-:W-:Y:S01]  /*c7f0*/  LEA.HI.X.SX32 R61, R13, R0, 0x2, P5 ;  /* 0x000000000d3d7211 */ /* 0x000fe200028f16ff */
[----:B------:R-:W-:Y:S01]  /*c800*/  VIADD R47, R9, UR5 ;  /* 0x00000005092f7c36 */ /* 0x000fe20008000000 */
[----:B------:R-:W-:-:S04]  /*c810*/  LEA R50, P5, R17, R2, 0x2 ;  /* 0x0000000211327211 */ /* 0x000fc800078a10ff */
[----:B------:R-:W-:Y:S01]  /*c820*/  LEA.HI.X.SX32 R51, R17, R0, 0x2, P5 ;  /* 0x0000000011337211 */ /* 0x000fe200028f16ff */
[----:B------:R-:W5:Y:S01]  /*c830*/  LDTM.x64 R64, tmem[UR11] ;  /* 0x0000000b004079ee */ /* 0x000f620008340000 */
[----:B------:R-:W1:Y:S01]  /*c840*/  LDTM.x64 R132, tmem[UR11+0x40] ;  /* 0x0000400b008479ee */ /* 0x000e620008340000 */
[----:B------:R-:W1:Y:S01]  /*c850*/  @!P1 SYNCS.CCTL.IV [UR10+0x14008] ;  /* 0x01400800ff0099b1 */ /* 0x000e62000800000a */
[----:B------:R-:W-:-:S04]  /*c860*/  LEA R58, P1, R11, R2, 0x2 ;  /* 0x000000020b3a7211 */ /* 0x000fc800078210ff */
[----:B------:R-:W-:Y:S01]  /*c870*/  LEA.HI.X.SX32 R59, R11, R0, 0x2, P1 ;  /* 0x000000000b3b7211 */ /* 0x000fe200008f16ff */
[----:B------:R-:W-:Y:S01]  /*c880*/  VIADD R11, R47, UR5 ;  /* 0x000000052f0b7c36 */ /* 0x000fe20008000000 */
[-C--:B------:R-:W-:Y:S01]  /*c890*/  LEA R62, P1, R15, R2.reuse, 0x2 ;  /* 0x000000020f3e7211 */ /* 0x080fe200078210ff */
[----:B-----5:R-:W-:Y:S01]  /*c8a0*/  STL.64 [R1+0x20], R72 ;  /* 0x0000204801007387 */ /* 0x020fe20000100a00 */
[----:B------:R-:W-:Y:S01]  /*c8b0*/  IMAD.MOV.U32 R10, RZ, RZ, R66 ;  /* 0x000000ffff0a7224 */ /* 0x000fe200078e0042 */
[----:B------:R-:W-:Y:S01]  /*c8c0*/  LEA R66, P5, R21, R2, 0x2 ;  /* 0x0000000215427211 */ /* 0x000fe200078a10ff */
[----:B------:R-:W-:Y:S01]  /*c8d0*/  IMAD.MOV.U32 R16, RZ, RZ, R67 ;  /* 0x000000ffff107224 */ /* 0x000fe200078e0043 */
[----:B------:R-:W-:Y:S01]  /*c8e0*/  STL.64 [R1+0x28], R74 ;  /* 0x0000284a01007387 */ /* 0x000fe20000100a00 */
[----:B------:R-:W-:Y:S01]  /*c8f0*/  LEA.HI.X.SX32 R63, R15, R0, 0x2, P1 ;  /* 0x000000000f3f7211 */ /* 0x000fe200008f16ff */
[----:B------:R-:W-:Y:S01]  /*c900*/  IMAD.MOV.U32 R6, RZ, RZ, R64 ;  /* 0x000000ffff067224 */ /* 0x000fe200078e0040 */
[----:B------:R-:W-:Y:S01]  /*c910*/  LEA R54, P1, R19, R2, 0x2 ;  /* 0x0000000213367211 */ /* 0x000fe200078210ff */
[----:B------:R-:W-:Y:S01]  /*c920*/  STL.64 [R1+0x30], R76 ;  /* 0x0000304c01007387 */ /* 0x000fe20000100a00 */
[-C--:B------:R-:W-:Y:S01]  /*c930*/  LEA.HI.X.SX32 R67, R21, R0.reuse, 0x2, P5 ;  /* 0x0000000015437211 */ /* 0x080fe200028f16ff */
[----:B------:R-:W-:Y:S01]  /*c940*/  IMAD.MOV.U32 R14, RZ, RZ, R65 ;  /* 0x000000ffff0e7224 */ /* 0x000fe200078e0041 */
[----:B------:R-:W-:Y:S01]  /*c950*/  LEA.HI.X.SX32 R55, R19, R0, 0x2, P1 ;  /* 0x0000000013377211 */ /* 0x000fe200008f16ff */
[----:B------:R-:W-:Y:S01]  /*c960*/  STL.64 [R1+0x38], R78 ;  /* 0x0000384e01007387 */ /* 0x000fe20000100a00 */
[----:B------:R-:W-:Y:S01]  /*c970*/  LEA R64, P1, R23, R2, 0x2 ;  /* 0x0000000217407211 */ /* 0x000fe200078210ff */
[----:B------:R-:W-:-:S02]  /*c980*/  VIADD R13, R11, UR5 ;  /* 0x000000050b0d7c36 */ /* 0x000fc40008000000 */
[----:B------:R-:W-:Y:S01]  /*c990*/  STL.64 [R1+0x40], R80 ;  /* 0x0000405001007387 */ /* 0x000fe20000100a00 */
[----:B------:R-:W-:Y:S01]  /*c9a0*/  LEA.HI.X.SX32 R65, R23, R0, 0x2, P1 ;  /* 0x0000000017417211 */ /* 0x000fe200008f16ff */
[----:B------:R-:W-:Y:S02]  /*c9b0*/  VIADD R15, R13, UR5 ;  /* 0x000000050d0f7c36 */ /* 0x000fe40008000000 */
[----:B------:R-:W-:Y:S01]  /*c9c0*/  STL.64 [R1+0x48], R82 ;  /* 0x0000485201007387 */ /* 0x000fe20000100a00 */
[----:B------:R-:W-:Y:S02]  /*c9d0*/  IMAD.MOV.U32 R20, RZ, RZ, R69 ;  /* 0x000000ffff147224 */ /* 0x000fe400078e0045 */
[----:B------:R-:W-:Y:S01]  /*c9e0*/  VIADD R17, R15, UR5 ;  /* 0x000000050f117c36 */ /* 0x000fe20008000000 */
[----:B------:R-:W-:Y:S01]  /*c9f0*/  STL.64 [R1+0x50], R84 ;  /* 0x0000505401007387 */ /* 0x000fe20000100a00 */
[----:B------:R-:W-:Y:S02]  /*ca00*/  IMAD.MOV.U32 R18, RZ, RZ, R68 ;  /* 0x000000ffff127224 */ /* 0x000fe400078e0044 */
[----:B------:R-:W-:Y:S01]  /*ca10*/  VIADD R19, R17, UR5 ;  /* 0x0000000511137c36 */ /* 0x000fe20008000000 */
[----:B------:R-:W-:Y:S01]  /*ca20*/  STL.64 [R1+0x58], R86 ;  /* 0x0000585601007387 */ /* 0x000fe20000100a00 */
[----:B------:R-:W-:-:S02]  /*ca30*/  IMAD.MOV.U32 R12, RZ, RZ, R71 ;  /* 0x000000ffff0c7224 */ /* 0x000fc400078e0047 */
[----:B------:R-:W-:Y:S01]  /*ca40*/  VIADD R21, R19, UR5 ;  /* 0x0000000513157c36 */ /* 0x000fe20008000000 */
[----:B------:R-:W-:Y:S01]  /*ca50*/  STL.64 [R1+0x60], R88 ;  /* 0x0000605801007387 */ /* 0x000fe20000100a00 */
[----:B------:R-:W-:-:S03]  /*ca60*/  IMAD.MOV.U32 R8, RZ, RZ, R70 ;  /* 0x000000ffff087224 */ /* 0x000fc600078e0046 */
[----:B------:R-:W-:Y:S04]  /*ca70*/  STL.64 [R1+0x68], R90 ;  /* 0x0000685a01007387 */ /* 0x000fe80000100a00 */
        /* <DEDUP_REMOVED lines=17> */
[----:B------:R5:W-:Y:S04]  /*cb90*/  STL.64 [R1+0xf8], R126 ;  /* 0x0000f87e01007387 */ /* 0x000be80000100a00 */
[----:B------:R1:W-:Y:S04]  /*cba0*/  STL.64 [R1+0x1d0], R66 ;  /* 0x0001d04201007387 */ /* 0x0003e80000100a00 */
[----:B------:R2:W-:Y:S01]  /*cbb0*/  STL.64 [R1+0x1c8], R64 ;  /* 0x0001c84001007387 */ /* 0x0005e20000100a00 */
[----:B-----5:R-:W5:Y:S01]  /*cbc0*/  LDTM.x64 R68, tmem[UR11+0x80] ;  /* 0x0000800b004479ee */ /* 0x020f620008340000 */
[----:B-1----:R-:W-:-:S04]  /*cbd0*/  LEA R66, P5, R25, R2, 0x2 ;  /* 0x0000000219427211 */ /* 0x002fc800078a10ff */
[----:B------:R-:W-:Y:S02]  /*cbe0*/  LEA.HI.X.SX32 R67, R25, R0, 0x2, P5 ;  /* 0x0000000019437211 */ /* 0x000fe400028f16ff */
[-C--:B------:R-:W-:Y:S02]  /*cbf0*/  LEA R22, P5, R29, R2.reuse, 0x2 ;  /* 0x000000021d167211 */ /* 0x080fe400078a10ff */
[----:B--2---:R-:W-:Y:S01]  /*cc00*/  LEA R64, P1, R27, R2, 0x2 ;  /* 0x000000021b407211 */ /* 0x004fe200078210ff */
[----:B------:R-:W-:Y:S01]  /*cc10*/  STL.64 [R1+0x1c0], R66 ;  /* 0x0001c04201007387 */ /* 0x000fe20000100a00 */
[-C--:B------:R-:W-:Y:S02]  /*cc20*/  LEA.HI.X.SX32 R23, R29, R0.reuse, 0x2, P5 ;  /* 0x000000001d177211 */ /* 0x080fe400028f16ff */
[----:B------:R-:W-:Y:S02]  /*cc30*/  LEA.HI.X.SX32 R65, R27, R0, 0x2, P1 ;  /* 0x000000001b417211 */ /* 0x000fe400008f16ff */
[C---:B------:R-:W-:Y:S01]  /*cc40*/  LEA R24, P1, R31.reuse, R2, 0x2 ;  /* 0x000000021f187211 */ /* 0x040fe200078210ff */
[----:B------:R1:W-:Y:S03]  /*cc50*/  STL.64 [R1+0x1b0], R22 ;  /* 0x0001b01601007387 */ /* 0x0003e60000100a00 */
[----:B------:R-:W-:Y:S01]  /*cc60*/  LEA.HI.X.SX32 R25, R31, R0, 0x2, P1 ;  /* 0x000000001f197211 */ /* 0x000fe200008f16ff */
[----:B------:R2:W-:Y:S01]  /*cc70*/  STL.64 [R1+0x1b8], R64 ;  /* 0x0001b84001007387 */ /* 0x0005e20000100a00 */
[----:B------:R-:W-:-:S03]  /*cc80*/  LEA R26, P1, R35, R2, 0x2 ;  /* 0x00000002231a7211 */ /* 0x000fc600078210ff */
[----:B------:R3:W-:Y:S01]  /*cc90*/  STL.64 [R1+0x1a8], R24 ;  /* 0x0001a81801007387 */ /* 0x0007e20000100a00 */
[----:B------:R-:W-:Y:S02]  /*cca0*/  LEA.HI.X.SX32 R27, R35, R0, 0x2, P1 ;  /* 0x00000000231b7211 */ /* 0x000fe400008f16ff */
[-C--:B------:R-:W-:Y:S01]  /*ccb0*/  LEA R32, P1, R39, R2.reuse, 0x2 ;  /* 0x0000000227207211 */ /* 0x080fe200078210ff */
[----:B-1----:R-:W-:Y:S02]  /*ccc0*/  VIADD R23, R21, UR5 ;  /* 0x0000000515177c36 */ /* 0x002fe40008000000 */
[----:B------:R1:W-:Y:S01]  /*ccd0*/  STL.64 [R1+0x198], R26 ;  /* 0x0001981a01007387 */ /* 0x0003e20000100a00 */
[----:B--2---:R-:W-:-:S04]  /*cce0*/  LEA R64, P5, R33, R2, 0x2 ;  /* 0x0000000221407211 */ /* 0x004fc800078a10ff */
[----:B------:R-:W-:Y:S01]  /*ccf0*/  LEA.HI.X.SX32 R65, R33, R0, 0x2, P5 ;  /* 0x0000000021417211 */ /* 0x000fe200028f16ff */
[----:B---3--:R-:W-:Y:S01]  /*cd00*/  VIADD R25, R23, UR5 ;  /* 0x0000000517197c36 */ /* 0x008fe20008000000 */
[----:B------:R-:W-:Y:S02]  /*cd10*/  LEA R28, P5, R37, R2, 0x2 ;  /* 0x00000002251c7211 */ /* 0x000fe400078a10ff */
[-C--:B------:R-:W-:Y:S01]  /*cd20*/  LEA.HI.X.SX32 R33, R39, R0.reuse, 0x2, P1 ;  /* 0x0000000027217211 */ /* 0x080fe200008f16ff */
[----:B------:R-:W-:Y:S01]  /*cd30*/  STL.64 [R1+0x1a0], R64 ;  /* 0x0001a04001007387 */ /* 0x000fe20000100a00 */
[----:B------:R-:W-:Y:S01]  /*cd40*/  LEA.HI.X.SX32 R29, R37, R0, 0x2, P5 ;  /* 0x00000000251d7211 */ /* 0x000fe200028f16ff */
[----:B-1----:R-:W-:Y:S01]  /*cd50*/  VIADD R27, R25, UR5 ;  /* 0x00000005191b7c36 */ /* 0x002fe20008000000 */
[----:B------:R-:W-:-:S03]  /*cd60*/  LEA R30, P5, R41, R2, 0x2 ;  /* 0x00000002291e7211 */ /* 0x000fc600078a10ff */
[----:B------:R1:W-:Y:S01]  /*cd70*/  STL.64 [R1+0x190], R28 ;  /* 0x0001901c01007387 */ /* 0x0003e20000100a00 */
[----:B------:R-:W-:Y:S02]  /*cd80*/  LEA.HI.X.SX32 R31, R41, R0, 0x2, P5 ;  /* 0x00000000291f7211 */ /* 0x000fe400028f16ff */
[C---:B------:R-:W-:Y:S01]  /*cd90*/  LEA R36, P5, R5.reuse, R2, 0x2 ;  /* 0x0000000205247211 */ /* 0x040fe200078a10ff */
[----:B------:R2:W-:Y:S03]  /*cda0*/  STL.64 [R1+0x188], R32 ;  /* 0x0001882001007387 */ /* 0x0005e60000100a00 */
[----:B------:R-:W-:Y:S01]  /*cdb0*/  LEA.HI.X.SX32 R37, R5, R0, 0x2, P5 ;  /* 0x0000000005257211 */ /* 0x000fe200028f16ff */
[----:B------:R3:W-:Y:S01]  /*cdc0*/  STL.64 [R1+0x180], R30 ;  /* 0x0001801e01007387 */ /* 0x0007e20000100a00 */
[----:B-1----:R-:W-:Y:S01]  /*cdd0*/  VIADD R29, R27, UR5 ;  /* 0x000000051b1d7c36 */ /* 0x002fe20008000000 */
[----:B--2---:R-:W-:-:S04]  /*cde0*/  LEA R32, P1, R43, R2, 0x2 ;  /* 0x000000022b207211 */ /* 0x004fc800078210ff */
[----:B------:R-:W-:Y:S01]  /*cdf0*/  LEA.HI.X.SX32 R33, R43, R0, 0x2, P1 ;  /* 0x000000002b217211 */ /* 0x000fe200008f16ff */
[----:B---3--:R-:W-:Y:S01]  /*ce00*/  VIADD R31, R29, UR5 ;  /* 0x000000051d1f7c36 */ /* 0x008fe20008000000 */
[----:B------:R-:W-:-:S03]  /*ce10*/  LEA R34, P1, R45, R2, 0x2 ;  /* 0x000000022d227211 */ /* 0x000fc600078210ff */
[----:B------:R1:W-:Y:S01]  /*ce20*/  STL.64 [R1+0x178], R32 ;  /* 0x0001782001007387 */ /* 0x0003e20000100a00 */
[----:B------:R-:W-:-:S03]  /*ce30*/  LEA.HI.X.SX32 R35, R45, R0, 0x2, P1 ;  /* 0x000000002d237211 */ /* 0x000fc600008f16ff */
[----:B------:R2:W-:Y:S04]  /*ce40*/  STL.64 [R1+0x170], R36 ;  /* 0x0001702401007387 */ /* 0x0005e80000100a00 */
[----:B------:R3:W-:Y:S01]  /*ce50*/  STL.64 [R1+0x168], R34 ;  /* 0x0001682201007387 */ /* 0x0007e20000100a00 */
[----:B-1----:R-:W-:Y:S01]  /*ce60*/  VIADD R33, R31, UR5 ;  /* 0x000000051f217c36 */ /* 0x002fe20008000000 */
[----:B--2---:R-:W-:-:S03]  /*ce70*/  LEA R36, P5, R7, R2, 0x2 ;  /* 0x0000000207247211 */ /* 0x004fc600078a10ff */
[----:B------:R-:W-:Y:S01]  /*ce80*/  VIADD R5, R33, UR5 ;  /* 0x0000000521057c36 */ /* 0x000fe20008000000 */
[----:B---3--:R-:W-:Y:S02]  /*ce90*/  LEA R34, P1, R9, R2, 0x2 ;  /* 0x0000000209227211 */ /* 0x008fe400078210ff */
[-C--:B------:R-:W-:Y:S01]  /*cea0*/  LEA.HI.X.SX32 R37, R7, R0.reuse, 0x2, P5 ;  /* 0x0000000007257211 */ /* 0x080fe200028f16ff */
[----:B------:R-:W-:Y:S01]  /*ceb0*/  VIADD R7, R5, UR5 ;  /* 0x0000000505077c36 */ /* 0x000fe20008000000 */
[----:B------:R-:W-:-:S03]  /*cec0*/  LEA.HI.X.SX32 R35, R9, R0, 0x2, P1 ;  /* 0x0000000009237211 */ /* 0x000fc600008f16ff */
[----:B------:R1:W-:Y:S01]  /*ced0*/  STL.64 [R1+0x160], R36 ;  /* 0x0001602401007387 */ /* 0x0003e20000100a00 */
[----:B------:R-:W-:-:S03]  /*cee0*/  VIADD R9, R7, UR5 ;  /* 0x0000000507097c36 */ /* 0x000fc60008000000 */
[----:B------:R2:W-:Y:S01]  /*cef0*/  STL.64 [R1+0x158], R34 ;  /* 0x0001582201007387 */ /* 0x0005e20000100a00 */
[-C--:B-1----:R-:W-:Y:S02]  /*cf00*/  LEA R36, P5, R47, R2.reuse, 0x2 ;  /* 0x000000022f247211 */ /* 0x082fe400078a10ff */
[----:B--2---:R-:W-:Y:S02]  /*cf10*/  LEA R34, P1, R11, R2, 0x2 ;  /* 0x000000020b227211 */ /* 0x004fe400078210ff */
[-C--:B------:R-:W-:Y:S02]  /*cf20*/  LEA.HI.X.SX32 R37, R47, R0.reuse, 0x2, P5 ;  /* 0x000000002f257211 */ /* 0x080fe400028f16ff */
[----:B------:R-:W-:Y:S01]  /*cf30*/  LEA.HI.X.SX32 R35, R11, R0, 0x2, P1 ;  /* 0x000000000b237211 */ /* 0x000fe200008f16ff */
[----:B------:R-:W-:Y:S02]  /*cf40*/  VIADD R11, R9, UR5 ;  /* 0x00000005090b7c36 */ /* 0x000fe40008000000 */
[----:B------:R1:W-:Y:S04]  /*cf50*/  STL.64 [R1+0x150], R36 ;  /* 0x0001502401007387 */ /* 0x0003e80000100a00 */
[----:B------:R2:W-:Y:S01]  /*cf60*/  STL.64 [R1+0x148], R34 ;  /* 0x0001482201007387 */ /* 0x0005e20000100a00 */
[----:B-1----:R-:W-:-:S02]  /*cf70*/  LEA R36, P5, R13, R2, 0x2 ;  /* 0x000000020d247211 */ /* 0x002fc400078a10ff */
[----:B--2---:R-:W-:Y:S02]  /*cf80*/  LEA R34, P1, R15, R2, 0x2 ;  /* 0x000000020f227211 */ /* 0x004fe400078210ff */
        /* <DEDUP_REMOVED lines=19> */
[----:B------:R1:W-:Y:S04]  /*d0c0*/  STL.64 [R1+0x120], R36 ;  /* 0x0001202401007387 */ /* 0x0003e80000100a00 */
[----:B------:R2:W-:Y:S01]  /*d0d0*/  STL.64 [R1+0x118], R34 ;  /* 0x0001182201007387 */ /* 0x0005e20000100a00 */
[-C--:B-1----:R-:W-:Y:S02]  /*d0e0*/  LEA R36, P5, R25, R2.reuse, 0x2 ;  /* 0x0000000219247211 */ /* 0x082fe400078a10ff */
[----:B--2---:R-:W-:Y:S02]  /*d0f0*/  LEA R34, P1, R27, R2, 0x2 ;  /* 0x000000021b227211 */ /* 0x004fe400078210ff */
[----:B------:R-:W-:Y:S02]  /*d100*/  LEA.HI.X.SX32 R37, R25, R0, 0x2, P5 ;  /* 0x0000000019257211 */ /* 0x000fe400028f16ff */
[----:B------:R-:W-:-:S02]  /*d110*/  LEA R22, P5, R29, R2, 0x2 ;  /* 0x000000021d167211 */ /* 0x000fc400078a10ff */
[-C--:B------:R-:W-:Y:S01]  /*d120*/  LEA.HI.X.SX32 R35, R27, R0.reuse, 0x2, P1 ;  /* 0x000000001b237211 */ /* 0x080fe200008f16ff */
[----:B------:R-:W-:Y:S01]  /*d130*/  STL.64 [R1+0x110], R36 ;  /* 0x0001102401007387 */ /* 0x000fe20000100a00 */
[----:B------:R-:W-:Y:S02]  /*d140*/  LEA.HI.X.SX32 R23, R29, R0, 0x2, P5 ;  /* 0x000000001d177211 */ /* 0x000fe400028f16ff */
[-C--:B------:R-:W-:Y:S01]  /*d150*/  LEA R250, P1, R31, R2.reuse, 0x2 ;  /* 0x000000021ffa7211 */ /* 0x080fe200078210ff */
[----:B------:R-:W-:Y:S01]  /*d160*/  STL.64 [R1+0x108], R34 ;  /* 0x0001082201007387 */ /* 0x000fe20000100a00 */
[----:B------:R-:W-:Y:S02]  /*d170*/  LEA R248, P5, R33, R2, 0x2 ;  /* 0x0000000221f87211 */ /* 0x000fe400078a10ff */
[----:B------:R-:W-:Y:S01]  /*d180*/  LEA.HI.X.SX32 R251, R31, R0, 0x2, P1 ;  /* 0x000000001ffb7211 */ /* 0x000fe200008f16ff */
[----:B------:R1:W-:Y:S01]  /*d190*/  STL.64 [R1+0x100], R22 ;  /* 0x0001001601007387 */ /* 0x0003e20000100a00 */
[----:B------:R-:W-:-:S02]  /*d1a0*/  LEA R246, P1, R5, R2, 0x2 ;  /* 0x0000000205f67211 */ /* 0x000fc400078210ff */
[----:B------:R-:W-:Y:S01]  /*d1b0*/  LEA.HI.X.SX32 R249, R33, R0, 0x2, P5 ;  /* 0x0000000021f97211 */ /* 0x000fe200028f16ff */
[----:B------:R2:W-:Y:S01]  /*d1c0*/  STL.64 [R1+0x1f8], R250 ;  /* 0x0001f8fa01007387 */ /* 0x0005e20000100a00 */
[----:B------:R-:W-:Y:S02]  /*d1d0*/  LEA R244, P5, R7, R2, 0x2 ;  /* 0x0000000207f47211 */ /* 0x000fe400078a10ff */
[----:B------:R-:W-:Y:S01]  /*d1e0*/  LEA.HI.X.SX32 R247, R5, R0, 0x2, P1 ;  /* 0x0000000005f77211 */ /* 0x000fe200008f16ff */
[----:B------:R-:W-:Y:S01]  /*d1f0*/  STL.64 [R1+0x200], R248 ;  /* 0x000200f801007387 */ /* 0x000fe20000100a00 */
[----:B------:R-:W-:Y:S02]  /*d200*/  LEA R242, P1, R9, R2, 0x2 ;  /* 0x0000000209f27211 */ /* 0x000fe400078210ff */
[----:B------:R-:W-:Y:S01]  /*d210*/  LEA.HI.X.SX32 R245, R7, R0, 0x2, P5 ;  /* 0x0000000007f57211 */ /* 0x000fe200028f16ff */
[----:B-1----:R-:W-:Y:S01]  /*d220*/  VIADD R23, R21, UR5 ;  /* 0x0000000515177c36 */ /* 0x002fe20008000000 */
[----:B------:R-:W-:Y:S01]  /*d230*/  LEA R240, P5, R11, R2, 0x2 ;  /* 0x000000020bf07211 */ /* 0x000fe200078a10ff */
[----:B------:R-:W-:Y:S01]  /*d240*/  STL [R1+0x220], R246 ;  /* 0x000220f601007387 */ /* 0x000fe20000100800 */
[----:B------:R-:W-:Y:S01]  /*d250*/  LEA.HI.X.SX32 R243, R9, R0, 0x2, P1 ;  /* 0x0000000009f37211 */ /* 0x000fe200008f16ff */
[----:B------:R-:W-:Y:S01]  /*d260*/  VIADD R25, R23, UR5 ;  /* 0x0000000517197c36 */ /* 0x000fe20008000000 */
        /* <DEDUP_REMOVED lines=13> */
[----:B------:R1:W-:Y:S01]  /*d340*/  STL [R1+0x1e8], R241 ;  /* 0x0001e8f101007387 */ /* 0x0003e20000100800 */
[----:B------:R-:W-:Y:S01]  /*d350*/  LEA.HI.X.SX32 R235, R17, R0, 0x2, P1 ;  /* 0x0000000011eb7211 */ /* 0x000fe200008f16ff */
[----:B------:R-:W-:Y:S01]  /*d360*/  VIADD R11, R9, UR5 ;  /* 0x00000005090b7c36 */ /* 0x000fe20008000000 */
[----:B------:R-:W-:Y:S01]  /*d370*/  LEA R230, P1, R21, R2, 0x2 ;  /* 0x0000000215e67211 */ /* 0x000fe200078210ff */
[----:B------:R3:W-:Y:S01]  /*d380*/  STL [R1+0x238], R240 ;  /* 0x000238f001007387 */ /* 0x0007e20000100800 */
[----:B------:R-:W-:Y:S01]  /*d390*/  LEA.HI.X.SX32 R233, R19, R0, 0x2, P5 ;  /* 0x0000000013e97211 */ /* 0x000fe200028f16ff */
[----:B------:R-:W-:Y:S01]  /*d3a0*/  VIADD R13, R11, UR5 ;  /* 0x000000050b0d7c36 */ /* 0x000fe20008000000 */
[----:B------:R-:W-:Y:S01]  /*d3b0*/  LEA R228, P5, R23, R2, 0x2 ;  /* 0x0000000217e47211 */ /* 0x000fe200078a10ff */
[----:B--2---:R-:W-:Y:S01]  /*d3c0*/  IMAD.MOV.U32 R251, RZ, RZ, R20 ;  /* 0x000000fffffb7224 */ /* 0x004fe200078e0014 */
[----:B------:R-:W-:Y:S01]  /*d3d0*/  LEA.HI.X.SX32 R231, R21, R0, 0x2, P1 ;  /* 0x0000000015e77211 */ /* 0x000fe200008f16ff */
[----:B------:R-:W-:Y:S01]  /*d3e0*/  VIADD R15, R13, UR5 ;  /* 0x000000050d0f7c36 */ /* 0x000fe20008000000 */
[----:B------:R-:W-:Y:S01]  /*d3f0*/  LEA R226, P1, R25, R2, 0x2 ;  /* 0x0000000219e27211 */ /* 0x000fe200078210ff */
[----:B-1----:R-:W-:Y:S01]  /*d400*/  IMAD.MOV.U32 R241, RZ, RZ, R63 ;  /* 0x000000fffff17224 */ /* 0x002fe200078e003f */
[----:B------:R-:W-:Y:S01]  /*d410*/  LEA.HI.X.SX32 R229, R23, R0, 0x2, P5 ;  /* 0x0000000017e57211 */ /* 0x000fe200028f16ff */
[----:B------:R-:W-:Y:S01]  /*d420*/  VIADD R17, R15, UR5 ;  /* 0x000000050f117c36 */ /* 0x000fe20008000000 */
[----:B------:R-:W-:Y:S01]  /*d430*/  LEA R224, P5, R5, R2, 0x2 ;  /* 0x0000000205e07211 */ /* 0x000fe200078a10ff */
[----:B---3--:R-:W-:Y:S01]  /*d440*/  IMAD.MOV.U32 R240, RZ, RZ, R62 ;  /* 0x000000fffff07224 */ /* 0x008fe200078e003e */
[----:B------:R-:W-:Y:S01]  /*d450*/  LEA.HI.X.SX32 R227, R25, R0, 0x2, P1 ;  /* 0x0000000019e37211 */ /* 0x000fe200008f16ff */
[----:B------:R-:W-:Y:S01]  /*d460*/  IMAD.MOV.U32 R245, RZ, RZ, R18 ;  /* 0x000000fffff57224 */ /* 0x000fe200078e0012 */
[----:B------:R-:W-:Y:S01]  /*d470*/  LEA R222, P1, R7, R2, 0x2 ;  /* 0x0000000207de7211 */ /* 0x000fe200078210ff */
[----:B------:R-:W-:Y:S01]  /*d480*/  IMAD.MOV.U32 R243, RZ, RZ, R16 ;  /* 0x000000fffff37224 */ /* 0x000fe200078e0010 */
[----:B------:R-:W-:Y:S01]  /*d490*/  LEA.HI.X.SX32 R225, R5, R0, 0x2, P5 ;  /* 0x0000000005e17211 */ /* 0x000fe200028f16ff */
[----:B------:R-:W-:Y:S01]  /*d4a0*/  VIADD R5, R17, UR5 ;  /* 0x0000000511057c36 */ /* 0x000fe20008000000 */
[----:B------:R-:W-:Y:S01]  /*d4b0*/  LEA R220, P5, R9, R2, 0x2 ;  /* 0x0000000209dc7211 */ /* 0x000fe200078a10ff */
[----:B------:R-:W-:Y:S01]  /*d4c0*/  STL.64 [R1+0x240], R240 ;  /* 0x000240f001007387 */ /* 0x000fe20000100a00 */
        /* <DEDUP_REMOVED lines=17> */
[----:B-1----:R-:W-:Y:S01]  /*d5e0*/  IMAD.MOV.U32 R237, RZ, RZ, R6 ;  /* 0x000000ffffed7224 */ /* 0x002fe200078e0006 */
[----:B------:R-:W-:Y:S01]  /*d5f0*/  LEA R210, P1, R5, R2, 0x2 ;  /* 0x0000000205d27211 */ /* 0x000fe200078210ff */
[----:B------:R-:W-:Y:S01]  /*d600*/  STL [R1+0x1d8], R233 ;  /* 0x0001d8e901007387 */ /* 0x000fe20000100800 */
[----:B------:R-:W-:Y:S01]  /*d610*/  LEA.HI.X.SX32 R213, R17, R0, 0x2, P5 ;  /* 0x0000000011d57211 */ /* 0x000fe200028f16ff */
[----:B------:R-:W-:Y:S01]  /*d620*/  IMAD.MOV.U32 R240, RZ, RZ, R48 ;  /* 0x000000fffff07224 */ /* 0x000fe200078e0030 */
[----:B------:R-:W-:Y:S01]  /*d630*/  LEA R208, P5, R7, R2, 0x2 ;  /* 0x0000000207d07211 */ /* 0x000fe200078a10ff */
[----:B------:R-:W-:Y:S01]  /*d640*/  STL.64 [R1+0x210], R230 ;  /* 0x000210e601007387 */ /* 0x000fe20000100a00 */
[-C--:B------:R-:W-:Y:S01]  /*d650*/  LEA.HI.X.SX32 R211, R5, R0.reuse, 0x2, P1 ;  /* 0x0000000005d37211 */ /* 0x080fe200008f16ff */
[----:B------:R-:W-:Y:S01]  /*d660*/  VIADD R5, R13, UR5 ;  /* 0x000000050d057c36 */ /* 0x000fe20008000000 */
[----:B------:R-:W-:Y:S01]  /*d670*/  LEA.HI.X.SX32 R209, R7, R0, 0x2, P5 ;  /* 0x0000000007d17211 */ /* 0x000fe200028f16ff */
[----:B------:R1:W-:Y:S01]  /*d680*/  STL.64 [R1+0x218], R228 ;  /* 0x000218e401007387 */ /* 0x0003e20000100a00 */
[-C--:B------:R-:W-:Y:S01]  /*d690*/  LEA R206, P1, R9, R2.reuse, 0x2 ;  /* 0x0000000209ce7211 */ /* 0x080fe200078210ff */
[----:B------:R-:W-:Y:S01]  /*d6a0*/  VIADD R7, R5, UR5 ;  /* 0x0000000505077c36 */ /* 0x000fe20008000000 */
[----:B------:R-:W-:Y:S01]  /*d6b0*/  LEA R204, P5, R11, R2, 0x2 ;  /* 0x000000020bcc7211 */ /* 0x000fe200078a10ff */
[----:B------:R2:W-:Y:S01]  /*d6c0*/  STL.64 [R1+0x228], R226 ;  /* 0x000228e201007387 */ /* 0x0005e20000100a00 */
[-C--:B------:R-:W-:Y:S01]  /*d6d0*/  LEA.HI.X.SX32 R207, R9, R0.reuse, 0x2, P1 ;  /* 0x0000000009cf7211 */ /* 0x080fe200008f16ff */
[----:B------:R-:W-:Y:S01]  /*d6e0*/  VIADD R252, R7, UR5 ;  /* 0x0000000507fc7c36 */ /* 0x000fe20008000000 */
[----:B------:R-:W-:Y:S01]  /*d6f0*/  LEA.HI.X.SX32 R205, R11, R0, 0x2, P5 ;  /* 0x000000000bcd7211 */ /* 0x000fe200028f16ff */
[----:B------:R-:W-:Y:S01]  /*d700*/  IMAD.MOV.U32 R241, RZ, RZ, R49 ;  /* 0x000000fffff17224 */ /* 0x000fe200078e0031 */
[-C--:B------:R-:W-:Y:S01]  /*d710*/  LEA R202, P1, R13, R2.reuse, 0x2 ;  /* 0x000000020dca7211 */ /* 0x080fe200078210ff */
[----:B------:R3:W-:Y:S01]  /*d720*/  STL.64 [R1+0x230], R224 ;  /* 0x000230e001007387 */ /* 0x0007e20000100a00 */
[----:B------:R-:W-:Y:S01]  /*d730*/  LEA R200, P5, R5, R2, 0x2 ;  /* 0x0000000205c87211 */ /* 0x000fe200078a10ff */
[----:B-1----:R-:W-:Y:S01]  /*d740*/  IMAD.MOV.U32 R228, RZ, RZ, R60 ;  /* 0x000000ffffe47224 */ /* 0x002fe200078e003c */
[-C--:B------:R-:W-:Y:S01]  /*d750*/  LEA.HI.X.SX32 R203, R13, R0.reuse, 0x2, P1 ;  /* 0x000000000dcb7211 */ /* 0x080fe200008f16ff */
[----:B------:R-:W-:Y:S01]  /*d760*/  IMAD.MOV.U32 R229, RZ, RZ, R61 ;  /* 0x000000ffffe57224 */ /* 0x000fe200078e003d */
[----:B------:R-:W-:Y:S01]  /*d770*/  LEA.HI.X.SX32 R201, R5, R0, 0x2, P5 ;  /* 0x0000000005c97211 */ /* 0x000fe200028f16ff */
[----:B------:R-:W-:Y:S01]  /*d780*/  VIADD R5, R3, 0x5 ;  /* 0x0000000503057836 */ /* 0x000fe20000000000 */
[CC--:B------:R-:W-:Y:S01]  /*d790*/  LEA R198, P1, R7.reuse, R2.reuse, 0x2 ;  /* 0x0000000207c67211 */ /* 0x0c0fe200078210ff */
[----:B--2---:R-:W-:Y:S01]  /*d7a0*/  IMAD.MOV.U32 R226, RZ, RZ, R58 ;  /* 0x000000ffffe27224 */ /* 0x004fe200078e003a */
[C---:B------:R-:W-:Y:S01]  /*d7b0*/  LEA R196, P5, R252.reuse, R2, 0x2 ;  /* 0x00000002fcc47211 */ /* 0x040fe200078a10ff */
[----:B------:R-:W-:Y:S01]  /*d7c0*/  IMAD.MOV.U32 R227, RZ, RZ, R59 ;  /* 0x000000ffffe37224 */ /* 0x000fe200078e003b */
[-C--:B------:R-:W-:Y:S01]  /*d7d0*/  LEA.HI.X.SX32 R199, R7, R0.reuse, 0x2, P1 ;  /* 0x0000000007c77211 */ /* 0x080fe200008f16ff */
[----:B------:R-:W-:Y:S01]  /*d7e0*/  IMAD.MOV.U32 R248, RZ, RZ, R56 ;  /* 0x000000fffff87224 */ /* 0x000fe200078e0038 */
[----:B------:R-:W-:Y:S01]  /*d7f0*/  LEA.HI.X.SX32 R197, R252, R0, 0x2, P5 ;  /* 0x00000000fcc57211 */ /* 0x000fe200028f16ff */
[----:B------:R-:W-:Y:S01]  /*d800*/  IMAD.MOV.U32 R249, RZ, RZ, R57 ;  /* 0x000000fffff97224 */ /* 0x000fe200078e0039 */
[----:B------:R-:W-:Y:S01]  /*d810*/  ISETP.LT.AND P1, PT, R4, UR20, !P0 ;  /* 0x0000001404007c0c */ /* 0x000fe2000c721270 */
[----:B------:R-:W-:Y:S01]  /*d820*/  IMAD.MOV.U32 R234, RZ, RZ, R54 ;  /* 0x000000ffffea7224 */ /* 0x000fe200078e0036 */
[----:B------:R-:W-:Y:S01]  /*d830*/  ISETP.LT.AND P5, PT, R5, UR21, !P0 ;  /* 0x0000001505007c0c */ /* 0x000fe2000c7a1270 */
[----:B------:R-:W-:-:S02]  /*d840*/  IMAD.MOV.U32 R235, RZ, RZ, R55 ;  /* 0x000000ffffeb7224 */ /* 0x000fc400078e0037 */
[----:B------:R-:W-:Y:S02]  /*d850*/  IMAD.MOV.U32 R239, RZ, RZ, R14 ;  /* 0x000000ffffef7224 */ /* 0x000fe400078e000e */
[----:B------:R-:W-:Y:S02]  /*d860*/  IMAD.MOV.U32 R246, RZ, RZ, R12 ;  /* 0x000000fffff67224 */ /* 0x000fe400078e000c */
[----:B------:R-:W-:Y:S02]  /*d870*/  IMAD.MOV.U32 R250, RZ, RZ, R10 ;  /* 0x000000fffffa7224 */ /* 0x000fe400078e000a */
[----:B---3--:R-:W-:Y:S02]  /*d880*/  IMAD.MOV.U32 R224, RZ, RZ, R52 ;  /* 0x000000ffffe07224 */ /* 0x008fe400078e0034 */
[----:B------:R-:W-:Y:S02]  /*d890*/  IMAD.MOV.U32 R225, RZ, RZ, R53 ;  /* 0x000000ffffe17224 */ /* 0x000fe400078e0035 */
[----:B------:R-:W-:-:S02]  /*d8a0*/  IMAD.MOV.U32 R230, RZ, RZ, R50 ;  /* 0x000000ffffe67224 */ /* 0x000fc400078e0032 */
[----:B------:R-:W-:Y:S02]  /*d8b0*/  IMAD.MOV.U32 R231, RZ, RZ, R51 ;  /* 0x000000ffffe77224 */ /* 0x000fe400078e0033 */
[----:B------:R-:W-:Y:S02]  /*d8c0*/  IMAD.MOV.U32 R247, RZ, RZ, R8 ;  /* 0x000000fffff77224 */ /* 0x000fe400078e0008 */
[----:B------:R-:W1:Y:S01]  /*d8d0*/  LDTM.x64 R4, tmem[UR11+0xc0] ;  /* 0x0000c00b000479ee */ /* 0x000e620008340000 */
[----:B------:R-:W-:Y:S01]  /*d8e0*/  NOP ;  /* 0x0000000000007918 */ /* 0x000fe20000000000 */
[----:B------:R2:W-:Y:S04]  /*d8f0*/  @P4 STG.E desc[UR16][R240.64], R237 ;  /* 0x000000edf0004986 */ /* 0x0005e8000c101910 */
[----:B--2---:R-:W2:Y:S01]  /*d900*/  LDL.LU.64 R240, [R1+0x240] ;  /* 0x0002400001f07983 */ /* 0x004ea20000300a00 */
[----:B------:R-:W-:-:S03]  /*d910*/  VIADD R233, R3, 0x6 ;  /* 0x0000000603e97836 */ /* 0x000fc60000000000 */
[----:B------:R3:W-:Y:S02]  /*d920*/  @P3 STG.E desc[UR16][R224.64], R239 ;  /* 0x000000efe0003986 */ /* 0x0007e4000c101910 */
[----:B------:R-:W-:Y:S01]  /*d930*/  ISETP.LT.AND P4, PT, R233, UR4, !P0 ;  /* 0x00000004e9007c0c */ /* 0x000fe2000c781270 */
[----:B------:R-:W1:Y:S01]  /*d940*/  LDCU UR4, c[0x0][0x39c] ;  /* 0x00007380ff0477ac */ /* 0x000e620008000800 */
[----:B------:R4:W-:Y:S04]  /*d950*/  @P6 STG.E desc[UR16][R248.64], R250 ;  /* 0x000000faf8006986 */ /* 0x0009e8000c101910 */
[----:B------:R1:W-:Y:S04]  /*d960*/  @P2 STG.E desc[UR16][R226.64], R243 ;  /* 0x000000f3e2002986 */ /* 0x0003e8000c101910 */
[----:B------:R-:W-:Y:S01]  /*d970*/  @P1 STG.E desc[UR16][R228.64], R245 ;  /* 0x000000f5e4001986 */ /* 0x000fe2000c101910 */
[----:B---3--:R-:W-:-:S03]  /*d980*/  VIADD R224, R3, 0x7 ;  /* 0x0000000703e07836 */ /* 0x008fc60000000000 */
[----:B----4-:R-:W3:Y:S04]  /*d990*/  LDL.LU.64 R248, [R1+0x1d0] ;  /* 0x0001d00001f87983 */ /* 0x010ee80000300a00 */
[----:B------:R-:W3:Y:S01]  /*d9a0*/  LDL.LU R250, [R1+0x20] ;  /* 0x0000200001fa7983 */ /* 0x000ee20000300800 */
[----:B-1----:R-:W-:Y:S01]  /*d9b0*/  ISETP.LT.AND P3, PT, R224, UR4, !P0 ;  /* 0x00000004e0007c0c */ /* 0x002fe2000c761270 */
[----:B------:R-:W1:Y:S02]  /*d9c0*/  LDCU UR4, c[0x0][0x39c] ;  /* 0x00007380ff0477ac */ /* 0x000e640008000800 */
[----:B------:R-:W4:Y:S04]  /*d9d0*/  LDL.LU.64 R226, [R1+0x1c8] ;  /* 0x0001c80001e27983 */ /* 0x000f280000300a00 */
[----:B------:R-:W4:Y:S01]  /*d9e0*/  LDL.LU R243, [R1+0x24] ;  /* 0x0000240001f37983 */ /* 0x000f220000300800 */
[----:B------:R-:W-:-:S05]  /*d9f0*/  VIADD R224, R3, 0x8 ;  /* 0x0000000803e07836 */ /* 0x000fca0000000000 */
[----:B-1----:R-:W-:Y:S01]  /*da00*/  ISETP.LT.AND P6, PT, R224, UR4, !P0 ;  /* 0x00000004e0007c0c */ /* 0x002fe2000c7c1270 */
[----:B------:R-:W1:Y:S01]  /*da10*/  LDCU UR4, c[0x0][0x39c] ;  /* 0x00007380ff0477ac */ /* 0x000e620008000800 */
[----:B--2---:R2:W-:Y:S04]  /*da20*/  @P5 STG.E desc[UR16][R240.64], R251 ;  /* 0x000000fbf0005986 */ /* 0x0045e8000c101910 */
[----:B--2---:R-:W2:Y:S04]  /*da30*/  LDL.LU.64 R240, [R1+0x1c0] ;  /* 0x0001c00001f07983 */ /* 0x004ea80000300a00 */
[----:B------:R-:W2:Y:S04]  /*da40*/  LDL.LU R251, [R1+0x28] ;  /* 0x0000280001fb7983 */ /* 0x000ea80000300800 */
[----:B------:R1:W-:Y:S04]  /*da50*/  @P4 STG.E desc[UR16][R230.64], R247 ;  /* 0x000000f7e6004986 */ /* 0x0003e8000c101910 */
[----:B------:R-:W5:Y:S01]  /*da60*/  LDL.LU.64 R228, [R1+0x1b8] ;  /* 0x0001b80001e47983 */ /* 0x000f620000300a00 */
[----:B------:R-:W-:-:S03]  /*da70*/  VIADD R224, R3, 0x9 ;  /* 0x0000000903e07836 */ /* 0x000fc60000000000 */
[----:B-1----:R-:W5:Y:S02]  /*da80*/  LDL.LU R247, [R1+0x2c] ;  /* 0x00002c0001f77983 */ /* 0x002f640000300800 */
[----:B------:R-:W-:Y:S01]  /*da90*/  ISETP.LT.AND P2, PT, R224, UR4, !P0 ;  /* 0x00000004e0007c0c */ /* 0x000fe2000c741270 */
[----:B------:R-:W1:Y:S01]  /*daa0*/  LDCU UR4, c[0x0][0x39c] ;  /* 0x00007380ff0477ac */ /* 0x000e620008000800 */
[----:B------:R3:W-:Y:S04]  /*dab0*/  @P3 STG.E desc[UR16][R234.64], R246 ;  /* 0x000000f6ea003986 */ /* 0x0007e8000c101910 */
[----:B------:R-:W5:Y:S01]  /*dac0*/  LDL.LU.64 R230, [R1+0x1b0] ;  /* 0x0001b00001e67983 */ /* 0x000f620000300a00 */
[----:B------:R-:W-:-:S03]  /*dad0*/  VIADD R224, R3, 0xa ;  /* 0x0000000a03e07836 */ /* 0x000fc60000000000 */
[----:B---3--:R-:W3:Y:S02]  /*dae0*/  LDL.LU R246, [R1+0x30] ;  /* 0x0000300001f67983 */ /* 0x008ee40000300800 */
[----:B-1----:R-:W-:Y:S02]  /*daf0*/  ISETP.LT.AND P1, PT, R224, UR4, !P0 ;  /* 0x00000004e0007c0c */ /* 0x002fe4000c721270 */
[----:B------:R-:W3:Y:S01]  /*db00*/  LDL.LU.64 R234, [R1+0x1a8] ;  /* 0x0001a80001ea7983 */ /* 0x000ee20000300a00 */
[----:B------:R-:W1:Y:S03]  /*db10*/  LDCU UR4, c[0x0][0x39c] ;  /* 0x00007380ff0477ac */ /* 0x000e660008000800 */
[----:B------:R-:W3:Y:S04]  /*db20*/  LDL.LU R245, [R1+0x34] ;  /* 0x0000340001f57983 */ /* 0x000ee80000300800 */
[----:B------:R1:W-:Y:S04]  /*db30*/  @P6 STG.E desc[UR16][R248.64], R250 ;  /* 0x000000faf8006986 */ /* 0x0003e8000c101910 */
[----:B----4-:R4:W-:Y:S04]  /*db40*/  @P2 STG.E desc[UR16][R226.64], R243 ;  /* 0x000000f3e2002986 */ /* 0x0109e8000c101910 */
[----:B-1----:R-:W3:Y:S04]  /*db50*/  LDL.LU.64 R248, [R1+0x1a0] ;  /* 0x0001a00001f87983 */ /* 0x002ee80000300a00 */
[----:B------:R-:W3:Y:S04]  /*db60*/  LDL.LU R250, [R1+0x38] ;  /* 0x0000380001fa7983 */ /* 0x000ee80000300800 */
[----:B----4-:R-:W4:Y:S04]  /*db70*/  LDL.LU.64 R226, [R1+0x198] ;  /* 0x0001980001e27983 */ /* 0x010f280000300a00 */
[----:B------:R-:W4:Y:S01]  /*db80*/  LDL.LU R243, [R1+0x3c] ;  /* 0x00003c0001f37983 */ /* 0x000f220000300800 */
[----:B------:R-:W-:-:S05]  /*db90*/  VIADD R224, R3, 0xb ;  /* 0x0000000b03e07836 */ /* 0x000fca0000000000 */
[----:B------:R-:W-:Y:S01]  /*dba0*/  ISETP.LT.AND P5, PT, R224, UR4, !P0 ;  /* 0x00000004e0007c0c */ /* 0x000fe2000c7a1270 */
[----:B------:R-:W1:Y:S01]  /*dbb0*/  LDCU UR4, c[0x0][0x39c] ;  /* 0x00007380ff0477ac */ /* 0x000e620008000800 */
[C---:B------:R-:W-:Y:S01]  /*dbc0*/  VIADD R224, R3.reuse, 0xc ;  /* 0x0000000c03e07836 */ /* 0x040fe20000000000 */
[----:B--2---:R2:W-:Y:S04]  /*dbd0*/  @P1 STG.E desc[UR16][R240.64], R251 ;  /* 0x000000fbf0001986 */ /* 0x0045e8000c101910 */
[----:B--2---:R-:W2:Y:S04]  /*dbe0*/  LDL.LU.64 R240, [R1+0x190] ;  /* 0x0001900001f07983 */ /* 0x004ea80000300a00 */
[----:B------:R-:W2:Y:S01]  /*dbf0*/  LDL.LU R251, [R1+0x40] ;  /* 0x0000400001fb7983 */ /* 0x000ea20000300800 */
[----:B-1----:R-:W-:Y:S01]  /*dc00*/  ISETP.LT.AND P4, PT, R224, UR4, !P0 ;  /* 0x00000004e0007c0c */ /* 0x002fe2000c781270 */
[----:B------:R-:W1:Y:S01]  /*dc10*/  LDCU UR4, c[0x0][0x39c] ;  /* 0x00007380ff0477ac */ /* 0x000e620008000800 */
[----:B------:R-:W-:-:S05]  /*dc20*/  VIADD R224, R3, 0xd ;  /* 0x0000000d03e07836 */ /* 0x000fca0000000000 */
[----:B-1----:R-:W-:Y:S01]  /*dc30*/  ISETP.LT.AND P3, PT, R224, UR4, !P0 ;  /* 0x00000004e0007c0c */ /* 0x002fe2000c761270 */
[----:B------:R-:W1:Y:S01]  /*dc40*/  LDCU UR4, c[0x0][0x39c] ;  /* 0x00007380ff0477ac */ /* 0x000e620008000800 */
[C---:B------:R-:W-:Y:S01]  /*dc50*/  VIADD R224, R3.reuse, 0xe ;  /* 0x0000000e03e07836 */ /* 0x040fe20000000000 */
[----:B-----5:R5:W-:Y:S04]  /*dc60*/  @P5 STG.E desc[UR16][R228.64], R247 ;  /* 0x000000f7e4005986 */ /* 0x020be8000c101910 */
[----:B-----5:R-:W5:Y:S01]  /*dc70*/  LDL.LU.64 R228, [R1+0x188] ;  /* 0x0001880001e47983 */ /* 0x020f620000300a00 */
[----:B-1----:R-:W-:Y:S01]  /*dc80*/  ISETP.LT.AND P6, PT, R224, UR4, !P0 ;  /* 0x00000004e0007c0c */ /* 0x002fe2000c7c1270 */
[----:B------:R-:W1:Y:S02]  /*dc90*/  LDCU UR4, c[0x0][0x39c] ;  /* 0x00007380ff0477ac */ /* 0x000e640008000800 */
[----:B------:R-:W5:Y:S01]  /*dca0*/  LDL.LU R247, [R1+0x44] ;  /* 0x0000440001f77983 */ /* 0x000f620000300800 */
[----:B------:R-:W-:-:S03]  /*dcb0*/  VIADD R224, R3, 0xf ;  /* 0x0000000f03e07836 */ /* 0x000fc60000000000 */
[----:B---3--:R3:W-:Y:S04]  /*dcc0*/  @P4 STG.E desc[UR16][R230.64], R246 ;  /* 0x000000f6e6004986 */ /* 0x0087e8000c101910 */
[----:B---3--:R-:W3:Y:S01]  /*dcd0*/  LDL.LU.64 R230, [R1+0x180] ;  /* 0x0001800001e67983 */ /* 0x008ee20000300a00 */
[----:B-1----:R-:W-:Y:S01]  /*dce0*/  ISETP.LT.AND P2, PT, R224, UR4, !P0 ;  /* 0x00000004e0007c0c */ /* 0x002fe2000c741270 */
[----:B------:R-:W1:Y:S02]  /*dcf0*/  LDCU UR4, c[0x0][0x39c] ;  /* 0x00007380ff0477ac */ /* 0x000e640008000800 */
[----:B------:R-:W3:Y:S01]  /*dd00*/  LDL.LU R246, [R1+0x48] ;  /* 0x0000480001f67983 */ /* 0x000ee20000300800 */
[----:B------:R-:W-:-:S03]  /*dd10*/  VIADD R224, R3, 0x10 ;  /* 0x0000001003e07836 */ /* 0x000fc60000000000 */
[----:B------:R1:W-:Y:S02]  /*dd20*/  @P3 STG.E desc[UR16][R234.64], R245 ;  /* 0x000000f5ea003986 */ /* 0x0003e4000c101910 */
        /* <DEDUP_REMOVED lines=10> */
[----:B------:R-:W-:-:S03]  /*ddd0*/  VIADD R224, R3, 0x11 ;  /* 0x0000001103e07836 */ /* 0x000fc60000000000 */
[----:B--2---:R1:W-:Y:S04]  /*dde0*/  @P1 STG.E desc[UR16][R240.64], R251 ;  /* 0x000000fbf0001986 */ /* 0x0043e8000c101910 */
[----:B-1----:R-:W2:Y:S04]  /*ddf0*/  LDL.LU.64 R240, [R1+0x160] ;  /* 0x0001600001f07983 */ /* 0x002ea80000300a00 */
[----:B------:R-:W2:Y:S01]  /*de00*/  LDL.LU R251, [R1+0x58] ;  /* 0x0000580001fb7983 */ /* 0x000ea20000300800 */
[----:B------:R-:W-:Y:S01]  /*de10*/  ISETP.LT.AND P5, PT, R224, UR4, !P0 ;  /* 0x00000004e0007c0c */ /* 0x000fe2000c7a1270 */
[----:B------:R-:W1:Y:S01]  /*de20*/  LDCU UR4, c[0x0][0x39c] ;  /* 0x00007380ff0477ac */ /* 0x000e620008000800 */
[----:B------:R-:W-:-:S05]  /*de30*/  VIADD R224, R3, 0x12 ;  /* 0x0000001203e07836 */ /* 0x000fca0000000000 */
        /* <DEDUP_REMOVED lines=24> */
[----:B----4-:R-:W-:Y:S04]  /*dfc0*/  @P2 STG.E desc[UR16][R226.64], R243 ;  /* 0x000000f3e2002986 */ /* 0x010fe8000c101910 */
[----:B-1----:R-:W4:Y:S04]  /*dfd0*/  LDL.LU.64 R248, [R1+0x140] ;  /* 0x0001400001f87983 */ /* 0x002f280000300a00 */
        /* <DEDUP_REMOVED lines=24> */
[----:B-1----:R-:W-:Y:S01]  /*e160*/  ISETP.LT.AND P5, PT, R224, UR4, !P0 ;  /* 0x00000004e0007c0c */ /* 0x002fe2000c7a1270 */
[----:B------:R-:W1:Y:S01]  /*e170*/  LDCU UR4, c[0x0][0x39c] ;  /* 0x00007380ff0477ac */ /* 0x000e620008000800 */
[C---:B-----5:R-:W-:Y:S01]  /*e180*/  VIADD R228, R3.reuse, 0x1e ;  /* 0x0000001e03e47836 */ /* 0x060fe20000000000 */
[----:B---3--:R3:W-:Y:S04]  /*e190*/  @P4 STG.E desc[UR16][R230.64], R246 ;  /* 0x000000f6e6004986 */ /* 0x0087e8000c101910 */
[----:B------:R-:W5:Y:S04]  /*e1a0*/  LDL.LU.64 R224, [R1+0x130] ;  /* 0x0001300001e07983 */ /* 0x000f680000300a00 */
[----:B------:R-:W5:Y:S01]  /*e1b0*/  LDL.LU R239, [R1+0x70] ;  /* 0x0000700001ef7983 */ /* 0x000f620000300800 */
[----:B---3--:R-:W-:-:S03]  /*e1c0*/  VIADD R230, R3, 0x1f ;  /* 0x0000001f03e67836 */ /* 0x008fc60000000000 */
[----:B------:R-:W3:Y:S01]  /*e1d0*/  LDL.LU.64 R226, [R1+0x128] ;  /* 0x0001280001e27983 */ /* 0x000ee20000300a00 */
[----:B-1----:R-:W-:Y:S01]  /*e1e0*/  ISETP.LT.AND P4, PT, R228, UR4, !P0 ;  /* 0x00000004e4007c0c */ /* 0x002fe2000c781270 */
[----:B------:R-:W1:Y:S02]  /*e1f0*/  LDCU UR4, c[0x0][0x39c] ;  /* 0x00007380ff0477ac */ /* 0x000e640008000800 */
[----:B------:R-:W3:Y:S04]  /*e200*/  LDL.LU R246, [R1+0x74] ;  /* 0x0000740001f67983 */ /* 0x000ee80000300800 */
[----:B------:R-:W3:Y:S04]  /*e210*/  LDL.LU.64 R228, [R1+0x120] ;  /* 0x0001200001e47983 */ /* 0x000ee80000300a00 */
[----:B------:R4:W-:Y:S04]  /*e220*/  @P3 STG.E desc[UR16][R234.64], R245 ;  /* 0x000000f5ea003986 */ /* 0x0009e8000c101910 */
[----:B------:R-:W3:Y:S01]  /*e230*/  LDL.LU R247, [R1+0x78] ;  /* 0x0000780001f77983 */ /* 0x000ee20000300800 */
[----:B-1----:R-:W-:-:S03]  /*e240*/  ISETP.LT.AND P3, PT, R230, UR4, !P0 ;  /* 0x00000004e6007c0c */ /* 0x002fc6000c761270 */
[----:B----4-:R1:W-:Y:S01]  /*e250*/  @P6 STG.E desc[UR16][R248.64], R250 ;  /* 0x000000faf8006986 */ /* 0x0103e2000c101910 */
[----:B------:R-:W4:Y:S03]  /*e260*/  LDCU UR4, c[0x0][0x39c] ;  /* 0x00007380ff0477ac */ /* 0x000f260008000800 */
[----:B------:R-:W3:Y:S04]  /*e270*/  LDL.LU.64 R230, [R1+0x118] ;  /* 0x0001180001e67983 */ /* 0x000ee80000300a00 */
[----:B------:R-:W3:Y:S04]  /*e280*/  LDL.LU R245, [R1+0x7c] ;  /* 0x00007c0001f57983 */ /* 0x000ee80000300800 */
[----:B------:R-:W3:Y:S04]  /*e290*/  LDL.LU.64 R234, [R1+0x110] ;  /* 0x0001100001ea7983 */ /* 0x000ee80000300a00 */
[----:B------:R-:W3:Y:S04]  /*e2a0*/  LDL.LU R243, [R1+0x80] ;  /* 0x0000800001f37983 */ /* 0x000ee80000300800 */
[----:B-1----:R-:W3:Y:S04]  /*e2b0*/  LDL.LU.64 R248, [R1+0x108] ;  /* 0x0001080001f87983 */ /* 0x002ee80000300a00 */
[----:B------:R-:W3:Y:S04]  /*e2c0*/  LDL.LU R237, [R1+0x84] ;  /* 0x0000840001ed7983 */ /* 0x000ee80000300800 */
[----:B--2---:R1:W-:Y:S04]  /*e2d0*/  @P2 STG.E desc[UR16][R240.64], R251 ;  /* 0x000000fbf0002986 */ /* 0x0043e8000c101910 */
[----:B-1----:R-:W2:Y:S04]  /*e2e0*/  LDL.LU R240, [R1+0x238] ;  /* 0x0002380001f07983 */ /* 0x002ea80000300800 */
[----:B------:R-:W2:Y:S04]  /*e2f0*/  LDL.LU.64 R250, [R1+0x100] ;  /* 0x0001000001fa7983 */ /* 0x000ea80000300a00 */
[----:B------:R-:W2:Y:S01]  /*e300*/  LDL.LU R241, [R1+0x88] ;  /* 0x0000880001f17983 */ /* 0x000ea20000300800 */
[----:B------:R-:W-:-:S05]  /*e310*/  VIADD R233, R3, 0x20 ;  /* 0x0000002003e97836 */ /* 0x000fca0000000000 */
[----:B----4-:R-:W-:Y:S01]  /*e320*/  ISETP.LT.AND P6, PT, R233, UR4, !P0 ;  /* 0x00000004e9007c0c */ /* 0x010fe2000c7c1270 */
[----:B------:R-:W1:Y:S01]  /*e330*/  LDCU UR4, c[0x0][0x39c] ;  /* 0x00007380ff0477ac */ /* 0x000e620008000800 */
[----:B------:R-:W-:-:S05]  /*e340*/  VIADD R233, R3, 0x21 ;  /* 0x0000002103e97836 */ /* 0x000fca0000000000 */
[----:B-1----:R-:W-:Y:S01]  /*e350*/  ISETP.LT.AND P2, PT, R233, UR4, !P0 ;  /* 0x00000004e9007c0c */ /* 0x002fe2000c741270 */
[----:B------:R-:W1:Y:S01]  /*e360*/  LDCU UR4, c[0x0][0x39c] ;  /* 0x00007380ff0477ac */ /* 0x000e620008000800 */
[----:B------:R-:W-:Y:S01]  /*e370*/  VIADD R233, R3, 0x22 ;  /* 0x0000002203e97836 */ /* 0x000fe20000000000 */
[----:B-----5:R4:W-:Y:S04]  /*e380*/  @P1 STG.E desc[UR16][R224.64], R239 ;  /* 0x000000efe0001986 */ /* 0x0209e8000c101910 */
[----:B-1----:R-:W-:Y:S01]  /*e390*/  ISETP.LT.AND P1, PT, R233, UR4, !P0 ;  /* 0x00000004e9007c0c */ /* 0x002fe2000c721270 */
[----:B------:R-:W1:Y:S01]  /*e3a0*/  LDCU UR4, c[0x0][0x39c] ;  /* 0x00007380ff0477ac */ /* 0x000e620008000800 */
[----:B---3--:R3:W-:Y:S04]  /*e3b0*/  @P5 STG.E desc[UR16][R226.64], R246 ;  /* 0x000000f6e2005986 */ /* 0x0087e8000c101910 */
[----:B----4-:R-:W4:Y:S04]  /*e3c0*/  LDL.LU.64 R224, [R1+0x230] ;  /* 0x0002300001e07983 */ /* 0x010f280000300a00 */
[----:B------:R-:W5:Y:S04]  /*e3d0*/  LDL.LU R239, [R1+0x8c] ;  /* 0x00008c0001ef7983 */ /* 0x000f680000300800 */
[----:B---3--:R-:W3:Y:S04]  /*e3e0*/  LDL.LU.64 R226, [R1+0x228] ;  /* 0x0002280001e27983 */ /* 0x008ee80000300a00 */
[----:B------:R-:W3:Y:S04]  /*e3f0*/  LDL.LU R246, [R1+0x220] ;  /* 0x0002200001f67983 */ /* 0x000ee80000300800 */
[----:B------:R1:W-:Y:S04]  /*e400*/  @P4 STG.E desc[UR16][R228.64], R247 ;  /* 0x000000f7e4004986 */ /* 0x0003e8000c101910 */
[----:B------:R1:W-:Y:S04]  /*e410*/  @P3 STG.E desc[UR16][R230.64], R245 ;  /* 0x000000f5e6003986 */ /* 0x0003e8000c101910 */
[----:B-1----:R-:W3:Y:S04]  /*e420*/  LDL.LU.64 R228, [R1+0x218] ;  /* 0x0002180001e47983 */ /* 0x002ee80000300a00 */
[----:B------:R-:W3:Y:S04]  /*e430*/  LDL.LU R247, [R1+0x90] ;  /* 0x0000900001f77983 */ /* 0x000ee80000300800 */
[----:B------:R-:W3:Y:S04]  /*e440*/  LDL.LU.64 R230, [R1+0x210] ;  /* 0x0002100001e67983 */ /* 0x000ee80000300a00 */
[----:B------:R-:W3:Y:S04]  /*e450*/  LDL.LU R245, [R1+0x94] ;  /* 0x0000940001f57983 */ /* 0x000ee80000300800 */
[----:B------:R1:W-:Y:S04]  /*e460*/  @P6 STG.E desc[UR16][R234.64], R243 ;  /* 0x000000f3ea006986 */ /* 0x0003e8000c101910 */
[----:B------:R1:W-:Y:S04]  /*e470*/  @P2 STG.E desc[UR16][R248.64], R237 ;  /* 0x000000edf8002986 */ /* 0x0003e8000c101910 */
[----:B-1----:R-:W3:Y:S04]  /*e480*/  LDL.LU R234, [R1+0x208] ;  /* 0x0002080001ea7983 */ /* 0x002ee80000300800 */
[----:B------:R-:W3:Y:S04]  /*e490*/  LDL.LU R243, [R1+0x98] ;  /* 0x0000980001f37983 */ /* 0x000ee80000300800 */
[----:B------:R-:W3:Y:S04]  /*e4a0*/  LDL.LU.64 R248, [R1+0x200] ;  /* 0x0002000001f87983 */ /* 0x000ee80000300a00 */
[----:B--2---:R1:W-:Y:S04]  /*e4b0*/  @P1 STG.E desc[UR16][R250.64], R241 ;  /* 0x000000f1fa001986 */ /* 0x0043e8000c101910 */
[----:B-1----:R-:W5:Y:S01]  /*e4c0*/  LDL.LU.64 R250, [R1+0x1f8] ;  /* 0x0001f80001fa7983 */ /* 0x002f620000300a00 */
[----:B------:R-:W-:-:S03]  /*e4d0*/  VIADD R233, R3, 0x23 ;  /* 0x0000002303e97836 */ /* 0x000fc60000000000 */
[----:B------:R-:W2:Y:S02]  /*e4e0*/  LDL.LU R241, [R1+0x9c] ;  /* 0x00009c0001f17983 */ /* 0x000ea40000300800 */
        /* <DEDUP_REMOVED lines=22> */
[----:B-----5:R-:W5:Y:S04]  /*e650*/  LDL.LU R239, [R1+0xa0] ;  /* 0x0000a00001ef7983 */ /* 0x020f680000300800 */
[----:B------:R-:W2:Y:S04]  /*e660*/  LDL.LU R237, [R1+0xa4] ;  /* 0x0000a40001ed7983 */ /* 0x000ea80000300800 */
[----:B------:R-:W2:Y:S04]  /*e670*/  LDL.LU R235, [R1+0xa8] ;  /* 0x0000a80001eb7983 */ /* 0x000ea80000300800 */
[----:B------:R-:W2:Y:S04]  /*e680*/  LDL.LU R233, [R1+0xac] ;  /* 0x0000ac0001e97983 */ /* 0x000ea80000300800 */
[----:B------:R-:W2:Y:S04]  /*e690*/  LDL.LU R251, [R1+0xfc] ;  /* 0x0000fc0001fb7983 */ /* 0x000ea80000300800 */
[----:B---3--:R-:W3:Y:S01]  /*e6a0*/  LDL.LU R247, [R1+0x1f4] ;  /* 0x0001f40001f77983 */ /* 0x008ee20000300800 */
[----:B------:R-:W-:-:S03]  /*e6b0*/  VIADD R250, R3, 0x2a ;  /* 0x0000002a03fa7836 */ /* 0x000fc60000000000 */
[----:B------:R-:W2:Y:S02]  /*e6c0*/  LDL.LU R249, [R1+0xf8] ;  /* 0x0000f80001f97983 */ /* 0x000ea40000300800 */
[----:B-1----:R-:W-:Y:S01]  /*e6d0*/  ISETP.LT.AND P4, PT, R250, UR4, !P0 ;  /* 0x00000004fa007c0c */ /* 0x002fe2000c781270 */
[----:B------:R-:W1:Y:S01]  /*e6e0*/  LDCU UR4, c[0x0][0x39c] ;  /* 0x00007380ff0477ac */ /* 0x000e620008000800 */
[----:B------:R-:W2:Y:S04]  /*e6f0*/  LDL.LU R250, [R1+0xf4] ;  /* 0x0000f40001fa7983 */ /* 0x000ea80000300800 */
[----:B---3--:R3:W-:Y:S04]  /*e700*/  @P3 STG.E desc[UR16][R246.64], R245 ;  /* 0x000000f5f6003986 */ /* 0x0087e8000c101910 */
[----:B---3--:R-:W3:Y:S01]  /*e710*/  LDL.LU R245, [R1+0x1f0] ;  /* 0x0001f00001f57983 */ /* 0x008ee20000300800 */
[----:B------:R-:W-:-:S03]  /*e720*/  VIADD R248, R3, 0x2b ;  /* 0x0000002b03f87836 */ /* 0x000fc60000000000 */
[----:B------:R-:W2:Y:S02]  /*e730*/  LDL.LU R247, [R1+0xf0] ;  /* 0x0000f00001f77983 */ /* 0x000ea40000300800 */
[----:B-1----:R-:W-:Y:S01]  /*e740*/  ISETP.LT.AND P3, PT, R248, UR4, !P0 ;  /* 0x00000004f8007c0c */ /* 0x002fe2000c761270 */
[----:B------:R-:W1:Y:S01]  /*e750*/  LDCU UR4, c[0x0][0x39c] ;  /* 0x00007380ff0477ac */ /* 0x000e620008000800 */
[----:B------:R-:W2:Y:S04]  /*e760*/  LDL.LU R248, [R1+0xec] ;  /* 0x0000ec0001f87983 */ /* 0x000ea80000300800 */
[----:B---3--:R3:W-:Y:S04]  /*e770*/  @P6 STG.E desc[UR16][R244.64], R243 ;  /* 0x000000f3f4006986 */ /* 0x0087e8000c101910 */
[----:B---3--:R-:W2:Y:S01]  /*e780*/  LDL.LU R243, [R1+0x1ec] ;  /* 0x0001ec0001f37983 */ /* 0x008ea20000300800 */
[----:B------:R-:W-:-:S03]  /*e790*/  VIADD R246, R3, 0x2c ;  /* 0x0000002c03f67836 */ /* 0x000fc60000000000 */
[----:B------:R-:W3:Y:S02]  /*e7a0*/  LDL.LU R245, [R1+0xe8] ;  /* 0x0000e80001f57983 */ /* 0x000ee40000300800 */
[----:B-1----:R-:W-:Y:S01]  /*e7b0*/  ISETP.LT.AND P6, PT, R246, UR4, !P0 ;  /* 0x00000004f6007c0c */ /* 0x002fe2000c7c1270 */
[----:B------:R-:W1:Y:S01]  /*e7c0*/  LDCU UR4, c[0x0][0x39c] ;  /* 0x00007380ff0477ac */ /* 0x000e620008000800 */
[----:B------:R-:W3:Y:S04]  /*e7d0*/  LDL.LU R246, [R1+0xe4] ;  /* 0x0000e40001f67983 */ /* 0x000ee80000300800 */
[----:B--2---:R2:W-:Y:S04]  /*e7e0*/  @P2 STG.E desc[UR16][R242.64], R241 ;  /* 0x000000f1f2002986 */ /* 0x0045e8000c101910 */
[----:B--2---:R-:W5:Y:S01]  /*e7f0*/  LDL.LU R241, [R1+0x1e8] ;  /* 0x0001e80001f17983 */ /* 0x004f620000300800 */
[----:B------:R-:W-:-:S03]  /*e800*/  VIADD R244, R3, 0x2d ;  /* 0x0000002d03f47836 */ /* 0x000fc60000000000 */
[----:B------:R-:W2:Y:S02]  /*e810*/  LDL.LU R243, [R1+0xe0] ;  /* 0x0000e00001f37983 */ /* 0x000ea40000300800 */
[----:B-1----:R-:W-:Y:S01]  /*e820*/  ISETP.LT.AND P2, PT, R244, UR4, !P0 ;  /* 0x00000004f4007c0c */ /* 0x002fe2000c741270 */
[----:B------:R-:W1:Y:S01]  /*e830*/  LDCU UR4, c[0x0][0x39c] ;  /* 0x00007380ff0477ac */ /* 0x000e620008000800 */
[----:B------:R-:W2:Y:S04]  /*e840*/  LDL.LU R244, [R1+0xdc] ;  /* 0x0000dc0001f47983 */ /* 0x000ea80000300800 */
[----:B-----5:R5:W-:Y:S04]  /*e850*/  @P1 STG.E desc[UR16][R240.64], R239 ;  /* 0x000000eff0001986 */ /* 0x020be8000c101910 */
[----:B-----5:R-:W5:Y:S01]  /*e860*/  LDL.LU R239, [R1+0x1e4] ;  /* 0x0001e40001ef7983 */ /* 0x020f620000300800 */
        /* <DEDUP_REMOVED lines=11> */
[----:B------:R-:W2:Y:S01]  /*e920*/  LDL.LU R240, [R1+0xcc] ;  /* 0x0000cc0001f07983 */ /* 0x000ea20000300800 */
[----:B------:R-:W-:-:S03]  /*e930*/  VIADD R238, R3, 0x30 ;  /* 0x0000003003ee7836 */ /* 0x000fc60000000000 */
[----:B-----5:R5:W-:Y:S04]  /*e940*/  @P4 STG.E desc[UR16][R236.64], R235 ;  /* 0x000000ebec004986 */ /* 0x020be8000c101910 */
[----:B-----5:R-:W5:Y:S01]  /*e950*/  LDL.LU R235, [R1+0x1dc] ;  /* 0x0001dc0001eb7983 */ /* 0x020f620000300800 */
[----:B-1----:R-:W-:Y:S01]  /*e960*/  ISETP.LT.AND P4, PT, R238, UR4, !P0 ;  /* 0x00000004ee007c0c */ /* 0x002fe2000c781270 */
[----:B------:R-:W1:Y:S01]  /*e970*/  LDCU UR4, c[0x0][0x39c] ;  /* 0x00007380ff0477ac */ /* 0x000e620008000800 */
[C---:B------:R-:W-:Y:S01]  /*e980*/  VIADD R236, R3.reuse, 0x31 ;  /* 0x0000003103ec7836 */ /* 0x040fe20000000000 */
[----:B------:R-:W2:Y:S04]  /*e990*/  LDL.LU R237, [R1+0xc8] ;  /* 0x0000c80001ed7983 */ /* 0x000ea80000300800 */
[----:B------:R-:W2:Y:S04]  /*e9a0*/  LDL.LU R238, [R1+0xc4] ;  /* 0x0000c40001ee7983 */ /* 0x000ea80000300800 */
[----:B-----5:R5:W-:Y:S01]  /*e9b0*/  @P3 STG.E desc[UR16][R234.64], R233 ;  /* 0x000000e9ea003986 */ /* 0x020be2000c101910 */
[----:B-1----:R-:W-:Y:S01]  /*e9c0*/  ISETP.LT.AND P3, PT, R236, UR4, !P0 ;  /* 0x00000004ec007c0c */ /* 0x002fe2000c761270 */
[----:B------:R-:W1:Y:S02]  /*e9d0*/  LDCU UR4, c[0x0][0x39c] ;  /* 0x00007380ff0477ac */ /* 0x000e640008000800 */
[----:B-----5:R-:W5:Y:S04]  /*e9e0*/  LDL.LU R233, [R1+0x1d8] ;  /* 0x0001d80001e97983 */ /* 0x020f680000300800 */
[----:B------:R-:W4:Y:S04]  /*e9f0*/  LDL.LU R235, [R1+0xc0] ;  /* 0x0000c00001eb7983 */ /* 0x000f280000300800 */
[----:B------:R-:W5:Y:S01]  /*ea00*/  LDL.LU R236, [R1+0xb0] ;  /* 0x0000b00001ec7983 */ /* 0x000f620000300800 */
[----:B------:R-:W-:-:S03]  /*ea10*/  VIADD R234, R3, 0x32 ;  /* 0x0000003203ea7836 */ /* 0x000fc60000000000 */
[----:B-----5:R5:W-:Y:S02]  /*ea20*/  @P6 STG.E desc[UR16][R232.64], R236 ;  /* 0x000000ece8006986 */ /* 0x020be4000c101910 */
[----:B-1----:R-:W-:Y:S01]  /*ea30*/  ISETP.LT.AND P6, PT, R234, UR4, !P0 ;  /* 0x00000004ea007c0c */ /* 0x002fe2000c7c1270 */
[----:B------:R-:W1:Y:S01]  /*ea40*/  LDCU UR4, c[0x0][0x39c] ;  /* 0x00007380ff0477ac */ /* 0x000e620008000800 */
[----:B-----5:R-:W5:Y:S04]  /*ea50*/  LDL.LU R232, [R1+0xb8] ;  /* 0x0000b80001e87983 */ /* 0x020f680000300800 */
[----:B------:R-:W2:Y:S04]  /*ea60*/  LDL.LU R233, [R1+0xbc] ;  /* 0x0000bc0001e97983 */ /* 0x000ea80000300800 */
[----:B------:R-:W2:Y:S01]  /*ea70*/  LDL.LU R234, [R1+0xb4] ;  /* 0x0000b40001ea7983 */ /* 0x000ea20000300800 */
[----:B------:R-:W-:-:S03]  /*ea80*/  VIADD R236, R3, 0x33 ;  /* 0x0000003303ec7836 */ /* 0x000fc60000000000 */
[----:B--2---:R2:W-:Y:S02]  /*ea90*/  @P2 STG.E desc[UR16][R230.64], R234 ;  /* 0x000000eae6002986 */ /* 0x0045e4000c101910 */
[----:B-1----:R-:W-:Y:S01]  /*eaa0*/  ISETP.LT.AND P2, PT, R236, UR4, !P0 ;  /* 0x00000004ec007c0c */ /* 0x002fe2000c741270 */
[----:B------:R-:W1:Y:S01]  /*eab0*/  LDCU UR4, c[0x0][0x39c] ;  /* 0x00007380ff0477ac */ /* 0x000e620008000800 */
[----:B-----5:R5:W-:Y:S01]  /*eac0*/  @P1 STG.E desc[UR16][R228.64], R232 ;  /* 0x000000e8e4001986 */ /* 0x020be2000c101910 */
[----:B--2---:R-:W-:-:S05]  /*ead0*/  VIADD R234, R3, 0x34 ;  /* 0x0000003403ea7836 */ /* 0x004fca0000000000 */
[----:B-1----:R-:W-:Y:S01]  /*eae0*/  ISETP.LT.AND P1, PT, R234, UR4, !P0 ;  /* 0x00000004ea007c0c */ /* 0x002fe2000c721270 */
[----:B------:R-:W1:Y:S01]  /*eaf0*/  LDCU UR4, c[0x0][0x39c] ;  /* 0x00007380ff0477ac */ /* 0x000e620008000800 */
[C---:B-----5:R-:W-:Y:S01]  /*eb00*/  VIADD R232, R3.reuse, 0x35 ;  /* 0x0000003503e87836 */ /* 0x060fe20000000000 */
[----:B------:R2:W-:Y:S01]  /*eb10*/  @P5 STG.E desc[UR16][R226.64], R233 ;  /* 0x000000e9e2005986 */ /* 0x0005e2000c101910 */
[----:B------:R-:W-:-:S03]  /*eb20*/  VIADD R230, R3, 0x36 ;  /* 0x0000003603e67836 */ /* 0x000fc60000000000 */
[----:B-1----:R-:W-:Y:S01]  /*eb30*/  ISETP.LT.AND P5, PT, R232, UR4, !P0 ;  /* 0x00000004e8007c0c */ /* 0x002fe2000c7a1270 */
[----:B------:R-:W1:Y:S01]  /*eb40*/  LDCU UR4, c[0x0][0x39c] ;  /* 0x00007380ff0477ac */ /* 0x000e620008000800 */
[----:B----4-:R4:W-:Y:S01]  /*eb50*/  @P4 STG.E desc[UR16][R224.64], R235 ;  /* 0x000000ebe0004986 */ /* 0x0109e2000c101910 */
[C---:B------:R-:W-:Y:S01]  /*eb60*/  VIADD R228, R3.reuse, 0x37 ;  /* 0x0000003703e47836 */ /* 0x040fe20000000000 */
[----:B-1----:R-:W-:Y:S01]  /*eb70*/  ISETP.LT.AND P4, PT, R230, UR4, !P0 ;  /* 0x00000004e6007c0c */ /* 0x002fe2000c781270 */
[----:B------:R-:W1:Y:S01]  /*eb80*/  LDCU UR4, c[0x0][0x39c] ;  /* 0x00007380ff0477ac */ /* 0x000e620008000800 */
[----:B------:R5:W-:Y:S01]  /*eb90*/  @P3 STG.E desc[UR16][R222.64], R238 ;  /* 0x000000eede003986 */ /* 0x000be2000c101910 */
[C---:B--2---:R-:W-:Y:S01]  /*eba0*/  VIADD R226, R3.reuse, 0x38 ;  /* 0x0000003803e27836 */ /* 0x044fe20000000000 */
[----:B-1----:R-:W-:Y:S01]  /*ebb0*/  ISETP.LT.AND P3, PT, R228, UR4, !P0 ;  /* 0x00000004e4007c0c */ /* 0x002fe2000c761270 */
[----:B------:R-:W1:Y:S01]  /*ebc0*/  LDCU UR4, c[0x0][0x39c] ;  /* 0x00007380ff0477ac */ /* 0x000e620008000800 */
[----:B------:R2:W-:Y:S01]  /*ebd0*/  @P6 STG.E desc[UR16][R220.64], R237 ;  /* 0x000000eddc006986 */ /* 0x0005e2000c101910 */
[C---:B----4-:R-:W-:Y:S01]  /*ebe0*/  VIADD R224, R3.reuse, 0x39 ;  /* 0x0000003903e07836 */ /* 0x050fe20000000000 */
[----:B-1----:R-:W-:Y:S01]  /*ebf0*/  ISETP.LT.AND P6, PT, R226, UR4, !P0 ;  /* 0x00000004e2007c0c */ /* 0x002fe2000c7c1270 */
[----:B------:R-:W1:Y:S01]  /*ec00*/  LDCU UR4, c[0x0][0x39c] ;  /* 0x00007380ff0477ac */ /* 0x000e620008000800 */
[----:B------:R4:W-:Y:S01]  /*ec10*/  @P2 STG.E desc[UR16][R218.64], R240 ;  /* 0x000000f0da002986 */ /* 0x0009e2000c101910 */
[C---:B-----5:R-:W-:Y:S01]  /*ec20*/  VIADD R222, R3.reuse, 0x3a ;  /* 0x0000003a03de7836 */ /* 0x060fe20000000000 */
        /* <DEDUP_REMOVED lines=18> */
[----:B------:R-:W-:Y:S01]  /*ed50*/  @P6 STG.E desc[UR16][R208.64], R243 ;  /* 0x000000f3d0006986 */ /* 0x000fe2000c101910 */
[C---:B----4-:R-:W-:Y:S01]  /*ed60*/  VIADD R212, R3.reuse, 0x3f ;  /* 0x0000003f03d47836 */ /* 0x050fe20000000000 */
[----:B-1----:R-:W-:Y:S01]  /*ed70*/  ISETP.LT.AND P6, PT, R214, UR4, !P0 ;  /* 0x00000004d6007c0c */ /* 0x002fe2000c7c1270 */
[----:B------:R-:W1:Y:S01]  /*ed80*/  LDCU UR4, c[0x0][0x39c] ;  /* 0x00007380ff0477ac */ /* 0x000e620008000800 */
[----:B---3--:R2:W-:Y:S01]  /*ed90*/  @P2 STG.E desc[UR16][R206.64], R246 ;  /* 0x000000f6ce002986 */ /* 0x0085e2000c101910 */
[----:B-----5:R-:W-:-:S03]  /*eda0*/  VIADD R210, R3, 0x40 ;  /* 0x0000004003d27836 */ /* 0x020fc60000000000 */
[----:B------:R3:W-:Y:S02]  /*edb0*/  @P1 STG.E desc[UR16][R204.64], R245 ;  /* 0x000000f5cc001986 */ /* 0x0007e4000c101910 */
[----:B------:R-:W-:Y:S01]  /*edc0*/  ISETP.LT.AND P1, PT, R210, UR6, !P0 ;  /* 0x00000006d2007c0c */ /* 0x000fe2000c721270 */
[----:B------:R-:W4:Y:S01]  /*edd0*/  LDCU UR6, c[0x0][0x39c] ;  /* 0x00007380ff0677ac */ /* 0x000f220008000800 */
[----:B-1----:R-:W-:Y:S01]  /*ede0*/  ISETP.LT.AND P2, PT, R212, UR4, !P0 ;  /* 0x00000004d4007c0c */ /* 0x002fe2000c741270 */
[----:B------:R-:W1:Y:S01]  /*edf0*/  LDCU UR4, c[0x0][0x39c] ;  /* 0x00007380ff0477ac */ /* 0x000e620008000800 */
[----:B--2---:R-:W-:Y:S01]  /*ee00*/  VIADD R207, R252, UR5 ;  /* 0x00000005fccf7c36 */ /* 0x004fe20008000000 */
[----:B------:R2:W-:Y:S01]  /*ee10*/  @P5 STG.E desc[UR16][R202.64], R248 ;  /* 0x000000f8ca005986 */ /* 0x0005e2000c101910 */
[----:B------:R-:W-:-:S03]  /*ee20*/  VIADD R206, R3, 0x43 ;  /* 0x0000004303ce7836 */ /* 0x000fc60000000000 */
[----:B------:R5:W-:Y:S01]  /*ee30*/  @P4 STG.E desc[UR16][R200.64], R247 ;  /* 0x000000f7c8004986 */ /* 0x000be2000c101910 */
[----:B------:R-:W-:-:S03]  /*ee40*/  VIADD R209, R3, 0x41 ;  /* 0x0000004103d17836 */ /* 0x000fc60000000000 */
[----:B------:R4:W-:Y:S01]  /*ee50*/  @P3 STG.E desc[UR16][R198.64], R250 ;  /* 0x000000fac6003986 */ /* 0x0009e2000c101910 */
[C---:B---3--:R-:W-:Y:S01]  /*ee60*/  LEA R204, P3, R207.reuse, R2, 0x2 ;  /* 0x00000002cfcc7211 */ /* 0x048fe200078610ff */
[----:B--2---:R-:W-:-:S03]  /*ee70*/  VIADD R203, R207, UR5 ;  /* 0x00000005cfcb7c36 */ /* 0x004fc60008000000 */
[----:B------:R-:W-:Y:S02]  /*ee80*/  LEA.HI.X.SX32 R205, R207, R0, 0x2, P3 ;  /* 0x00000000cfcd7211 */ /* 0x000fe400018f16ff */
[----:B------:R-:W-:Y:S01]  /*ee90*/  ISETP.LT.AND P5, PT, R209, UR7, !P0 ;  /* 0x00000007d1007c0c */ /* 0x000fe2000c7a1270 */
[----:B------:R-:W2:Y:S01]  /*eea0*/  LDCU UR7, c[0x0][0x39c] ;  /* 0x00007380ff0777ac */ /* 0x000ea20008000800 */
[----:B-1----:R-:W-:Y:S01]  /*eeb0*/  ISETP.LT.AND P3, PT, R206, UR4, !P0 ;  /* 0x00000004ce007c0c */ /* 0x002fe2000c761270 */
[----:B-----5:R-:W-:Y:S01]  /*eec0*/  VIADD R201, R3, 0x44 ;  /* 0x0000004403c97836 */ /* 0x020fe20000000000 */
[----:B------:R-:W1:Y:S01]  /*eed0*/  LDCU UR4, c[0x0][0x39c] ;  /* 0x00007380ff0477ac */ /* 0x000e620008000800 */
[----:B------:R3:W-:Y:S01]  /*eee0*/  @P6 STG.E desc[UR16][R196.64], R249 ;  /* 0x000000f9c4006986 */ /* 0x0007e2000c101910 */
[----:B------:R-:W-:-:S03]  /*eef0*/  LEA R200, P6, R203, R2, 0x2 ;  /* 0x00000002cbc87211 */ /* 0x000fc600078c10ff */
[----:B------:R5:W-:Y:S01]  /*ef00*/  @P2 STG.E desc[UR16][R204.64], R251 ;  /* 0x000000fbcc002986 */ /* 0x000be2000c101910 */
[----:B----4-:R-:W-:Y:S01]  /*ef10*/  ISETP.LT.AND P2, PT, R201, UR6, !P0 ;  /* 0x00000006c9007c0c */ /* 0x010fe2000c741270 */
[----:B------:R-:W-:Y:S01]  /*ef20*/  VIADD R202, R3, 0x46 ;  /* 0x0000004603ca7836 */ /* 0x000fe20000000000 */
[----:B------:R-:W-:Y:S01]  /*ef30*/  LEA.HI.X.SX32 R201, R203, R0, 0x2, P6 ;  /* 0x00000000cbc97211 */ /* 0x000fe200030f16ff */
[----:B------:R-:W-:Y:S01]  /*ef40*/  VIADD R199, R3, 0x45 ;  /* 0x0000004503c77836 */ /* 0x000fe20000000000 */
[----:B------:R-:W4:Y:S01]  /*ef50*/  LDCU UR6, c[0x0][0x39c] ;  /* 0x00007380ff0677ac */ /* 0x000f220008000800 */
[----:B---3--:R-:W-:-:S05]  /*ef60*/  VIADD R197, R203, UR5 ;  /* 0x00000005cbc57c36 */ /* 0x008fca0008000000 */
[C---:B------:R-:W-:Y:S01]  /*ef70*/  LEA R196, P6, R197.reuse, R2, 0x2 ;  /* 0x00000002c5c47211 */ /* 0x040fe200078c10ff */
[----:B------:R-:W-:-:S03]  /*ef80*/  VIADD R203, R197, UR5 ;  /* 0x00000005c5cb7c36 */ /* 0x000fc60008000000 */
[----:B------:R-:W-:Y:S01]  /*ef90*/  LEA.HI.X.SX32 R197, R197, R0, 0x2, P6 ;  /* 0x00000000c5c57211 */ /* 0x000fe200030f16ff */
[----:B------:R-:W-:Y:S01]  /*efa0*/  VIADD R208, R3, 0x42 ;  /* 0x0000004203d07836 */ /* 0x000fe20000000000 */
[----:B------:R3:W-:Y:S01]  /*efb0*/  @P1 STG.E desc[UR16][R200.64], R132 ;  /* 0x00000084c8001986 */ /* 0x0007e2000c101910 */
[----:B------:R-:W-:-:S03]  /*efc0*/  LEA R198, P6, R203, R2, 0x2 ;  /* 0x00000002cbc67211 */ /* 0x000fc600078c10ff */
[----:B------:R3:W-:Y:S01]  /*efd0*/  @P5 STG.E desc[UR16][R196.64], R133 ;  /* 0x00000085c4005986 */ /* 0x0007e2000c101910 */
[----:B-1----:R-:W-:Y:S01]  /*efe0*/  ISETP.LT.AND P5, PT, R202, UR4, !P0 ;  /* 0x00000004ca007c0c */ /* 0x002fe2000c7a1270 */
[----:B------:R-:W1:Y:S01]  /*eff0*/  LDCU UR4, c[0x0][0x39c] ;  /* 0x00007380ff0477ac */ /* 0x000e620008000800 */
[----:B--2---:R-:W-:Y:S02]  /*f000*/  ISETP.LT.AND P1, PT, R199, UR7, !P0 ;  /* 0x00000007c7007c0c */ /* 0x004fe4000c721270 */
[----:B------:R-:W-:Y:S01]  /*f010*/  ISETP.LT.AND P4, PT, R208, UR8, !P0 ;  /* 0x00000008d0007c0c */ /* 0x000fe2000c781270 */
[----:B------:R-:W2:Y:S01]  /*f020*/  LDCU UR7, c[0x0][0x39c] ;  /* 0x00007380ff0777ac */ /* 0x000ea20008000800 */
[C---:B------:R-:W-:Y:S01]  /*f030*/  LEA.HI.X.SX32 R199, R203.reuse, R0, 0x2, P6 ;  /* 0x00000000cbc77211 */ /* 0x040fe200030f16ff */
[----:B------:R-:W-:-:S04]  /*f040*/  VIADD R203, R203, UR5 ;  /* 0x00000005cbcb7c36 */ /* 0x000fc80008000000 */
[C---:B-----5:R-:W-:Y:S01]  /*f050*/  VIADD R205, R203.reuse, UR5 ;  /* 0x00000005cbcd7c36 */ /* 0x060fe20008000000 */
[----:B---3--:R-:W-:Y:S01]  /*f060*/  LEA R200, P6, R203, R2, 0x2 ;  /* 0x00000002cbc87211 */ /* 0x008fe200078c10ff */
[----:B------:R-:W-:-:S03]  /*f070*/  VIADD R202, R3, 0x47 ;  /* 0x0000004703ca7836 */ /* 0x000fc60000000000 */
[----:B------:R-:W-:Y:S01]  /*f080*/  LEA.HI.X.SX32 R201, R203, R0, 0x2, P6 ;  /* 0x00000000cbc97211 */ /* 0x000fe200030f16ff */
[C---:B------:R-:W-:Y:S01]  /*f090*/  VIADD R203, R205.reuse, UR5 ;  /* 0x00000005cdcb7c36 */ /* 0x040fe20008000000 */
[----:B------:R-:W-:Y:S01]  /*f0a0*/  LEA R132, P6, R205, R2, 0x2 ;  /* 0x00000002cd847211 */ /* 0x000fe200078c10ff */
[----:B------:R-:W-:Y:S01]  /*f0b0*/  VIADD R197, R3, 0x48 ;  /* 0x0000004803c57836 */ /* 0x000fe20000000000 */
[----:B------:R3:W-:Y:S01]  /*f0c0*/  @P4 STG.E desc[UR16][R198.64], R134 ;  /* 0x00000086c6004986 */ /* 0x0007e2000c101910 */
[----:B----4-:R-:W-:Y:S01]  /*f0d0*/  ISETP.LT.AND P4, PT, R202, UR6, !P0 ;  /* 0x00000006ca007c0c */ /* 0x010fe2000c781270 */
[----:B------:R-:W4:Y:S01]  /*f0e0*/  LDCU UR6, c[0x0][0x39c] ;  /* 0x00007380ff0677ac */ /* 0x000f220008000800 */
[----:B------:R-:W-:Y:S01]  /*f0f0*/  LEA.HI.X.SX32 R133, R205, R0, 0x2, P6 ;  /* 0x00000000cd857211 */ /* 0x000fe200030f16ff */
[----:B------:R5:W-:Y:S01]  /*f100*/  @P3 STG.E desc[UR16][R200.64], R135 ;  /* 0x00000087c8003986 */ /* 0x000be2000c101910 */
[----:B------:R-:W-:Y:S02]  /*f110*/  LEA R196, P6, R203, R2, 0x2 ;  /* 0x00000002cbc47211 */ /* 0x000fe400078c10ff */
[----:B-1----:R-:W-:Y:S01]  /*f120*/  ISETP.LT.AND P3, PT, R197, UR4, !P0 ;  /* 0x00000004c5007c0c */ /* 0x002fe2000c761270 */
[----:B------:R-:W1:Y:S01]  /*f130*/  LDCU UR4, c[0x0][0x39c] ;  /* 0x00007380ff0477ac */ /* 0x000e620008000800 */
[C---:B------:R-:W-:Y:S01]  /*f140*/  LEA.HI.X.SX32 R197, R203.reuse, R0, 0x2, P6 ;  /* 0x00000000cbc57211 */ /* 0x040fe200030f16ff */
[----:B------:R-:W-:-:S02]  /*f150*/  VIADD R203, R203, UR5 ;  /* 0x00000005cbcb7c36 */ /* 0x000fc40008000000 */
[----:B---3--:R-:W-:Y:S01]  /*f160*/  VIADD R134, R3, 0x49 ;  /* 0x0000004903867836 */ /* 0x008fe20000000000 */
[----:B------:R3:W-:Y:S01]  /*f170*/  @P2 STG.E desc[UR16][R132.64], R136 ;  /* 0x0000008884002986 */ /* 0x0007e2000c101910 */
[----:B------:R-:W-:-:S03]  /*f180*/  VIADD R199, R203, UR5 ;  /* 0x00000005cbc77c36 */ /* 0x000fc60008000000 */
[----:B--2---:R-:W-:Y:S01]  /*f190*/  ISETP.LT.AND P2, PT, R134, UR7, !P0 ;  /* 0x0000000786007c0c */ /* 0x004fe2000c741270 */
[----:B------:R-:W2:Y:S01]  /*f1a0*/  LDCU UR7, c[0x0][0x39c] ;  /* 0x00007380ff0777ac */ /* 0x000ea20008000800 */
[----:B------:R-:W-:Y:S01]  /*f1b0*/  LEA R134, P6, R203, R2, 0x2 ;  /* 0x00000002cb867211 */ /* 0x000fe200078c10ff */
[----:B------:R-:W-:Y:S01]  /*f1c0*/  VIADD R198, R3, 0x4a ;  /* 0x0000004a03c67836 */ /* 0x000fe20000000000 */
[----:B------:R1:W-:Y:S02]  /*f1d0*/  @P1 STG.E desc[UR16][R196.64], R137 ;  /* 0x00000089c4001986 */ /* 0x0003e4000c101910 */
[----:B-----5:R-:W-:Y:S01]  /*f1e0*/  LEA.HI.X.SX32 R135, R203, R0, 0x2, P6 ;  /* 0x00000000cb877211 */ /* 0x020fe200030f16ff */
[C---:B------:R-:W-:Y:S01]  /*f1f0*/  VIADD R201, R199.reuse, UR5 ;  /* 0x00000005c7c97c36 */ /* 0x040fe20008000000 */
[----:B---3--:R-:W-:Y:S01]  /*f200*/  LEA R132, P6, R199, R2, 0x2 ;  /* 0x00000002c7847211 */ /* 0x008fe200078c10ff */
[----:B------:R-:W-:Y:S01]  /*f210*/  VIADD R136, R3, 0x4b ;  /* 0x0000004b03887836 */ /* 0x000fe20000000000 */
[----:B----4-:R-:W-:Y:S01]  /*f220*/  ISETP.LT.AND P1, PT, R198, UR6, !P0 ;  /* 0x00000006c6007c0c */ /* 0x010fe2000c721270 */
[----:B------:R-:W3:Y:S01]  /*f230*/  LDCU UR6, c[0x0][0x39c] ;  /* 0x00007380ff0677ac */ /* 0x000ee20008000800 */
[----:B------:R4:W-:Y:S01]  /*f240*/  @P5 STG.E desc[UR16][R134.64], R138 ;  /* 0x0000008a86005986 */ /* 0x0009e2000c101910 */
[----:B------:R-:W-:Y:S01]  /*f250*/  LEA.HI.X.SX32 R133, R199, R0, 0x2, P6 ;  /* 0x00000000c7857211 */ /* 0x000fe200030f16ff */
[----:B------:R-:W-:Y:S01]  /*f260*/  VIADD R199, R201, UR5 ;  /* 0x00000005c9c77c36 */ /* 0x000fe20008000000 */
[----:B-1----:R-:W-:Y:S01]  /*f270*/  ISETP.LT.AND P5, PT, R136, UR4, !P0 ;  /* 0x0000000488007c0c */ /* 0x002fe2000c7a1270 */
[----:B------:R-:W-:Y:S01]  /*f280*/  VIADD R197, R3, 0x4c ;  /* 0x0000004c03c57836 */ /* 0x000fe20000000000 */
[C---:B------:R-:W-:Y:S01]  /*f290*/  LEA R136, P6, R201.reuse, R2, 0x2 ;  /* 0x00000002c9887211 */ /* 0x040fe200078c10ff */
[----:B------:R-:W1:Y:S03]  /*f2a0*/  LDCU UR4, c[0x0][0x39c] ;  /* 0x00007380ff0477ac */ /* 0x000e660008000800 */
[----:B------:R-:W-:-:S02]  /*f2b0*/  LEA.HI.X.SX32 R137, R201, R0, 0x2, P6 ;  /* 0x00000000c9897211 */ /* 0x000fc400030f16ff */
[----:B------:R-:W-:Y:S01]  /*f2c0*/  LEA R196, P6, R199, R2, 0x2 ;  /* 0x00000002c7c47211 */ /* 0x000fe200078c10ff */
[----:B------:R5:W-:Y:S01]  /*f2d0*/  @P4 STG.E desc[UR16][R132.64], R139 ;  /* 0x0000008b84004986 */ /* 0x000be2000c101910 */
[----:B--2---:R-:W-:Y:S01]  /*f2e0*/  ISETP.LT.AND P4, PT, R197, UR7, !P0 ;  /* 0x00000007c5007c0c */ /* 0x004fe2000c781270 */
[----:B------:R-:W-:Y:S01]  /*f2f0*/  VIADD R198, R3, 0x4d ;  /* 0x0000004d03c67836 */ /* 0x000fe20000000000 */
[C---:B------:R-:W-:Y:S01]  /*f300*/  LEA.HI.X.SX32 R197, R199.reuse, R0, 0x2, P6 ;  /* 0x00000000c7c57211 */ /* 0x040fe200030f16ff */
[----:B------:R-:W2:Y:S01]  /*f310*/  LDCU UR7, c[0x0][0x39c] ;  /* 0x00007380ff0777ac */ /* 0x000ea20008000800 */
[----:B------:R-:W-:Y:S01]  /*f320*/  VIADD R199, R199, UR5 ;  /* 0x00000005c7c77c36 */ /* 0x000fe20008000000 */
[----:B------:R1:W-:Y:S01]  /*f330*/  @P3 STG.E desc[UR16][R136.64], R140 ;  /* 0x0000008c88003986 */ /* 0x0003e2000c101910 */
[----:B---3--:R-:W-:Y:S01]  /*f340*/  ISETP.LT.AND P3, PT, R198, UR6, !P0 ;  /* 0x00000006c6007c0c */ /* 0x008fe2000c761270 */
[----:B------:R-:W3:Y:S01]  /*f350*/  LDCU UR6, c[0x0][0x39c] ;  /* 0x00007380ff0677ac */ /* 0x000ee20008000800 */
[----:B----4-:R-:W-:Y:S01]  /*f360*/  VIADD R135, R3, 0x4e ;  /* 0x0000004e03877836 */ /* 0x010fe20000000000 */
[----:B------:R4:W-:Y:S01]  /*f370*/  @P2 STG.E desc[UR16][R196.64], R141 ;  /* 0x0000008dc4002986 */ /* 0x0009e2000c101910 */
[C---:B-----5:R-:W-:Y:S01]  /*f380*/  VIADD R139, R199.reuse, UR5 ;  /* 0x00000005c78b7c36 */ /* 0x060fe20008000000 */
[----:B------:R-:W-:-:S04]  /*f390*/  LEA R132, P2, R199, R2, 0x2 ;  /* 0x00000002c7847211 */ /* 0x000fc800078410ff */
[----:B------:R-:W-:Y:S02]  /*f3a0*/  LEA R134, P6, R139, R2, 0x2 ;  /* 0x000000028b867211 */ /* 0x000fe400078c10ff */
[-C--:B------:R-:W-:Y:S01]  /*f3b0*/  LEA.HI.X.SX32 R133, R199, R0.reuse, 0x2, P2 ;  /* 0x00000000c7857211 */ /* 0x080fe200010f16ff */
[----:B-1----:R-:W-:Y:S01]  /*f3c0*/  VIADD R136, R3, 0x4f ;  /* 0x0000004f03887836 */ /* 0x002fe20000000000 */
[----:B------:R-:W-:Y:S01]  /*f3d0*/  ISETP.LT.AND P2, PT, R135, UR4, !P0 ;  /* 0x0000000487007c0c */ /* 0x000fe2000c741270 */
[----:B------:R-:W1:Y:S01]  /*f3e0*/  LDCU UR4, c[0x0][0x39c] ;  /* 0x00007380ff0477ac */ /* 0x000e620008000800 */
[C---:B------:R-:W-:Y:S01]  /*f3f0*/  LEA.HI.X.SX32 R135, R139.reuse, R0, 0x2, P6 ;  /* 0x000000008b877211 */ /* 0x040fe200030f16ff */
[----:B------:R-:W-:Y:S01]  /*f400*/  VIADD R139, R139, UR5 ;  /* 0x000000058b8b7c36 */ /* 0x000fe20008000000 */
[----:B------:R5:W-:Y:S01]  /*f410*/  @P1 STG.E desc[UR16][R132.64], R142 ;  /* 0x0000008e84001986 */ /* 0x000be2000c101910 */
[----:B--2---:R-:W-:Y:S01]  /*f420*/  ISETP.LT.AND P1, PT, R136, UR7, !P0 ;  /* 0x0000000788007c0c */ /* 0x004fe2000c721270 */
[----:B------:R-:W-:Y:S01]  /*f430*/  VIADD R138, R3, 0x50 ;  /* 0x00000050038a7836 */ /* 0x000fe20000000000 */
[----:B------:R-:W2:Y:S01]  /*f440*/  LDCU UR7, c[0x0][0x39c] ;  /* 0x00007380ff0777ac */ /* 0x000ea20008000800 */
[----:B------:R1:W-:Y:S01]  /*f450*/  @P5 STG.E desc[UR16][R134.64], R143 ;  /* 0x0000008f86005986 */ /* 0x0003e2000c101910 */
[C---:B------:R-:W-:Y:S01]  /*f460*/  LEA R136, P5, R139.reuse, R2, 0x2 ;  /* 0x000000028b887211 */ /* 0x040fe200078a10ff */
[----:B----4-:R-:W-:-:S03]  /*f470*/  VIADD R141, R139, UR5 ;  /* 0x000000058b8d7c36 */ /* 0x010fc60008000000 */
[----:B------:R-:W-:Y:S02]  /*f480*/  LEA.HI.X.SX32 R137, R139, R0, 0x2, P5 ;  /* 0x000000008b897211 */ /* 0x000fe400028f16ff */
[----:B---3--:R-:W-:Y:S01]  /*f490*/  ISETP.LT.AND P5, PT, R138, UR6, !P0 ;  /* 0x000000068a007c0c */ /* 0x008fe2000c7a1270 */
[----:B------:R-:W3:Y:S01]  /*f4a0*/  LDCU UR6, c[0x0][0x39c] ;  /* 0x00007380ff0677ac */ /* 0x000ee20008000800 */
[----:B-----5:R-:W-:Y:S01]  /*f4b0*/  VIADD R133, R3, 0x51 ;  /* 0x0000005103857836 */ /* 0x020fe20000000000 */
[C---:B------:R-:W-:Y:S01]  /*f4c0*/  LEA R132, P6, R141.reuse, R2, 0x2 ;  /* 0x000000028d847211 */ /* 0x040fe200078c10ff */
[----:B-1----:R-:W-:Y:S01]  /*f4d0*/  VIADD R135, R141, UR5 ;  /* 0x000000058d877c36 */ /* 0x002fe20008000000 */
[----:B------:R1:W-:Y:S02]  /*f4e0*/  @P4 STG.E desc[UR16][R136.64], R144 ;  /* 0x0000009088004986 */ /* 0x0003e4000c101910 */
[----:B------:R-:W-:Y:S01]  /*f4f0*/  ISETP.LT.AND P4, PT, R133, UR4, !P0 ;  /* 0x0000000485007c0c */ /* 0x000fe2000c781270 */
[----:B------:R-:W-:Y:S01]  /*f500*/  VIADD R139, R3, 0x52 ;  /* 0x00000052038b7836 */ /* 0x000fe20000000000 */
[----:B------:R-:W-:Y:S01]  /*f510*/  LEA.HI.X.SX32 R133, R141, R0, 0x2, P6 ;  /* 0x000000008d857211 */ /* 0x000fe200030f16ff */
[C---:B------:R-:W-:Y:S01]  /*f520*/  VIADD R141, R135.reuse, UR5 ;  /* 0x00000005878d7c36 */ /* 0x040fe20008000000 */
[C---:B------:R-:W-:Y:S01]  /*f530*/  LEA R134, P6, R135.reuse, R2, 0x2 ;  /* 0x0000000287867211 */ /* 0x040fe200078c10ff */
[----:B------:R-:W4:Y:S03]  /*f540*/  LDCU UR4, c[0x0][0x39c] ;  /* 0x00007380ff0477ac */ /* 0x000f260008000800 */
[----:B------:R-:W-:-:S02]  /*f550*/  LEA.HI.X.SX32 R135, R135, R0, 0x2, P6 ;  /* 0x0000000087877211 */ /* 0x000fc400030f16ff */
[----:B------:R-:W-:Y:S01]  /*f560*/  LEA R138, P6, R141, R2, 0x2 ;  /* 0x000000028d8a7211 */ /* 0x000fe200078c10ff */
[----:B-1----:R-:W-:Y:S01]  /*f570*/  VIADD R136, R3, 0x53 ;  /* 0x0000005303887836 */ /* 0x002fe20000000000 */
[----:B------:R1:W-:Y:S01]  /*f580*/  @P3 STG.E desc[UR16][R132.64], R145 ;  /* 0x0000009184003986 */ /* 0x0003e2000c101910 */
[----:B--2---:R-:W-:Y:S01]  /*f590*/  ISETP.LT.AND P3, PT, R139, UR7, !P0 ;  /* 0x000000078b007c0c */ /* 0x004fe2000c761270 */
[----:B------:R-:W2:Y:S01]  /*f5a0*/  LDCU UR7, c[0x0][0x39c] ;  /* 0x00007380ff0777ac */ /* 0x000ea20008000800 */
[C---:B------:R-:W-:Y:S01]  /*f5b0*/  LEA.HI.X.SX32 R139, R141.reuse, R0, 0x2, P6 ;  /* 0x000000008d8b7211 */ /* 0x040fe200030f16ff */
[----:B------:R5:W-:Y:S01]  /*f5c0*/  @P2 STG.E desc[UR16][R134.64], R146 ;  /* 0x0000009286002986 */ /* 0x000be2000c101910 */
[----:B---3--:R-:W-:Y:S01]  /*f5d0*/  ISETP.LT.AND P2, PT, R136, UR6, !P0 ;  /* 0x0000000688007c0c */ /* 0x008fe2000c741270 */
[----:B------:R-:W-:Y:S01]  /*f5e0*/  VIADD R141, R141, UR5 ;  /* 0x000000058d8d7c36 */ /* 0x000fe20008000000 */
[----:B------:R-:W3:Y:S01]  /*f5f0*/  LDCU UR6, c[0x0][0x39c] ;  /* 0x00007380ff0677ac */ /* 0x000ee20008000800 */
[----:B------:R-:W-:-:S02]  /*f600*/  VIADD R136, R3, 0x54 ;  /* 0x0000005403887836 */ /* 0x000fc40000000000 */
[C---:B------:R-:W-:Y:S01]  /*f610*/  VIADD R137, R141.reuse, UR5 ;  /* 0x000000058d897c36 */ /* 0x040fe20008000000 */
[C---:B-1----:R-:W-:Y:S01]  /*f620*/  LEA R132, P6, R141.reuse, R2, 0x2 ;  /* 0x000000028d847211 */ /* 0x042fe200078c10ff */
[----:B------:R1:W-:Y:S03]  /*f630*/  @P1 STG.E desc[UR16][R138.64], R147 ;  /* 0x000000938a001986 */ /* 0x0003e6000c101910 */
[----:B------:R-:W-:Y:S01]  /*f640*/  LEA.HI.X.SX32 R133, R141, R0, 0x2, P6 ;  /* 0x000000008d857211 */ /* 0x000fe200030f16ff */
[C---:B------:R-:W-:Y:S01]  /*f650*/  VIADD R141, R137.reuse, UR5 ;  /* 0x00000005898d7c36 */ /* 0x040fe20008000000 */
[----:B-----5:R-:W-:Y:S02]  /*f660*/  LEA R134, P6, R137, R2, 0x2 ;  /* 0x0000000289867211 */ /* 0x020fe400078c10ff */
[----:B----4-:R-:W-:Y:S01]  /*f670*/  ISETP.LT.AND P1, PT, R136, UR4, !P0 ;  /* 0x0000000488007c0c */ /* 0x010fe2000c721270 */
[----:B------:R-:W4:Y:S01]  /*f680*/  LDCU UR4, c[0x0][0x39c] ;  /* 0x00007380ff0477ac */ /* 0x000f220008000800 */
[----:B------:R-:W-:Y:S01]  /*f690*/  VIADD R140, R3, 0x55 ;  /* 0x00000055038c7836 */ /* 0x000fe20000000000 */
[----:B------:R-:W-:-:S02]  /*f6a0*/  LEA.HI.X.SX32 R135, R137, R0, 0x2, P6 ;  /* 0x0000000089877211 */ /* 0x000fc400030f16ff */
[----:B------:R-:W-:Y:S01]  /*f6b0*/  LEA R136, P6, R141, R2, 0x2 ;  /* 0x000000028d887211 */ /* 0x000fe200078c10ff */
[----:B------:R5:W-:Y:S01]  /*f6c0*/  @P5 STG.E desc[UR16][R132.64], R148 ;  /* 0x0000009484005986 */ /* 0x000be2000c101910 */
[----:B---3--:R-:W-:Y:S01]  /*f6d0*/  ISETP.LT.AND P5, PT, R140, UR6, !P0 ;  /* 0x000000068c007c0c */ /* 0x008fe2000c7a1270 */
[----:B-1----:R-:W-:Y:S01]  /*f6e0*/  VIADD R138, R3, 0x56 ;  /* 0x00000056038a7836 */ /* 0x002fe20000000000 */
[C---:B------:R-:W-:Y:S01]  /*f6f0*/  LEA.HI.X.SX32 R137, R141.reuse, R0, 0x2, P6 ;  /* 0x000000008d897211 */ /* 0x040fe200030f16ff */
[----:B------:R-:W1:Y:S01]  /*f700*/  LDCU UR6, c[0x0][0x39c] ;  /* 0x00007380ff0677ac */ /* 0x000e620008000800 */
[----:B------:R-:W-:Y:S01]  /*f710*/  VIADD R141, R141, UR5 ;  /* 0x000000058d8d7c36 */ /* 0x000fe20008000000 */
[----:B------:R3:W-:Y:S01]  /*f720*/  @P4 STG.E desc[UR16][R134.64], R149 ;  /* 0x0000009586004986 */ /* 0x0007e2000c101910 */
[----:B--2---:R-:W-:Y:S01]  /*f730*/  ISETP.LT.AND P4, PT, R138, UR7, !P0 ;  /* 0x000000078a007c0c */ /* 0x004fe2000c781270 */
[----:B------:R-:W2:Y:S01]  /*f740*/  LDCU UR7, c[0x0][0x39c] ;  /* 0x00007380ff0777ac */ /* 0x000ea20008000800 */
[----:B------:R-:W-:-:S02]  /*f750*/  VIADD R139, R141, UR5 ;  /* 0x000000058d8b7c36 */ /* 0x000fc40008000000 */
[----:B------:R-:W-:Y:S01]  /*f760*/  VIADD R138, R3, 0x57 ;  /* 0x00000057038a7836 */ /* 0x000fe20000000000 */
[C---:B-----5:R-:W-:Y:S01]  /*f770*/  LEA R132, P6, R141.reuse, R2, 0x2 ;  /* 0x000000028d847211 */ /* 0x060fe200078c10ff */
[----:B------:R5:W-:Y:S03]  /*f780*/  @P3 STG.E desc[UR16][R136.64], R150 ;  /* 0x0000009688003986 */ /* 0x000be6000c101910 */
[----:B------:R-:W-:Y:S01]  /*f790*/  LEA.HI.X.SX32 R133, R141, R0, 0x2, P6 ;  /* 0x000000008d857211 */ /* 0x000fe200030f16ff */
[C---:B------:R-:W-:Y:S01]  /*f7a0*/  VIADD R141, R139.reuse, UR5 ;  /* 0x000000058b8d7c36 */ /* 0x040fe20008000000 */
[----:B---3--:R-:W-:Y:S02]  /*f7b0*/  LEA R134, P6, R139, R2, 0x2 ;  /* 0x000000028b867211 */ /* 0x008fe400078c10ff */
[----:B----4-:R-:W-:Y:S01]  /*f7c0*/  ISETP.LT.AND P3, PT, R138, UR4, !P0 ;  /* 0x000000048a007c0c */ /* 0x010fe2000c761270 */
[----:B------:R-:W3:Y:S01]  /*f7d0*/  LDCU UR4, c[0x0][0x39c] ;  /* 0x00007380ff0477ac */ /* 0x000ee20008000800 */
[----:B------:R-:W-:Y:S01]  /*f7e0*/  VIADD R138, R3, 0x58 ;  /* 0x00000058038a7836 */ /* 0x000fe20000000000 */
[----:B------:R-:W-:Y:S01]  /*f7f0*/  LEA.HI.X.SX32 R135, R139, R0, 0x2, P6 ;  /* 0x000000008b877211 */ /* 0x000fe200030f16ff */
[C---:B------:R-:W-:Y:S01]  /*f800*/  VIADD R143, R141.reuse, UR5 ;  /* 0x000000058d8f7c36 */ /* 0x040fe20008000000 */
[----:B-----5:R-:W-:Y:S01]  /*f810*/  LEA R136, P6, R141, R2, 0x2 ;  /* 0x000000028d887211 */ /* 0x020fe200078c10ff */
[----:B------:R4:W-:Y:S01]  /*f820*/  @P2 STG.E desc[UR16][R132.64], R151 ;  /* 0x0000009784002986 */ /* 0x0009e2000c101910 */
[----:B-1----:R-:W-:Y:S01]  /*f830*/  ISETP.LT.AND P2, PT, R138, UR6, !P0 ;  /* 0x000000068a007c0c */ /* 0x002fe2000c741270 */
[----:B------:R-:W-:Y:S01]  /*f840*/  VIADD R139, R3, 0x59 ;  /* 0x00000059038b7836 */ /* 0x000fe20000000000 */
[----:B------:R-:W-:Y:S01]  /*f850*/  LEA.HI.X.SX32 R137, R141, R0, 0x2, P6 ;  /* 0x000000008d897211 */ /* 0x000fe200030f16ff */
[----:B------:R-:W1:Y:S01]  /*f860*/  LDCU UR6, c[0x0][0x39c] ;  /* 0x00007380ff0677ac */ /* 0x000e620008000800 */
        /* <DEDUP_REMOVED lines=10> */
[C---:B------:R-:W-:Y:S01]  /*f910*/  VIADD R141, R143.reuse, UR5 ;  /* 0x000000058f8d7c36 */ /* 0x040fe20008000000 */
[----:B------:R2:W-:Y:S01]  /*f920*/  @P4 STG.E desc[UR16][R138.64], R154 ;  /* 0x0000009a8a004986 */ /* 0x0005e2000c101910 */
[----:B----4-:R-:W-:Y:S01]  /*f930*/  LEA R132, P4, R143, R2, 0x2 ;  /* 0x000000028f847211 */ /* 0x010fe200078810ff */
[----:B-----5:R-:W-:-:S02]  /*f940*/  VIADD R135, R3, 0x5b ;  /* 0x0000005b03877836 */ /* 0x020fc40000000000 */
[----:B------:R-:W-:Y:S02]  /*f950*/  LEA R134, P6, R141, R2, 0x2 ;  /* 0x000000028d867211 */ /* 0x000fe400078c10ff */
[-C--:B------:R-:W-:Y:S02]  /*f960*/  LEA.HI.X.SX32 R133, R143, R0.reuse, 0x2, P4 ;  /* 0x000000008f857211 */ /* 0x080fe400020f16ff */
[----:B-1----:R-:W-:Y:S01]  /*f970*/  ISETP.LT.AND P4, PT, R135, UR6, !P0 ;  /* 0x0000000687007c0c */ /* 0x002fe2000c781270 */
[----:B------:R-:W1:Y:S01]  /*f980*/  LDCU UR6, c[0x0][0x39c] ;  /* 0x00007380ff0677ac */ /* 0x000e620008000800 */
[----:B------:R-:W-:Y:S01]  /*f990*/  VIADD R136, R3, 0x5c ;  /* 0x0000005c03887836 */ /* 0x000fe20000000000 */
[C---:B------:R-:W-:Y:S01]  /*f9a0*/  LEA.HI.X.SX32 R135, R141.reuse, R0, 0x2, P6 ;  /* 0x000000008d877211 */ /* 0x040fe200030f16ff */
[----:B------:R-:W-:Y:S01]  /*f9b0*/  VIADD R141, R141, UR5 ;  /* 0x000000058d8d7c36 */ /* 0x000fe20008000000 */
[----:B------:R4:W-:Y:S01]  /*f9c0*/  @P3 STG.E desc[UR16][R132.64], R155 ;  /* 0x0000009b84003986 */ /* 0x0009e2000c101910 */
[----:B--2---:R-:W-:Y:S01]  /*f9d0*/  VIADD R138, R3, 0x5d ;  /* 0x0000005d038a7836 */ /* 0x004fe20000000000 */
[----:B------:R-:W-:Y:S01]  /*f9e0*/  ISETP.LT.AND P3, PT, R136, UR7, !P0 ;  /* 0x0000000788007c0c */ /* 0x000fe2000c761270 */
[----:B------:R-:W2:Y:S01]  /*f9f0*/  LDCU UR7, c[0x0][0x39c] ;  /* 0x00007380ff0777ac */ /* 0x000ea20008000800 */
[----:B------:R5:W-:Y:S01]  /*fa00*/  @P2 STG.E desc[UR16][R134.64], R156 ;  /* 0x0000009c86002986 */ /* 0x000be2000c101910 */
[C---:B------:R-:W-:Y:S01]  /*fa10*/  LEA R136, P2, R141.reuse, R2, 0x2 ;  /* 0x000000028d887211 */ /* 0x040fe200078410ff */
[----:B------:R-:W-:-:S03]  /*fa20*/  VIADD R139, R141, UR5 ;  /* 0x000000058d8b7c36 */ /* 0x000fc60008000000 */
[----:B------:R-:W-:Y:S02]  /*fa30*/  LEA.HI.X.SX32 R137, R141, R0, 0x2, P2 ;  /* 0x000000008d897211 */ /* 0x000fe400010f16ff */
[----:B---3--:R-:W-:Y:S01]  /*fa40*/  ISETP.LT.AND P2, PT, R138, UR4, !P0 ;  /* 0x000000048a007c0c */ /* 0x008fe2000c741270 */
[----:B------:R-:W3:Y:S01]  /*fa50*/  LDCU UR4, c[0x0][0x39c] ;  /* 0x00007380ff0477ac */ /* 0x000ee20008000800 */
[----:B----4-:R-:W-:Y:S01]  /*fa60*/  VIADD R133, R3, 0x5e ;  /* 0x0000005e03857836 */ /* 0x010fe20000000000 */
[C---:B------:R-:W-:Y:S01]  /*fa70*/  LEA R132, P6, R139.reuse, R2, 0x2 ;  /* 0x000000028b847211 */ /* 0x040fe200078c10ff */
[----:B-----5:R-:W-:Y:S01]  /*fa80*/  VIADD R135, R139, UR5 ;  /* 0x000000058b877c36 */ /* 0x020fe20008000000 */
[----:B------:R4:W-:Y:S02]  /*fa90*/  @P1 STG.E desc[UR16][R136.64], R157 ;  /* 0x0000009d88001986 */ /* 0x0009e4000c101910 */
[----:B-1----:R-:W-:Y:S01]  /*faa0*/  ISETP.LT.AND P1, PT, R133, UR6, !P0 ;  /* 0x0000000685007c0c */ /* 0x002fe2000c721270 */
[----:B------:R-:W1:Y:S01]  /*fab0*/  LDCU UR6, c[0x0][0x39c] ;  /* 0x00007380ff0677ac */ /* 0x000e620008000800 */
[----:B------:R-:W-:Y:S01]  /*fac0*/  LEA.HI.X.SX32 R133, R139, R0, 0x2, P6 ;  /* 0x000000008b857211 */ /* 0x000fe200030f16ff */
[C---:B------:R-:W-:Y:S01]  /*fad0*/  VIADD R141, R135.reuse, UR5 ;  /* 0x00000005878d7c36 */ /* 0x040fe20008000000 */
[----:B------:R-:W-:Y:S01]  /*fae0*/  LEA R134, P6, R135, R2, 0x2 ;  /* 0x0000000287867211 */ /* 0x000fe200078c10ff */
[----:B------:R-:W-:-:S03]  /*faf0*/  VIADD R139, R3, 0x5f ;  /* 0x0000005f038b7836 */ /* 0x000fc60000000000 */
[----:B------:R-:W-:Y:S02]  /*fb00*/  LEA.HI.X.SX32 R135, R135, R0, 0x2, P6 ;  /* 0x0000000087877211 */ /* 0x000fe400030f16ff */
[----:B------:R-:W-:Y:S01]  /*fb10*/  LEA R138, P6, R141, R2, 0x2 ;  /* 0x000000028d8a7211 */ /* 0x000fe200078c10ff */
[----:B----4-:R-:W-:Y:S01]  /*fb20*/  VIADD R136, R3, 0x60 ;  /* 0x0000006003887836 */ /* 0x010fe20000000000 */
        /* <DEDUP_REMOVED lines=10> */
[C---:B----4-:R-:W-:Y:S01]  /*fbd0*/  LEA R132, P6, R141.reuse, R2, 0x2 ;  /* 0x000000028d847211 */ /* 0x050fe200078c10ff */
[----:B------:R4:W-:Y:S03]  /*fbe0*/  @P3 STG.E desc[UR16][R138.64], R160 ;  /* 0x000000a08a003986 */ /* 0x0009e6000c101910 */
[----:B------:R-:W-:Y:S01]  /*fbf0*/  LEA.HI.X.SX32 R133, R141, R0, 0x2, P6 ;  /* 0x000000008d857211 */ /* 0x000fe200030f16ff */
[C---:B------:R-:W-:Y:S01]  /*fc00*/  VIADD R141, R137.reuse, UR5 ;  /* 0x00000005898d7c36 */ /* 0x040fe20008000000 */
[----:B-----5:R-:W-:Y:S02]  /*fc10*/  LEA R134, P6, R137, R2, 0x2 ;  /* 0x0000000289867211 */ /* 0x020fe400078c10ff */
[----:B-1----:R-:W-:Y:S01]  /*fc20*/  ISETP.LT.AND P3, PT, R136, UR6, !P0 ;  /* 0x0000000688007c0c */ /* 0x002fe2000c761270 */
[----:B------:R-:W1:Y:S01]  /*fc30*/  LDCU UR6, c[0x0][0x39c] ;  /* 0x00007380ff0677ac */ /* 0x000e620008000800 */
[----:B------:R-:W-:Y:S01]  /*fc40*/  VIADD R140, R3, 0x62 ;  /* 0x00000062038c7836 */ /* 0x000fe20000000000 */
[----:B------:R-:W-:-:S02]  /*fc50*/  LEA.HI.X.SX32 R135, R137, R0, 0x2, P6 ;  /* 0x0000000089877211 */ /* 0x000fc400030f16ff */
[----:B------:R-:W-:Y:S01]  /*fc60*/  LEA R136, P6, R141, R2, 0x2 ;  /* 0x000000028d887211 */ /* 0x000fe200078c10ff */
[----:B------:R5:W-:Y:S01]  /*fc70*/  @P2 STG.E desc[UR16][R132.64], R161 ;  /* 0x000000a184002986 */ /* 0x000be2000c101910 */
[----:B---3--:R-:W-:Y:S01]  /*fc80*/  ISETP.LT.AND P2, PT, R140, UR4, !P0 ;  /* 0x000000048c007c0c */ /* 0x008fe2000c741270 */
[----:B----4-:R-:W-:Y:S01]  /*fc90*/  VIADD R138, R3, 0x63 ;  /* 0x00000063038a7836 */ /* 0x010fe20000000000 */
[C---:B------:R-:W-:Y:S01]  /*fca0*/  LEA.HI.X.SX32 R137, R141.reuse, R0, 0x2, P6 ;  /* 0x000000008d897211 */ /* 0x040fe200030f16ff */
[----:B------:R-:W3:Y:S01]  /*fcb0*/  LDCU UR4, c[0x0][0x39c] ;  /* 0x00007380ff0477ac */ /* 0x000ee20008000800 */
        /* <DEDUP_REMOVED lines=10> */
[----:B----4-:R-:W-:Y:S02]  /*fd60*/  LEA R134, P6, R139, R2, 0x2 ;  /* 0x000000028b867211 */ /* 0x010fe400078c10ff */
[----:B-1----:R-:W-:Y:S01]  /*fd70*/  ISETP.LT.AND P5, PT, R138, UR6, !P0 ;  /* 0x000000068a007c0c */ /* 0x002fe2000c7a1270 */
[----:B------:R-:W1:Y:S01]  /*fd80*/  LDCU UR6, c[0x0][0x39c] ;  /* 0x00007380ff0677ac */ /* 0x000e620008000800 */
[----:B------:R-:W-:Y:S01]  /*fd90*/  VIADD R138, R3, 0x65 ;  /* 0x00000065038a7836 */ /* 0x000fe20000000000 */
[----:B------:R-:W-:Y:S01]  /*fda0*/  LEA.HI.X.SX32 R135, R139, R0, 0x2, P6 ;  /* 0x000000008b877211 */ /* 0x000fe200030f16ff */
[C---:B------:R-:W-:Y:S01]  /*fdb0*/  VIADD R143, R141.reuse, UR5 ;  /* 0x000000058d8f7c36 */ /* 0x040fe20008000000 */
[----:B-----5:R-:W-:Y:S01]  /*fdc0*/  LEA R136, P6, R141, R2, 0x2 ;  /* 0x000000028d887211 */ /* 0x020fe200078c10ff */
[----:B------:R4:W-:Y:S01]  /*fdd0*/  @P4 STG.E desc[UR16][R132.64], R164 ;  /* 0x000000a484004986 */ /* 0x0009e2000c101910 */
[----:B---3--:R-:W-:Y:S01]  /*fde0*/  ISETP.LT.AND P4, PT, R138, UR4, !P0 ;  /* 0x000000048a007c0c */ /* 0x008fe2000c781270 */
[----:B------:R-:W-:Y:S01]  /*fdf0*/  VIADD R139, R3, 0x66 ;  /* 0x00000066038b7836 */ /* 0x000fe20000000000 */
[----:B------:R-:W-:Y:S01]  /*fe00*/  LEA.HI.X.SX32 R137, R141, R0, 0x2, P6 ;  /* 0x000000008d897211 */ /* 0x000fe200030f16ff */
[----:B------:R-:W3:Y:S01]  /*fe10*/  LDCU UR4, c[0x0][0x39c] ;  /* 0x00007380ff0477ac */ /* 0x000ee20008000800 */
        /* <DEDUP_REMOVED lines=8> */
[----:B-1----:R-:W-:Y:S01]  /*fea0*/  ISETP.LT.AND P2, PT, R140, UR6, !P0 ;  /* 0x000000068c007c0c */ /* 0x002fe2000c741270 */
[----:B------:R-:W1:Y:S01]  /*feb0*/  LDCU UR6, c[0x0][0x39c] ;  /* 0x00007380ff0677ac */ /* 0x000e620008000800 */
[C---:B------:R-:W-:Y:S01]  /*fec0*/  VIADD R141, R143.reuse, UR5 ;  /* 0x000000058f8d7c36 */ /* 0x040fe20008000000 */
[----:B------:R2:W-:Y:S01]  /*fed0*/  @P1 STG.E desc[UR16][R138.64], R167 ;  /* 0x000000a78a001986 */ /* 0x0005e2000c101910 */
[----:B----4-:R-:W-:Y:S01]  /*fee0*/  LEA R132, P1, R143, R2, 0x2 ;  /* 0x000000028f847211 */ /* 0x010fe200078210ff */
[----:B-----5:R-:W-:-:S02]  /*fef0*/  VIADD R135, R3, 0x68 ;  /* 0x0000006803877836 */ /* 0x020fc40000000000 */
[----:B------:R-:W-:Y:S02]  /*ff00*/  LEA R134, P6, R141, R2, 0x2 ;  /* 0x000000028d867211 */ /* 0x000fe400078c10ff */
[-C--:B------:R-:W-:Y:S02]  /*ff10*/  LEA.HI.X.SX32 R133, R143, R0.reuse, 0x2, P1 ;  /* 0x000000008f857211 */ /* 0x080fe400008f16ff */
[----:B---3--:R-:W-:Y:S01]  /*ff20*/  ISETP.LT.AND P1, PT, R135, UR4, !P0 ;  /* 0x0000000487007c0c */ /* 0x008fe2000c721270 */
[----:B------:R-:W3:Y:S01]  /*ff30*/  LDCU UR4, c[0x0][0x39c] ;  /* 0x00007380ff0477ac */ /* 0x000ee20008000800 */
        /* <DEDUP_REMOVED lines=11> */
[----:B-1----:R-:W-:Y:S01]  /*fff0*/  ISETP.LT.AND P4, PT, R138, UR6, !P0 ;  /* 0x000000068a007c0c */ /* 0x002fe2000c781270 */
[----:B------:R-:W1:Y:S01]  /*10000*/  LDCU UR6, c[0x0][0x39c] ;  /* 0x00007380ff0677ac */ /* 0x000e620008000800 */
[----:B----4-:R-:W-:Y:S01]  /*10010*/  VIADD R133, R3, 0x6b ;  /* 0x0000006b03857836 */ /* 0x010fe20000000000 */
[C---:B------:R-:W-:Y:S01]  /*10020*/  LEA R132, P6, R139.reuse, R2, 0x2 ;  /* 0x000000028b847211 */ /* 0x040fe200078c10ff */
[----:B-----5:R-:W-:Y:S01]  /*10030*/  VIADD R135, R139, UR5 ;  /* 0x000000058b877c36 */ /* 0x020fe20008000000 */
[----:B------:R4:W-:Y:S02]  /*10040*/  @P3 STG.E desc[UR16][R136.64], R170 ;  /* 0x000000aa88003986 */ /* 0x0009e4000c101910 */
[----:B---3--:R-:W-:Y:S01]  /*10050*/  ISETP.LT.AND P3, PT, R133, UR4, !P0 ;  /* 0x0000000485007c0c */ /* 0x008fe2000c761270 */
[----:B------:R-:W3:Y:S01]  /*10060*/  LDCU UR4, c[0x0][0x39c] ;  /* 0x00007380ff0477ac */ /* 0x000ee20008000800 */
        /* <DEDUP_REMOVED lines=12> */
[----:B-1----:R-:W-:Y:S01]  /*10130*/  ISETP.LT.AND P1, PT, R136, UR6, !P0 ;  /* 0x0000000688007c0c */ /* 0x002fe2000c721270 */
[----:B------:R-:W-:Y:S01]  /*10140*/  VIADD R141, R141, UR5 ;  /* 0x000000058d8d7c36 */ /* 0x000fe20008000000 */
[----:B------:R-:W1:Y:S01]  /*10150*/  LDCU UR6, c[0x0][0x39c] ;  /* 0x00007380ff0677ac */ /* 0x000e620008000800 */
[----:B------:R-:W-:-:S02]  /*10160*/  VIADD R136, R3, 0x6e ;  /* 0x0000006e03887836 */ /* 0x000fc40000000000 */
[C---:B------:R-:W-:Y:S01]  /*10170*/  VIADD R137, R141.reuse, UR5 ;  /* 0x000000058d897c36 */ /* 0x040fe20008000000 */
[C---:B----4-:R-:W-:Y:S01]  /*10180*/  LEA R132, P6, R141.reuse, R2, 0x2 ;  /* 0x000000028d847211 */ /* 0x050fe200078c10ff */
[----:B------:R4:W-:Y:S03]  /*10190*/  @P5 STG.E desc[UR16][R138.64], R173 ;  /* 0x000000ad8a005986 */ /* 0x0009e6000c101910 */
[----:B------:R-:W-:Y:S01]  /*101a0*/  LEA.HI.X.SX32 R133, R141, R0, 0x2, P6 ;  /* 0x000000008d857211 */ /* 0x000fe200030f16ff */
[C---:B------:R-:W-:Y:S01]  /*101b0*/  VIADD R141, R137.reuse, UR5 ;  /* 0x00000005898d7c36 */ /* 0x040fe20008000000 */
[----:B-----5:R-:W-:Y:S02]  /*101c0*/  LEA R134, P6, R137, R2, 0x2 ;  /* 0x0000000289867211 */ /* 0x020fe400078c10ff */
[----:B---3--:R-:W-:Y:S01]  /*101d0*/  ISETP.LT.AND P5, PT, R136, UR4, !P0 ;  /* 0x0000000488007c0c */ /* 0x008fe2000c7a1270 */
[----:B------:R-:W3:Y:S01]  /*101e0*/  LDCU UR4, c[0x0][0x39c] ;  /* 0x00007380ff0477ac */ /* 0x000ee20008000800 */
[----:B------:R-:W-:Y:S01]  /*101f0*/  VIADD R140, R3, 0x6f ;  /* 0x0000006f038c7836 */ /* 0x000fe20000000000 */
[----:B------:R-:W-:-:S02]  /*10200*/  LEA.HI.X.SX32 R135, R137, R0, 0x2, P6 ;  /* 0x0000000089877211 */ /* 0x000fc400030f16ff */
[----:B------:R-:W-:Y:S01]  /*10210*/  LEA R136, P6, R141, R2, 0x2 ;  /* 0x000000028d887211 */ /* 0x000fe200078c10ff */
[----:B------:R5:W-:Y:S01]  /*10220*/  @P4 STG.E desc[UR16][R132.64], R174 ;  /* 0x000000ae84004986 */ /* 0x000be2000c101910 */
[----:B-1----:R-:W-:Y:S01]  /*10230*/  ISETP.LT.AND P4, PT, R140, UR6, !P0 ;  /* 0x000000068c007c0c */ /* 0x002fe2000c781270 */
[----:B----4-:R-:W-:Y:S01]  /*10240*/  VIADD R138, R3, 0x70 ;  /* 0x00000070038a7836 */ /* 0x010fe20000000000 */
        /* <DEDUP_REMOVED lines=13> */
[----:B---3--:R-:W-:Y:S01]  /*10320*/  ISETP.LT.AND P2, PT, R138, UR4, !P0 ;  /* 0x000000048a007c0c */ /* 0x008fe2000c741270 */
        /* <DEDUP_REMOVED lines=147> */
[----:B------:R-:W-:Y:S01]  /*10c60*/  VIADD R136, R3, 0x88 ;  /* 0x0000008803887836 */ /* 0x000fe20000000000 */
[C---:B------:R-:W-:Y:S01]  /*10c70*/  LEA.HI.X.SX32 R139, R141.reuse, R0, 0x2, P6 ;  /* 0x000000008d8b7211 */ /* 0x040fe200030f16ff */
[----:B------:R2:W-:Y:S01]  /*10c80*/  @P5 STG.E desc[UR16][R134.64], R70 ;  /* 0x0000004686005986 */ /* 0x0005e2000c101910 */
[----:B-1----:R-:W-:Y:S01]  /*10c90*/  ISETP.LT.AND P5, PT, R68, UR6, !P0 ;  /* 0x0000000644007c0c */ /* 0x002fe2000c7a1270 */
[----:B------:R-:W-:Y:S01]  /*10ca0*/  VIADD R141, R141, UR5 ;  /* 0x000000058d8d7c36 */ /* 0x000fe20008000000 */
[----:B------:R-:W1:Y:S04]  /*10cb0*/  LDCU UR6, c[0x0][0x39c] ;  /* 0x00007380ff0677ac */ /* 0x000e680008000800 */
[C---:B------:R-:W-:Y:S01]  /*10cc0*/  LEA R68, P6, R141.reuse, R2, 0x2 ;  /* 0x000000028d447211 */ /* 0x040fe200078c10ff */
[C---:B----4-:R-:W-:Y:S01]  /*10cd0*/  VIADD R133, R141.reuse, UR5 ;  /* 0x000000058d857c36 */ /* 0x050fe20008000000 */
[----:B------:R-:W4:Y:S02]  /*10ce0*/  LDCU UR7, c[0x0][0x39c] ;  /* 0x00007380ff0777ac */ /* 0x000f240008000800 */
[----:B------:R-:W-:Y:S01]  /*10cf0*/  LEA.HI.X.SX32 R69, R141, R0, 0x2, P6 ;  /* 0x000000008d457211 */ /* 0x000fe200030f16ff */
[C---:B--2---:R-:W-:Y:S01]  /*10d00*/  VIADD R135, R133.reuse, UR5 ;  /* 0x0000000585877c36 */ /* 0x044fe20008000000 */
[----:B------:R-:W-:Y:S01]  /*10d10*/  LEA R132, P6, R133, R2, 0x2 ;  /* 0x0000000285847211 */ /* 0x000fe200078c10ff */
[----:B------:R2:W-:Y:S01]  /*10d20*/  @P4 STG.E desc[UR16][R138.64], R71 ;  /* 0x000000478a004986 */ /* 0x0005e2000c101910 */
[----:B---3--:R-:W-:Y:S01]  /*10d30*/  ISETP.LT.AND P4, PT, R136, UR4, !P0 ;  /* 0x0000000488007c0c */ /* 0x008fe2000c781270 */
[----:B------:R-:W3:Y:S01]  /*10d40*/  LDCU UR4, c[0x0][0x39c] ;  /* 0x00007380ff0477ac */ /* 0x000ee20008000800 */
[----:B------:R-:W-:Y:S01]  /*10d50*/  VIADD R134, R3, 0x89 ;  /* 0x0000008903867836 */ /* 0x000fe20000000000 */
[----:B------:R-:W-:-:S02]  /*10d60*/  LEA.HI.X.SX32 R133, R133, R0, 0x2, P6 ;  /* 0x0000000085857211 */ /* 0x000fc400030f16ff */
[----:B------:R-:W-:Y:S01]  /*10d70*/  LEA R70, P6, R135, R2, 0x2 ;  /* 0x0000000287467211 */ /* 0x000fe200078c10ff */
[----:B------:R5:W-:Y:S01]  /*10d80*/  @P3 STG.E desc[UR16][R68.64], R72 ;  /* 0x0000004844003986 */ /* 0x000be2000c101910 */
[----:B-1----:R-:W-:Y:S01]  /*10d90*/  ISETP.LT.AND P3, PT, R134, UR6, !P0 ;  /* 0x0000000686007c0c */ /* 0x002fe2000c761270 */
[----:B------:R-:W-:Y:S01]  /*10da0*/  VIADD R134, R3, 0x8a ;  /* 0x0000008a03867836 */ /* 0x000fe20000000000 */
[----:B------:R-:W1:Y:S01]  /*10db0*/  LDCU UR6, c[0x0][0x39c] ;  /* 0x00007380ff0677ac */ /* 0x000e620008000800 */
[C---:B--2---:R-:W-:Y:S01]  /*10dc0*/  LEA.HI.X.SX32 R71, R135.reuse, R0, 0x2, P6 ;  /* 0x0000000087477211 */ /* 0x044fe200030f16ff */
[----:B------:R-:W-:Y:S01]  /*10dd0*/  VIADD R135, R135, UR5 ;  /* 0x0000000587877c36 */ /* 0x000fe20008000000 */
[----:B------:R2:W-:Y:S01]  /*10de0*/  @P2 STG.E desc[UR16][R132.64], R73 ;  /* 0x0000004984002986 */ /* 0x0005e2000c101910 */
[----:B----4-:R-:W-:Y:S01]  /*10df0*/  ISETP.LT.AND P2, PT, R134, UR7, !P0 ;  /* 0x0000000786007c0c */ /* 0x010fe2000c741270 */
[----:B------:R-:W-:Y:S01]  /*10e00*/  VIADD R134, R3, 0x8b ;  /* 0x0000008b03867836 */ /* 0x000fe20000000000 */
[----:B------:R-:W4:Y:S01]  /*10e10*/  LDCU UR7, c[0x0][0x39c] ;  /* 0x00007380ff0777ac */ /* 0x000f220008000800 */
[C---:B------:R-:W-:Y:S01]  /*10e20*/  VIADD R137, R135.reuse, UR5 ;  /* 0x0000000587897c36 */ /* 0x040fe20008000000 */
[C---:B-----5:R-:W-:Y:S01]  /*10e30*/  LEA R68, P6, R135.reuse, R2, 0x2 ;  /* 0x0000000287447211 */ /* 0x060fe200078c10ff */
[----:B------:R5:W-:Y:S01]  /*10e40*/  @P1 STG.E desc[UR16][R70.64], R74 ;  /* 0x0000004a46001986 */ /* 0x000be2000c101910 */
[----:B---3--:R-:W-:Y:S01]  /*10e50*/  ISETP.LT.AND P1, PT, R134, UR4, !P0 ;  /* 0x0000000486007c0c */ /* 0x008fe2000c721270 */
[----:B------:R-:W3:Y:S01]  /*10e60*/  LDCU UR4, c[0x0][0x39c] ;  /* 0x00007380ff0477ac */ /* 0x000ee20008000800 */
[----:B------:R-:W-:-:S02]  /*10e70*/  LEA.HI.X.SX32 R69, R135, R0, 0x2, P6 ;  /* 0x0000000087457211 */ /* 0x000fc400030f16ff */
[C---:B------:R-:W-:Y:S01]  /*10e80*/  LEA R72, P6, R137.reuse, R2, 0x2 ;  /* 0x0000000289487211 */ /* 0x040fe200078c10ff */
[----:B--2---:R-:W-:Y:S02]  /*10e90*/  VIADD R133, R137, UR5 ;  /* 0x0000000589857c36 */ /* 0x004fe40008000000 */
        /* <DEDUP_REMOVED lines=11> */
[----:B----4-:R-:W-:Y:S01]  /*10f50*/  ISETP.LT.AND P4, PT, R74, UR7, !P0 ;  /* 0x000000074a007c0c */ /* 0x010fe2000c781270 */
[----:B------:R-:W-:Y:S01]  /*10f60*/  VIADD R74, R3, 0x8e ;  /* 0x0000008e034a7836 */ /* 0x000fe20000000000 */
[C---:B------:R-:W-:Y:S01]  /*10f70*/  LEA.HI.X.SX32 R133, R135.reuse, R0, 0x2, P6 ;  /* 0x0000000087857211 */ /* 0x040fe200030f16ff */
[----:B------:R-:W4:Y:S01]  /*10f80*/  LDCU UR7, c[0x0][0x39c] ;  /* 0x00007380ff0777ac */ /* 0x000f220008000800 */
[----:B------:R-:W-:Y:S01]  /*10f90*/  VIADD R135, R135, UR5 ;  /* 0x0000000587877c36 */ /* 0x000fe20008000000 */
[----:B------:R1:W-:Y:S01]  /*10fa0*/  @P3 STG.E desc[UR16][R70.64], R77 ;  /* 0x0000004d46003986 */ /* 0x0003e2000c101910 */
[----:B---3--:R-:W-:Y:S01]  /*10fb0*/  ISETP.LT.AND P3, PT, R74, UR4, !P0 ;  /* 0x000000044a007c0c */ /* 0x008fe2000c761270 */
[----:B------:R-:W3:Y:S01]  /*10fc0*/  LDCU UR4, c[0x0][0x39c] ;  /* 0x00007380ff0477ac */ /* 0x000ee20008000800 */
[C---:B--2---:R-:W-:Y:S01]  /*10fd0*/  VIADD R75, R135.reuse, UR5 ;  /* 0x00000005874b7c36 */ /* 0x044fe20008000000 */
[----:B------:R-:W-:Y:S01]  /*10fe0*/  @P2 STG.E desc[UR16][R132.64], R78 ;  /* 0x0000004e84002986 */ /* 0x000fe2000c101910 */
[----:B------:R-:W-:Y:S01]  /*10ff0*/  LEA R68, P2, R135, R2, 0x2 ;  /* 0x0000000287447211 */ /* 0x000fe200078410ff */
        /* <DEDUP_REMOVED lines=9> */
[----:B------:R-:W-:Y:S01]  /*11090*/  VIADD R74, R3, 0x91 ;  /* 0x00000091034a7836 */ /* 0x000fe20000000000 */
[----:B----4-:R-:W-:Y:S01]  /*110a0*/  ISETP.LT.AND P1, PT, R70, UR7, !P0 ;  /* 0x0000000746007c0c */ /* 0x010fe2000c721270 */
[C---:B------:R-:W-:Y:S01]  /*110b0*/  VIADD R77, R75.reuse, UR5 ;  /* 0x000000054b4d7c36 */ /* 0x040fe20008000000 */
[----:B------:R4:W-:Y:S01]  /*110c0*/  @P5 STG.E desc[UR16][R72.64], R80 ;  /* 0x0000005048005986 */ /* 0x0009e2000c101910 */
[C---:B------:R-:W-:Y:S01]  /*110d0*/  LEA R70, P5, R75.reuse, R2, 0x2 ;  /* 0x000000024b467211 */ /* 0x040fe200078a10ff */
[----:B------:R-:W5:Y:S03]  /*110e0*/  LDCU UR7, c[0x0][0x39c] ;  /* 0x00007380ff0777ac */ /* 0x000f660008000800 */
[----:B------:R-:W-:-:S02]  /*110f0*/  LEA.HI.X.SX32 R71, R75, R0, 0x2, P5 ;  /* 0x000000004b477211 */ /* 0x000fc400028f16ff */
[----:B---3--:R-:W-:Y:S01]  /*11100*/  ISETP.LT.AND P5, PT, R74, UR4, !P0 ;  /* 0x000000044a007c0c */ /* 0x008fe2000c7a1270 */
[----:B------:R-:W3:Y:S01]  /*11110*/  LDCU UR4, c[0x0][0x39c] ;  /* 0x00007380ff0477ac */ /* 0x000ee20008000800 */
[----:B--2---:R-:W-:Y:S01]  /*11120*/  VIADD R69, R3, 0x92 ;  /* 0x0000009203457836 */ /* 0x004fe20000000000 */
[C---:B------:R-:W-:Y:S01]  /*11130*/  LEA R68, P6, R77.reuse, R2, 0x2 ;  /* 0x000000024d447211 */ /* 0x040fe200078c10ff */
[----:B----4-:R-:W-:Y:S01]  /*11140*/  VIADD R73, R77, UR5 ;  /* 0x000000054d497c36 */ /* 0x010fe20008000000 */
        /* <DEDUP_REMOVED lines=9> */
[----:B--2---:R-:W-:Y:S01]  /*111e0*/  VIADD R70, R3, 0x94 ;  /* 0x0000009403467836 */ /* 0x004fe20000000000 */
[----:B------:R2:W-:Y:S01]  /*111f0*/  @P3 STG.E desc[UR16][R68.64], R82 ;  /* 0x0000005244003986 */ /* 0x0005e2000c101910 */
[----:B-----5:R-:W-:Y:S01]  /*11200*/  ISETP.LT.AND P3, PT, R75, UR7, !P0 ;  /* 0x000000074b007c0c */ /* 0x020fe2000c761270 */
[----:B------:R-:W4:Y:S01]  /*11210*/  LDCU UR7, c[0x0][0x39c] ;  /* 0x00007380ff0777ac */ /* 0x000f220008000800 */
[C---:B------:R-:W-:Y:S01]  /*11220*/  LEA.HI.X.SX32 R75, R77.reuse, R0, 0x2, P6 ;  /* 0x000000004d4b7211 */ /* 0x040fe200030f16ff */
[----:B------:R5:W-:Y:S01]  /*11230*/  @P2 STG.E desc[UR16][R72.64], R83 ;  /* 0x0000005348002986 */ /* 0x000be2000c101910 */
[----:B---3--:R-:W-:Y:S01]  /*11240*/  ISETP.LT.AND P2, PT, R70, UR4, !P0 ;  /* 0x0000000446007c0c */ /* 0x008fe2000c741270 */
[----:B------:R-:W3:Y:S01]  /*11250*/  LDCU UR4, c[0x0][0x39c] ;  /* 0x00007380ff0477ac */ /* 0x000ee20008000800 */
[----:B------:R-:W-:-:S02]  /*11260*/  VIADD R77, R77, UR5 ;  /* 0x000000054d4d7c36 */ /* 0x000fc40008000000 */
[----:B------:R-:W-:Y:S02]  /*11270*/  VIADD R70, R3, 0x95 ;  /* 0x0000009503467836 */ /* 0x000fe40000000000 */
[C---:B------:R-:W-:Y:S01]  /*11280*/  VIADD R71, R77.reuse, UR5 ;  /* 0x000000054d477c36 */ /* 0x040fe20008000000 */
[C---:B--2---:R-:W-:Y:S01]  /*11290*/  LEA R68, P6, R77.reuse, R2, 0x2 ;  /* 0x000000024d447211 */ /* 0x044fe200078c10ff */
[----:B------:R2:W-:Y:S01]  /*112a0*/  @P1 STG.E desc[UR16][R74.64], R84 ;  /* 0x000000544a001986 */ /* 0x0005e2000c101910 */
[----:B-1----:R-:W-:Y:S01]  /*112b0*/  ISETP.LT.AND P1, PT, R70, UR6, !P0 ;  /* 0x0000000646007c0c */ /* 0x002fe2000c721270 */
[----:B------:R-:W1:Y:S01]  /*112c0*/  LDCU UR6, c[0x0][0x39c] ;  /* 0x00007380ff0677ac */ /* 0x000e620008000800 */
[----:B------:R-:W-:Y:S01]  /*112d0*/  LEA.HI.X.SX32 R69, R77, R0, 0x2, P6 ;  /* 0x000000004d457211 */ /* 0x000fe200030f16ff */
[C---:B------:R-:W-:Y:S01]  /*112e0*/  VIADD R77, R71.reuse, UR5 ;  /* 0x00000005474d7c36 */ /* 0x040fe20008000000 */
[----:B------:R-:W-:Y:S01]  /*112f0*/  LEA R70, P6, R71, R2, 0x2 ;  /* 0x0000000247467211 */ /* 0x000fe200078c10ff */
[----:B-----5:R-:W-:-:S03]  /*11300*/  VIADD R73, R3, 0x96 ;  /* 0x0000009603497836 */ /* 0x020fc60000000000 */
[----:B------:R-:W-:Y:S02]  /*11310*/  LEA.HI.X.SX32 R71, R71, R0, 0x2, P6 ;  /* 0x0000000047477211 */ /* 0x000fe400030f16ff */
[----:B------:R-:W-:Y:S01]  /*11320*/  LEA R72, P6, R77, R2, 0x2 ;  /* 0x000000024d487211 */ /* 0x000fe200078c10ff */
[----:B------:R5:W-:Y:S01]  /*11330*/  @P5 STG.E desc[UR16][R68.64], R85 ;  /* 0x0000005544005986 */ /* 0x000be2000c101910 */
[----:B---3--:R-:W-:Y:S01]  /*11340*/  ISETP.LT.AND P5, PT, R73, UR4, !P0 ;  /* 0x0000000449007c0c */ /* 0x008fe2000c7a1270 */
[----:B--2---:R-:W-:Y:S01]  /*11350*/  VIADD R74, R3, 0x97 ;  /* 0x00000097034a7836 */ /* 0x004fe20000000000 */
[C---:B------:R-:W-:Y:S01]  /*11360*/  LEA.HI.X.SX32 R73, R77.reuse, R0, 0x2, P6 ;  /* 0x000000004d497211 */ /* 0x040fe200030f16ff */
[----:B------:R-:W2:Y:S01]  /*11370*/  LDCU UR4, c[0x0][0x39c] ;  /* 0x00007380ff0477ac */ /* 0x000ea20008000800 */
[----:B------:R-:W-:Y:S01]  /*11380*/  VIADD R77, R77, UR5 ;  /* 0x000000054d4d7c36 */ /* 0x000fe20008000000 */
[----:B------:R3:W-:Y:S01]  /*11390*/  @P4 STG.E desc[UR16][R70.64], R86 ;  /* 0x0000005646004986 */ /* 0x0007e2000c101910 */
[----:B----4-:R-:W-:Y:S01]  /*113a0*/  ISETP.LT.AND P4, PT, R74, UR7, !P0 ;  /* 0x000000074a007c0c */ /* 0x010fe2000c781270 */
[----:B------:R-:W4:Y:S01]  /*113b0*/  LDCU UR7, c[0x0][0x39c] ;  /* 0x00007380ff0777ac */ /* 0x000f220008000800 */
[----:B------:R-:W-:-:S02]  /*113c0*/  VIADD R75, R77, UR5 ;  /* 0x000000054d4b7c36 */ /* 0x000fc40008000000 */
[----:B------:R-:W-:Y:S01]  /*113d0*/  VIADD R74, R3, 0x98 ;  /* 0x00000098034a7836 */ /* 0x000fe20000000000 */
[C---:B-----5:R-:W-:Y:S01]  /*113e0*/  LEA R68, P6, R77.reuse, R2, 0x2 ;  /* 0x000000024d447211 */ /* 0x060fe200078c10ff */
[----:B------:R5:W-:Y:S03]  /*113f0*/  @P3 STG.E desc[UR16][R72.64], R87 ;  /* 0x0000005748003986 */ /* 0x000be6000c101910 */
[----:B------:R-:W-:Y:S01]  /*11400*/  LEA.HI.X.SX32 R69, R77, R0, 0x2, P6 ;  /* 0x000000004d457211 */ /* 0x000fe200030f16ff */
[C---:B------:R-:W-:Y:S01]  /*11410*/  VIADD R77, R75.reuse, UR5 ;  /* 0x000000054b4d7c36 */ /* 0x040fe20008000000 */
[----:B---3--:R-:W-:Y:S02]  /*11420*/  LEA R70, P6, R75, R2, 0x2 ;  /* 0x000000024b467211 */ /* 0x008fe400078c10ff */
[----:B-1----:R-:W-:Y:S01]  /*11430*/  ISETP.LT.AND P3, PT, R74, UR6, !P0 ;  /* 0x000000064a007c0c */ /* 0x002fe2000c761270 */
[----:B------:R-:W1:Y:S01]  /*11440*/  LDCU UR6, c[0x0][0x39c] ;  /* 0x00007380ff0677ac */ /* 0x000e620008000800 */
[----:B------:R-:W-:Y:S01]  /*11450*/  VIADD R74, R3, 0x99 ;  /* 0x00000099034a7836 */ /* 0x000fe20000000000 */
[----:B------:R-:W-:Y:S01]  /*11460*/  LEA.HI.X.SX32 R71, R75, R0, 0x2, P6 ;  /* 0x000000004b477211 */ /* 0x000fe200030f16ff */
[C---:B------:R-:W-:Y:S01]  /*11470*/  VIADD R79, R77.reuse, UR5 ;  /* 0x000000054d4f7c36 */ /* 0x040fe20008000000 */
[----:B-----5:R-:W-:Y:S01]  /*11480*/  LEA R72, P6, R77, R2, 0x2 ;  /* 0x000000024d487211 */ /* 0x020fe200078c10ff */
[----:B------:R3:W-:Y:S01]  /*11490*/  @P2 STG.E desc[UR16][R68.64], R88 ;  /* 0x0000005844002986 */ /* 0x0007e2000c101910 */
[----:B--2---:R-:W-:Y:S01]  /*114a0*/  ISETP.LT.AND P2, PT, R74, UR4, !P0 ;  /* 0x000000044a007c0c */ /* 0x004fe2000c741270 */
[----:B------:R-:W-:Y:S01]  /*114b0*/  VIADD R75, R3, 0x9a ;  /* 0x0000009a034b7836 */ /* 0x000fe20000000000 */
[----:B------:R-:W-:Y:S01]  /*114c0*/  LEA.HI.X.SX32 R73, R77, R0, 0x2, P6 ;  /* 0x000000004d497211 */ /* 0x000fe200030f16ff */
[----:B------:R-:W2:Y:S01]  /*114d0*/  LDCU UR4, c[0x0][0x39c] ;  /* 0x00007380ff0477ac */ /* 0x000ea20008000800 */
        /* <DEDUP_REMOVED lines=8> */
[----:B-1----:R-:W-:Y:S01]  /*11560*/  ISETP.LT.AND P5, PT, R76, UR6, !P0 ;  /* 0x000000064c007c0c */ /* 0x002fe2000c7a1270 */
[----:B------:R-:W1:Y:S01]  /*11570*/  LDCU UR6, c[0x0][0x39c] ;  /* 0x00007380ff0677ac */ /* 0x000e620008000800 */
[C---:B------:R-:W-:Y:S01]  /*11580*/  VIADD R77, R79.reuse, UR5 ;  /* 0x000000054f4d7c36 */ /* 0x040fe20008000000 */
[----:B------:R4:W-:Y:S01]  /*11590*/  @P4 STG.E desc[UR16][R74.64], R91 ;  /* 0x0000005b4a004986 */ /* 0x0009e2000c101910 */
[----:B---3--:R-:W-:Y:S01]  /*115a0*/  LEA R68, P4, R79, R2, 0x2 ;  /* 0x000000024f447211 */ /* 0x008fe200078810ff */
[----:B-----5:R-:W-:-:S02]  /*115b0*/  VIADD R71, R3, 0x9c ;  /* 0x0000009c03477836 */ /* 0x020fc40000000000 */
[----:B------:R-:W-:Y:S02]  /*115c0*/  LEA R70, P6, R77, R2, 0x2 ;  /* 0x000000024d467211 */ /* 0x000fe400078c10ff */
[-C--:B------:R-:W-:Y:S02]  /*115d0*/  LEA.HI.X.SX32 R69, R79, R0.reuse, 0x2, P4 ;  /* 0x000000004f457211 */ /* 0x080fe400020f16ff */
[----:B--2---:R-:W-:Y:S01]  /*115e0*/  ISETP.LT.AND P4, PT, R71, UR4, !P0 ;  /* 0x0000000447007c0c */ /* 0x004fe2000c781270 */
[----:B------:R-:W2:Y:S01]  /*115f0*/  LDCU UR4, c[0x0][0x39c] ;  /* 0x00007380ff0477ac */ /* 0x000ea20008000800 */
[----:B------:R-:W-:Y:S01]  /*11600*/  VIADD R72, R3, 0x9d ;  /* 0x0000009d03487836 */ /* 0x000fe20000000000 */
[C---:B------:R-:W-:Y:S01]  /*11610*/  LEA.HI.X.SX32 R71, R77.reuse, R0, 0x2, P6 ;  /* 0x000000004d477211 */ /* 0x040fe200030f16ff */
[----:B------:R-:W-:Y:S01]  /*11620*/  VIADD R77, R77, UR5 ;  /* 0x000000054d4d7c36 */ /* 0x000fe20008000000 */
[----:B------:R3:W-:Y:S01]  /*11630*/  @P3 STG.E desc[UR16][R68.64], R92 ;  /* 0x0000005c44003986 */ /* 0x0007e2000c101910 */
[----:B----4-:R-:W-:Y:S01]  /*11640*/  VIADD R74, R3, 0x9e ;  /* 0x0000009e034a7836 */ /* 0x010fe20000000000 */
[----:B------:R-:W-:Y:S01]  /*11650*/  ISETP.LT.AND P3, PT, R72, UR7, !P0 ;  /* 0x0000000748007c0c */ /* 0x000fe2000c761270 */
[----:B------:R-:W4:Y:S01]  /*11660*/  LDCU UR7, c[0x0][0x39c] ;  /* 0x00007380ff0777ac */ /* 0x000f220008000800 */
[----:B------:R5:W-:Y:S01]  /*11670*/  @P2 STG.E desc[UR16][R70.64], R93 ;  /* 0x0000005d46002986 */ /* 0x000be2000c101910 */
[C---:B------:R-:W-:Y:S01]  /*11680*/  LEA R72, P2, R77.reuse, R2, 0x2 ;  /* 0x000000024d487211 */ /* 0x040fe200078410ff */
[----:B------:R-:W-:-:S03]  /*11690*/  VIADD R75, R77, UR5 ;  /* 0x000000054d4b7c36 */ /* 0x000fc60008000000 */
[----:B------:R-:W-:Y:S02]  /*116a0*/  LEA.HI.X.SX32 R73, R77, R0, 0x2, P2 ;  /* 0x000000004d497211 */ /* 0x000fe400010f16ff */
[----:B-1----:R-:W-:Y:S01]  /*116b0*/  ISETP.LT.AND P2, PT, R74, UR6, !P0 ;  /* 0x000000064a007c0c */ /* 0x002fe2000c741270 */
[----:B------:R-:W1:Y:S01]  /*116c0*/  LDCU UR6, c[0x0][0x39c] ;  /* 0x00007380ff0677ac */ /* 0x000e620008000800 */
[----:B---3--:R-:W-:Y:S01]  /*116d0*/  VIADD R69, R3, 0x9f ;  /* 0x0000009f03457836 */ /* 0x008fe20000000000 */
[C---:B------:R-:W-:Y:S01]  /*116e0*/  LEA R68, P6, R75.reuse, R2, 0x2 ;  /* 0x000000024b447211 */ /* 0x040fe200078c10ff */
[----:B-----5:R-:W-:Y:S01]  /*116f0*/  VIADD R71, R75, UR5 ;  /* 0x000000054b477c36 */ /* 0x020fe20008000000 */
[----:B------:R3:W-:Y:S02]  /*11700*/  @P1 STG.E desc[UR16][R72.64], R94 ;  /* 0x0000005e48001986 */ /* 0x0007e4000c101910 */
[----:B--2---:R-:W-:Y:S01]  /*11710*/  ISETP.LT.AND P1, PT, R69, UR4, !P0 ;  /* 0x0000000445007c0c */ /* 0x004fe2000c721270 */
[----:B------:R-:W2:Y:S01]  /*11720*/  LDCU UR4, c[0x0][0x39c] ;  /* 0x00007380ff0477ac */ /* 0x000ea20008000800 */
[----:B------:R-:W-:Y:S01]  /*11730*/  LEA.HI.X.SX32 R69, R75, R0, 0x2, P6 ;  /* 0x000000004b457211 */ /* 0x000fe200030f16ff */
[C---:B------:R-:W-:Y:S01]  /*11740*/  VIADD R77, R71.reuse, UR5 ;  /* 0x00000005474d7c36 */ /* 0x040fe20008000000 */
[----:B------:R-:W-:Y:S01]  /*11750*/  LEA R70, P6, R71, R2, 0x2 ;  /* 0x0000000247467211 */ /* 0x000fe200078c10ff */
[----:B------:R-:W-:-:S03]  /*11760*/  VIADD R75, R3, 0xa0 ;  /* 0x000000a0034b7836 */ /* 0x000fc60000000000 */
[----:B------:R-:W-:Y:S02]  /*11770*/  LEA.HI.X.SX32 R71, R71, R0, 0x2, P6 ;  /* 0x0000000047477211 */ /* 0x000fe400030f16ff */
[----:B------:R-:W-:Y:S01]  /*11780*/  LEA R74, P6, R77, R2, 0x2 ;  /* 0x000000024d4a7211 */ /* 0x000fe200078c10ff */
[----:B---3--:R-:W-:Y:S01]  /*11790*/  VIADD R72, R3, 0xa1 ;  /* 0x000000a103487836 */ /* 0x008fe20000000000 */
[----:B------:R3:W-:Y:S01]  /*117a0*/  @P5 STG.E desc[UR16][R68.64], R95 ;  /* 0x0000005f44005986 */ /* 0x0007e2000c101910 */
[----:B----4-:R-:W-:Y:S01]  /*117b0*/  ISETP.LT.AND P5, PT, R75, UR7, !P0 ;  /* 0x000000074b007c0c */ /* 0x010fe2000c7a1270 */
[----:B------:R-:W4:Y:S01]  /*117c0*/  LDCU UR7, c[0x0][0x39c] ;  /* 0x00007380ff0777ac */ /* 0x000f220008000800 */
[C---:B------:R-:W-:Y:S01]  /*117d0*/  LEA.HI.X.SX32 R75, R77.reuse, R0, 0x2, P6 ;  /* 0x000000004d4b7211 */ /* 0x040fe200030f16ff */
[----:B------:R5:W-:Y:S01]  /*117e0*/  @P4 STG.E desc[UR16][R70.64], R96 ;  /* 0x0000006046004986 */ /* 0x000be2000c101910 */
[----:B-1----:R-:W-:Y:S01]  /*117f0*/  ISETP.LT.AND P4, PT, R72, UR6, !P0 ;  /* 0x0000000648007c0c */ /* 0x002fe2000c781270 */
[----:B------:R-:W-:Y:S01]  /*11800*/  VIADD R77, R77, UR5 ;  /* 0x000000054d4d7c36 */ /* 0x000fe20008000000 */
[----:B------:R-:W1:Y:S01]  /*11810*/  LDCU UR6, c[0x0][0x39c] ;  /* 0x00007380ff0677ac */ /* 0x000e620008000800 */
[----:B------:R-:W-:-:S02]  /*11820*/  VIADD R72, R3, 0xa2 ;  /* 0x000000a203487836 */ /* 0x000fc40000000000 */
[C---:B------:R-:W-:Y:S01]  /*11830*/  VIADD R73, R77.reuse, UR5 ;  /* 0x000000054d497c36 */ /* 0x040fe20008000000 */
[C---:B---3--:R-:W-:Y:S01]  /*11840*/  LEA R68, P6, R77.reuse, R2, 0x2 ;  /* 0x000000024d447211 */ /* 0x048fe200078c10ff */
[----:B------:R3:W-:Y:S03]  /*11850*/  @P3 STG.E desc[UR16][R74.64], R97 ;  /* 0x000000614a003986 */ /* 0x0007e6000c101910 */
[----:B------:R-:W-:Y:S01]  /*11860*/  LEA.HI.X.SX32 R69, R77, R0, 0x2, P6 ;  /* 0x000000004d457211 */ /* 0x000fe200030f16ff */
[C---:B------:R-:W-:Y:S01]  /*11870*/  VIADD R77, R73.reuse, UR5 ;  /* 0x00000005494d7c36 */ /* 0x040fe20008000000 */
[----:B-----5:R-:W-:Y:S02]  /*11880*/  LEA R70, P6, R73, R2, 0x2 ;  /* 0x0000000249467211 */ /* 0x020fe400078c10ff */
[----:B--2---:R-:W-:Y:S01]  /*11890*/  ISETP.LT.AND P3, PT, R72, UR4, !P0 ;  /* 0x0000000448007c0c */ /* 0x004fe2000c761270 */
[----:B------:R-:W2:Y:S01]  /*118a0*/  LDCU UR4, c[0x0][0x39c] ;  /* 0x00007380ff0477ac */ /* 0x000ea20008000800 */
[----:B------:R-:W-:Y:S01]  /*118b0*/  VIADD R76, R3, 0xa3 ;  /* 0x000000a3034c7836 */ /* 0x000fe20000000000 */
[----:B------:R-:W-:-:S02]  /*118c0*/  LEA.HI.X.SX32 R71, R73, R0, 0x2, P6 ;  /* 0x0000000049477211 */ /* 0x000fc400030f16ff */
[----:B------:R-:W-:Y:S01]  /*118d0*/  LEA R72, P6, R77, R2, 0x2 ;  /* 0x000000024d487211 */ /* 0x000fe200078c10ff */
[----:B------:R5:W-:Y:S01]  /*118e0*/  @P2 STG.E desc[UR16][R68.64], R98 ;  /* 0x0000006244002986 */ /* 0x000be2000c101910 */
[----:B-1----:R-:W-:Y:S01]  /*118f0*/  ISETP.LT.AND P2, PT, R76, UR6, !P0 ;  /* 0x000000064c007c0c */ /* 0x002fe2000c741270 */
[----:B---3--:R-:W-:Y:S01]  /*11900*/  VIADD R74, R3, 0xa4 ;  /* 0x000000a4034a7836 */ /* 0x008fe20000000000 */
[C---:B------:R-:W-:Y:S01]  /*11910*/  LEA.HI.X.SX32 R73, R77.reuse, R0, 0x2, P6 ;  /* 0x000000004d497211 */ /* 0x040fe200030f16ff */
[----:B------:R-:W1:Y:S01]  /*11920*/  LDCU UR6, c[0x0][0x39c] ;  /* 0x00007380ff0677ac */ /* 0x000e620008000800 */
        /* <DEDUP_REMOVED lines=11> */
[----:B--2---:R-:W-:Y:S01]  /*119e0*/  ISETP.LT.AND P5, PT, R74, UR4, !P0 ;  /* 0x000000044a007c0c */ /* 0x004fe2000c7a1270 */
[----:B------:R-:W2:Y:S01]  /*119f0*/  LDCU UR4, c[0x0][0x39c] ;  /* 0x00007380ff0477ac */ /* 0x000ea20008000800 */
        /* <DEDUP_REMOVED lines=17> */
[----:B--2---:R-:W-:Y:S01]  /*11b10*/  ISETP.LT.AND P2, PT, R76, UR4, !P0 ;  /* 0x000000044c007c0c */ /* 0x004fe2000c741270 */
[----:B------:R-:W2:Y:S01]  /*11b20*/  LDCU UR4, c[0x0][0x39c] ;  /* 0x00007380ff0477ac */ /* 0x000ea20008000800 */
[C---:B------:R-:W-:Y:S01]  /*11b30*/  VIADD R77, R79.reuse, UR5 ;  /* 0x000000054f4d7c36 */ /* 0x040fe20008000000 */
[----:B------:R4:W-:Y:S01]  /*11b40*/  @P1 STG.E desc[UR16][R74.64], R104 ;  /* 0x000000684a001986 */ /* 0x0009e2000c101910 */
[----:B---3--:R-:W-:Y:S01]  /*11b50*/  LEA R68, P1, R79, R2, 0x2 ;  /* 0x000000024f447211 */ /* 0x008fe200078210ff */
        /* <DEDUP_REMOVED lines=16> */
[----:B--2---:R-:W-:Y:S01]  /*11c60*/  ISETP.LT.AND P4, PT, R74, UR4, !P0 ;  /* 0x000000044a007c0c */ /* 0x004fe2000c781270 */
[----:B------:R-:W2:Y:S01]  /*11c70*/  LDCU UR4, c[0x0][0x39c] ;  /* 0x00007380ff0477ac */ /* 0x000ea20008000800 */
[----:B---3--:R-:W-:Y:S01]  /*11c80*/  VIADD R69, R3, 0xac ;  /* 0x000000ac03457836 */ /* 0x008fe20000000000 */
        /* <DEDUP_REMOVED lines=17> */
[----:B--2---:R-:W-:Y:S01]  /*11da0*/  ISETP.LT.AND P1, PT, R72, UR4, !P0 ;  /* 0x0000000448007c0c */ /* 0x004fe2000c721270 */
[----:B------:R-:W-:Y:S01]  /*11db0*/  VIADD R77, R77, UR5 ;  /* 0x000000054d4d7c36 */ /* 0x000fe20008000000 */
[----:B------:R-:W2:Y:S01]  /*11dc0*/  LDCU UR4, c[0x0][0x39c] ;  /* 0x00007380ff0477ac */ /* 0x000ea20008000800 */
[----:B------:R-:W-:-:S02]  /*11dd0*/  VIADD R72, R3, 0xaf ;  /* 0x000000af03487836 */ /* 0x000fc40000000000 */
[C---:B------:R-:W-:Y:S01]  /*11de0*/  VIADD R73, R77.reuse, UR5 ;  /* 0x000000054d497c36 */ /* 0x040fe20008000000 */
[C---:B---3--:R-:W-:Y:S01]  /*11df0*/  LEA R68, P6, R77.reuse, R2, 0x2 ;  /* 0x000000024d447211 */ /* 0x048fe200078c10ff */
        /* <DEDUP_REMOVED lines=10> */
[----:B--2---:R-:W-:Y:S01]  /*11ea0*/  ISETP.LT.AND P4, PT, R76, UR4, !P0 ;  /* 0x000000044c007c0c */ /* 0x004fe2000c781270 */
[----:B---3--:R-:W-:Y:S01]  /*11eb0*/  VIADD R74, R3, 0xb1 ;  /* 0x000000b1034a7836 */ /* 0x008fe20000000000 */
        /* <DEDUP_REMOVED lines=48> */
[C---:B------:R-:W-:Y:S01]  /*121c0*/  VIADD R75, R77.reuse, UR5 ;  /* 0x000000054d4b7c36 */ /* 0x040fe20008000000 */
[----:B------:R4:W-:Y:S01]  /*121d0*/  @P1 STG.E desc[UR16][R70.64], R119 ;  /* 0x0000007746001986 */ /* 0x0009e2000c101910 */
[C---:B------:R-:W-:Y:S01]  /*121e0*/  LEA R72, P1, R77.reuse, R2, 0x2 ;  /* 0x000000024d487211 */ /* 0x040fe200078210ff */
[----:B------:R-:W5:Y:S03]  /*121f0*/  LDCU UR7, c[0x0][0x39c] ;  /* 0x00007380ff0777ac */ /* 0x000f660008000800 */
[----:B------:R-:W-:-:S02]  /*12200*/  LEA.HI.X.SX32 R73, R77, R0, 0x2, P1 ;  /* 0x000000004d497211 */ /* 0x000fc400008f16ff */
[----:B-1----:R-:W-:Y:S01]  /*12210*/  ISETP.LT.AND P1, PT, R74, UR6, !P0 ;  /* 0x000000064a007c0c */ /* 0x002fe2000c721270 */
[----:B------:R-:W1:Y:S01]  /*12220*/  LDCU UR6, c[0x0][0x39c] ;  /* 0x00007380ff0677ac */ /* 0x000e620008000800 */
[----:B---3--:R-:W-:Y:S01]  /*12230*/  VIADD R69, R3, 0xb9 ;  /* 0x000000b903457836 */ /* 0x008fe20000000000 */
[C---:B------:R-:W-:Y:S01]  /*12240*/  LEA R68, P6, R75.reuse, R2, 0x2 ;  /* 0x000000024b447211 */ /* 0x040fe200078c10ff */
[----:B----4-:R-:W-:Y:S01]  /*12250*/  VIADD R71, R75, UR5 ;  /* 0x000000054b477c36 */ /* 0x010fe20008000000 */
        /* <DEDUP_REMOVED lines=11> */
[----:B-----5:R-:W-:Y:S01]  /*12310*/  ISETP.LT.AND P4, PT, R75, UR7, !P0 ;  /* 0x000000074b007c0c */ /* 0x020fe2000c781270 */
[----:B------:R-:W4:Y:S01]  /*12320*/  LDCU UR7, c[0x0][0x39c] ;  /* 0x00007380ff0777ac */ /* 0x000f220008000800 */
[C---:B------:R-:W-:Y:S01]  /*12330*/  LEA.HI.X.SX32 R75, R77.reuse, R0, 0x2, P6 ;  /* 0x000000004d4b7211 */ /* 0x040fe200030f16ff */
[----:B------:R5:W-:Y:S01]  /*12340*/  @P3 STG.E desc[UR16][R70.64], R122 ;  /* 0x0000007a46003986 */ /* 0x000be2000c101910 */
[----:B-1----:R-:W-:Y:S01]  /*12350*/  ISETP.LT.AND P3, PT, R72, UR6, !P0 ;  /* 0x0000000648007c0c */ /* 0x002fe2000c761270 */
[----:B------:R-:W1:Y:S01]  /*12360*/  LDCU UR6, c[0x0][0x39c] ;  /* 0x00007380ff0677ac */ /* 0x000e620008000800 */
[----:B------:R-:W-:-:S02]  /*12370*/  VIADD R77, R77, UR5 ;  /* 0x000000054d4d7c36 */ /* 0x000fc40008000000 */
[----:B------:R-:W-:Y:S02]  /*12380*/  VIADD R72, R3, 0xbc ;  /* 0x000000bc03487836 */ /* 0x000fe40000000000 */
[C---:B------:R-:W-:Y:S01]  /*12390*/  VIADD R73, R77.reuse, UR5 ;  /* 0x000000054d497c36 */ /* 0x040fe20008000000 */
[C---:B---3--:R-:W-:Y:S01]  /*123a0*/  LEA R68, P6, R77.reuse, R2, 0x2 ;  /* 0x000000024d447211 */ /* 0x048fe200078c10ff */
[----:B------:R3:W-:Y:S03]  /*123b0*/  @P2 STG.E desc[UR16][R74.64], R123 ;  /* 0x0000007b4a002986 */ /* 0x0007e6000c101910 */
[----:B------:R-:W-:Y:S01]  /*123c0*/  LEA.HI.X.SX32 R69, R77, R0, 0x2, P6 ;  /* 0x000000004d457211 */ /* 0x000fe200030f16ff */
[C---:B------:R-:W-:Y:S01]  /*123d0*/  VIADD R77, R73.reuse, UR5 ;  /* 0x00000005494d7c36 */ /* 0x040fe20008000000 */
[----:B-----5:R-:W-:Y:S01]  /*123e0*/  LEA R70, P6, R73, R2, 0x2 ;  /* 0x0000000249467211 */ /* 0x020fe200078c10ff */
[----:B------:R-:W-:Y:S01]  /*123f0*/  VIADD R76, R3, 0xbd ;  /* 0x000000bd034c7836 */ /* 0x000fe20000000000 */
[----:B--2---:R-:W-:Y:S01]  /*12400*/  ISETP.LT.AND P2, PT, R72, UR4, !P0 ;  /* 0x0000000448007c0c */ /* 0x004fe2000c741270 */
[----:B------:R-:W2:Y:S01]  /*12410*/  LDCU UR4, c[0x0][0x39c] ;  /* 0x00007380ff0477ac */ /* 0x000ea20008000800 */
        /* <DEDUP_REMOVED lines=27> */
[----:B------:R-:W1:Y:S01]  /*125d0*/  LDCU UR6, c[0x0][0x39c] ;  /* 0x00007380ff0677ac */ /* 0x000e620008000800 */
[----:B------:R-:W-:-:S02]  /*125e0*/  LEA.HI.X.SX32 R73, R77, R0, 0x2, P6 ;  /* 0x000000004d497211 */ /* 0x000fc400030f16ff */
        /* <DEDUP_REMOVED lines=33> */
[----:B------:R3:W-:Y:S01]  /*12800*/  @P2 STG.E desc[UR16][R72.64], R5 ;  /* 0x0000000548002986 */ /* 0x0007e2000c101910 */
[----:B-----5:R-:W-:Y:S02]  /*12810*/  VIADD R71, R75, UR5 ;  /* 0x000000054b477c36 */ /* 0x020fe40008000000 */
[----:B-1----:R-:W-:Y:S01]  /*12820*/  ISETP.LT.AND P2, PT, R69, UR6, !P0 ;  /* 0x0000000645007c0c */ /* 0x002fe2000c741270 */
[----:B------:R-:W-:Y:S01]  /*12830*/  VIADD R4, R3, 0xc7 ;  /* 0x000000c703047836 */ /* 0x000fe20000000000 */
[----:B------:R-:W-:Y:S01]  /*12840*/  LEA.HI.X.SX32 R69, R75, R0, 0x2, P6 ;  /* 0x000000004b457211 */ /* 0x000fe200030f16ff */
[----:B------:R-:W1:Y:S01]  /*12850*/  LDCU UR6, c[0x0][0x39c] ;  /* 0x00007380ff0677ac */ /* 0x000e620008000800 */
[C---:B------:R-:W-:Y:S01]  /*12860*/  LEA R70, P6, R71.reuse, R2, 0x2 ;  /* 0x0000000247467211 */ /* 0x040fe200078c10ff */
[----:B------:R-:W-:-:S02]  /*12870*/  VIADD R77, R71, UR5 ;  /* 0x00000005474d7c36 */ /* 0x000fc40008000000 */
[----:B------:R5:W-:Y:S01]  /*12880*/  @P1 STG.E desc[UR16][R68.64], R6 ;  /* 0x0000000644001986 */ /* 0x000be2000c101910 */
[----:B------:R-:W-:Y:S02]  /*12890*/  LEA.HI.X.SX32 R71, R71, R0, 0x2, P6 ;  /* 0x0000000047477211 */ /* 0x000fe400030f16ff */
[----:B----4-:R-:W-:Y:S01]  /*128a0*/  ISETP.LT.AND P1, PT, R4, UR7, !P0 ;  /* 0x0000000704007c0c */ /* 0x010fe2000c721270 */
[----:B------:R-:W-:Y:S01]  /*128b0*/  VIADD R4, R3, 0xc8 ;  /* 0x000000c803047836 */ /* 0x000fe20000000000 */
[----:B------:R-:W-:Y:S01]  /*128c0*/  LEA R74, P6, R77, R2, 0x2 ;  /* 0x000000024d4a7211 */ /* 0x000fe200078c10ff */
[----:B------:R4:W-:Y:S01]  /*128d0*/  @P5 STG.E desc[UR16][R70.64], R7 ;  /* 0x0000000746005986 */ /* 0x0009e2000c101910 */
[----:B---3--:R-:W-:Y:S01]  /*128e0*/  VIADD R5, R3, 0xc9 ;  /* 0x000000c903057836 */ /* 0x008fe20000000000 */
[----:B------:R-:W3:Y:S01]  /*128f0*/  LDCU UR7, c[0x0][0x39c] ;  /* 0x00007380ff0777ac */ /* 0x000ee20008000800 */
[----:B--2---:R-:W-:Y:S02]  /*12900*/  ISETP.LT.AND P5, PT, R4, UR4, !P0 ;  /* 0x0000000404007c0c */ /* 0x004fe4000c7a1270 */
[C---:B------:R-:W-:Y:S01]  /*12910*/  LEA.HI.X.SX32 R75, R77.reuse, R0, 0x2, P6 ;  /* 0x000000004d4b7211 */ /* 0x040fe200030f16ff */
[----:B------:R-:W2:Y:S01]  /*12920*/  LDCU UR4, c[0x0][0x39c] ;  /* 0x00007380ff0477ac */ /* 0x000ea20008000800 */
[----:B------:R-:W-:-:S04]  /*12930*/  VIADD R77, R77, UR5 ;  /* 0x000000054d4d7c36 */ /* 0x000fc80008000000 */
[C---:B-----5:R-:W-:Y:S01]  /*12940*/  VIADD R69, R77.reuse, UR5 ;  /* 0x000000054d457c36 */ /* 0x060fe20008000000 */
[----:B------:R-:W-:Y:S01]  /*12950*/  LEA R4, P6, R77, R2, 0x2 ;  /* 0x000000024d047211 */ /* 0x000fe200078c10ff */
[----:B------:R5:W-:Y:S01]  /*12960*/  @P4 STG.E desc[UR16][R74.64], R8 ;  /* 0x000000084a004986 */ /* 0x000be2000c101910 */
[----:B-1----:R-:W-:Y:S01]  /*12970*/  ISETP.LT.AND P4, PT, R5, UR6, !P0 ;  /* 0x0000000605007c0c */ /* 0x002fe2000c781270 */
[----:B----4-:R-:W-:Y:S01]  /*12980*/  VIADD R71, R69, UR5 ;  /* 0x0000000545477c36 */ /* 0x010fe20008000000 */
[----:B------:R-:W-:Y:S01]  /*12990*/  LEA.HI.X.SX32 R5, R77, R0, 0x2, P6 ;  /* 0x000000004d057211 */ /* 0x000fe200030f16ff */
[----:B------:R-:W1:Y:S01]  /*129a0*/  LDCU UR6, c[0x0][0x39c] ;  /* 0x00007380ff0677ac */ /* 0x000e620008000800 */
[----:B------:R-:W-:Y:S01]  /*129b0*/  LEA R6, P6, R69, R2, 0x2 ;  /* 0x0000000245067211 */ /* 0x000fe200078c10ff */
[----:B------:R-:W-:Y:S02]  /*129c0*/  VIADD R70, R3, 0xca ;  /* 0x000000ca03467836 */ /* 0x000fe40000000000 */
[----:B------:R4:W-:Y:S01]  /*129d0*/  @P3 STG.E desc[UR16][R4.64], R9 ;  /* 0x0000000904003986 */ /* 0x0009e2000c101910 */
[----:B------:R-:W-:-:S02]  /*129e0*/  LEA.HI.X.SX32 R7, R69, R0, 0x2, P6 ;  /* 0x0000000045077211 */ /* 0x000fc400030f16ff */
[----:B------:R-:W-:Y:S02]  /*129f0*/  LEA R68, P6, R71, R2, 0x2 ;  /* 0x0000000247447211 */ /* 0x000fe400078c10ff */
[----:B--2---:R-:W-:Y:S01]  /*12a00*/  ISETP.LT.AND P3, PT, R70, UR4, !P0 ;  /* 0x0000000446007c0c */ /* 0x004fe2000c761270 */
[----:B------:R-:W2:Y:S01]  /*12a10*/  LDCU UR4, c[0x0][0x39c] ;  /* 0x00007380ff0477ac */ /* 0x000ea20008000800 */
[----:B-----5:R-:W-:Y:S01]  /*12a20*/  VIADD R8, R3, 0xcb ;  /* 0x000000cb03087836 */ /* 0x020fe20000000000 */
[C---:B------:R-:W-:Y:S01]  /*12a30*/  LEA.HI.X.SX32 R69, R71.reuse, R0, 0x2, P6 ;  /* 0x0000000047457211 */ /* 0x040fe200030f16ff */
[----:B------:R-:W-:Y:S01]  /*12a40*/  VIADD R71, R71, UR5 ;  /* 0x0000000547477c36 */ /* 0x000fe20008000000 */
[----:B------:R5:W-:Y:S02]  /*12a50*/  @P2 STG.E desc[UR16][R6.64], R10 ;  /* 0x0000000a06002986 */ /* 0x000be4000c101910 */
[----:B---3--:R-:W-:Y:S01]  /*12a60*/  ISETP.LT.AND P2, PT, R8, UR7, !P0 ;  /* 0x0000000708007c0c */ /* 0x008fe2000c741270 */
[----:B------:R-:W-:Y:S01]  /*12a70*/  VIADD R8, R3, 0xcc ;  /* 0x000000cc03087836 */ /* 0x000fe20000000000 */
[C---:B----4-:R-:W-:Y:S01]  /*12a80*/  LEA R4, P6, R71.reuse, R2, 0x2 ;  /* 0x0000000247047211 */ /* 0x050fe200078c10ff */
[----:B------:R-:W-:Y:S01]  /*12a90*/  VIADD R9, R71, UR5 ;  /* 0x0000000547097c36 */ /* 0x000fe20008000000 */
[----:B------:R-:W3:Y:S01]  /*12aa0*/  LDCU UR7, c[0x0][0x39c] ;  /* 0x00007380ff0777ac */ /* 0x000ee20008000800 */
[----:B------:R4:W-:Y:S01]  /*12ab0*/  @P1 STG.E desc[UR16][R68.64], R11 ;  /* 0x0000000b44001986 */ /* 0x0009e2000c101910 */
[----:B-1----:R-:W-:Y:S01]  /*12ac0*/  ISETP.LT.AND P1, PT, R8, UR6, !P0 ;  /* 0x0000000608007c0c */ /* 0x002fe2000c721270 */
[----:B------:R-:W-:Y:S01]  /*12ad0*/  VIADD R8, R3, 0xcd ;  /* 0x000000cd03087836 */ /* 0x000fe20000000000 */
[----:B------:R-:W-:Y:S01]  /*12ae0*/  LEA.HI.X.SX32 R5, R71, R0, 0x2, P6 ;  /* 0x0000000047057211 */ /* 0x000fe200030f16ff */
[C---:B------:R-:W-:Y:S01]  /*12af0*/  VIADD R71, R9.reuse, UR5 ;  /* 0x0000000509477c36 */ /* 0x040fe20008000000 */
[C---:B-----5:R-:W-:Y:S01]  /*12b00*/  LEA R6, P6, R9.reuse, R2, 0x2 ;  /* 0x0000000209067211 */ /* 0x060fe200078c10ff */
[----:B------:R-:W1:Y:S02]  /*12b10*/  LDCU UR6, c[0x0][0x39c] ;  /* 0x00007380ff0677ac */ /* 0x000e640008000800 */
[----:B------:R-:W-:Y:S01]  /*12b20*/  @P5 STG.E desc[UR16][R4.64], R12 ;  /* 0x0000000c04005986 */ /* 0x000fe2000c101910 */
[----:B------:R-:W-:-:S02]  /*12b30*/  LEA.HI.X.SX32 R7, R9, R0, 0x2, P6 ;  /* 0x0000000009077211 */ /* 0x000fc400030f16ff */
[----:B--2---:R-:W-:Y:S01]  /*12b40*/  ISETP.LT.AND P5, PT, R8, UR4, !P0 ;  /* 0x0000000408007c0c */ /* 0x004fe2000c7a1270 */
[C---:B----4-:R-:W-:Y:S01]  /*12b50*/  VIADD R69, R71.reuse, UR5 ;  /* 0x0000000547457c36 */ /* 0x050fe20008000000 */
[----:B------:R-:W-:Y:S01]  /*12b60*/  LEA R8, P6, R71, R2, 0x2 ;  /* 0x0000000247087211 */ /* 0x000fe200078c10ff */
[----:B------:R-:W-:Y:S01]  /*12b70*/  VIADD R11, R3, 0xce ;  /* 0x000000ce030b7836 */ /* 0x000fe20000000000 */
[----:B------:R-:W2:Y:S02]  /*12b80*/  LDCU UR4, c[0x0][0x39c] ;  /* 0x00007380ff0477ac */ /* 0x000ea40008000800 */
[----:B------:R-:W-:Y:S02]  /*12b90*/  LEA.HI.X.SX32 R9, R71, R0, 0x2, P6 ;  /* 0x0000000047097211 */ /* 0x000fe400030f16ff */
[----:B------:R-:W-:Y:S01]  /*12ba0*/  LEA R10, P6, R69, R2, 0x2 ;  /* 0x00000002450a7211 */ /* 0x000fe200078c10ff */
[----:B------:R4:W-:Y:S01]  /*12bb0*/  @P4 STG.E desc[UR16][R6.64], R13 ;  /* 0x0000000d06004986 */ /* 0x0009e2000c101910 */
[----:B---3--:R-:W-:Y:S01]  /*12bc0*/  ISETP.LT.AND P4, PT, R11, UR7, !P0 ;  /* 0x000000070b007c0c */ /* 0x008fe2000c781270 */
[----:B------:R-:W-:Y:S01]  /*12bd0*/  VIADD R68, R3, 0xcf ;  /* 0x000000cf03447836 */ /* 0x000fe20000000000 */
[C---:B------:R-:W-:Y:S01]  /*12be0*/  LEA.HI.X.SX32 R11, R69.reuse, R0, 0x2, P6 ;  /* 0x00000000450b7211 */ /* 0x040fe200030f16ff */
[----:B------:R-:W3:Y:S01]  /*12bf0*/  LDCU UR7, c[0x0][0x39c] ;  /* 0x00007380ff0777ac */ /* 0x000ee20008000800 */
[----:B------:R-:W-:Y:S01]  /*12c00*/  VIADD R69, R69, UR5 ;  /* 0x0000000545457c36 */ /* 0x000fe20008000000 */
[----:B------:R5:W-:Y:S01]  /*12c10*/  @P3 STG.E desc[UR16][R8.64], R14 ;  /* 0x0000000e08003986 */ /* 0x000be2000c101910 */
[----:B-1----:R-:W-:Y:S01]  /*12c20*/  ISETP.LT.AND P3, PT, R68, UR6, !P0 ;  /* 0x0000000644007c0c */ /* 0x002fe2000c761270 */
[----:B------:R-:W1:Y:S02]  /*12c30*/  LDCU UR6, c[0x0][0x39c] ;  /* 0x00007380ff0677ac */ /* 0x000e640008000800 */
[----:B------:R1:W-:Y:S01]  /*12c40*/  @P2 STG.E desc[UR16][R10.64], R15 ;  /* 0x0000000f0a002986 */ /* 0x0003e2000c101910 */
[C---:B----4-:R-:W-:Y:S01]  /*12c50*/  VIADD R13, R69.reuse, UR5 ;  /* 0x00000005450d7c36 */ /* 0x050fe20008000000 */
[----:B------:R-:W-:Y:S01]  /*12c60*/  LEA R4, P2, R69, R2, 0x2 ;  /* 0x0000000245047211 */ /* 0x000fe200078410ff */
[----:B------:R-:W-:-:S03]  /*12c70*/  VIADD R7, R3, 0xd0 ;  /* 0x000000d003077836 */ /* 0x000fc60000000000 */
[----:B------:R-:W-:Y:S02]  /*12c80*/  LEA R6, P6, R13, R2, 0x2 ;  /* 0x000000020d067211 */ /* 0x000fe400078c10ff */
[-C--:B------:R-:W-:Y:S01]  /*12c90*/  LEA.HI.X.SX32 R5, R69, R0.reuse, 0x2, P2 ;  /* 0x0000000045057211 */ /* 0x080fe200010f16ff */
[----:B-----5:R-:W-:Y:S01]  /*12ca0*/  VIADD R8, R3, 0xd1 ;  /* 0x000000d103087836 */ /* 0x020fe20000000000 */
[----:B--2---:R-:W-:Y:S01]  /*12cb0*/  ISETP.LT.AND P2, PT, R7, UR4, !P0 ;  /* 0x0000000407007c0c */ /* 0x004fe2000c741270 */
[----:B------:R-:W2:Y:S01]  /*12cc0*/  LDCU UR4, c[0x0][0x39c] ;  /* 0x00007380ff0477ac */ /* 0x000ea20008000800 */
[C---:B------:R-:W-:Y:S01]  /*12cd0*/  LEA.HI.X.SX32 R7, R13.reuse, R0, 0x2, P6 ;  /* 0x000000000d077211 */ /* 0x040fe200030f16ff */
[----:B------:R-:W-:Y:S01]  /*12ce0*/  VIADD R13, R13, UR5 ;  /* 0x000000050d0d7c36 */ /* 0x000fe20008000000 */
[----:B------:R4:W-:Y:S01]  /*12cf0*/  @P1 STG.E desc[UR16][R4.64], R16 ;  /* 0x0000001004001986 */ /* 0x0009e2000c101910 */
[----:B---3--:R-:W-:Y:S01]  /*12d00*/  ISETP.LT.AND P1, PT, R8, UR7, !P0 ;  /* 0x0000000708007c0c */ /* 0x008fe2000c721270 */
[----:B-1----:R-:W-:Y:S01]  /*12d10*/  VIADD R10, R3, 0xd2 ;  /* 0x000000d2030a7836 */ /* 0x002fe20000000000 */
[----:B------:R-:W1:Y:S01]  /*12d20*/  LDCU UR7, c[0x0][0x39c] ;  /* 0x00007380ff0777ac */ /* 0x000e620008000800 */
[----:B------:R3:W-:Y:S01]  /*12d30*/  @P5 STG.E desc[UR16][R6.64], R17 ;  /* 0x0000001106005986 */ /* 0x0007e2000c101910 */
[C---:B------:R-:W-:Y:S01]  /*12d40*/  LEA R8, P5, R13.reuse, R2, 0x2 ;  /* 0x000000020d087211 */ /* 0x040fe200078a10ff */
[----:B------:R-:W-:-:S03]  /*12d50*/  VIADD R11, R13, UR5 ;  /* 0x000000050d0b7c36 */ /* 0x000fc60008000000 */
[----:B------:R-:W-:Y:S02]  /*12d60*/  LEA.HI.X.SX32 R9, R13, R0, 0x2, P5 ;  /* 0x000000000d097211 */ /* 0x000fe400028f16ff */
[----:B------:R-:W-:Y:S01]  /*12d70*/  ISETP.LT.AND P5, PT, R10, UR6, !P0 ;  /* 0x000000060a007c0c */ /* 0x000fe2000c7a1270 */
[----:B------:R-:W5:Y:S01]  /*12d80*/  LDCU UR6, c[0x0][0x39c] ;  /* 0x00007380ff0677ac */ /* 0x000f620008000800 */
[----:B----4-:R-:W-:Y:S01]  /*12d90*/  VIADD R5, R3, 0xd3 ;  /* 0x000000d303057836 */ /* 0x010fe20000000000 */
[C---:B------:R-:W-:Y:S01]  /*12da0*/  LEA R4, P6, R11.reuse, R2, 0x2 ;  /* 0x000000020b047211 */ /* 0x040fe200078c10ff */
[----:B---3--:R-:W-:Y:S01]  /*12db0*/  VIADD R7, R11, UR5 ;  /* 0x000000050b077c36 */ /* 0x008fe20008000000 */
        /* <DEDUP_REMOVED lines=11> */
[----:B-1----:R-:W-:Y:S01]  /*12e70*/  ISETP.LT.AND P3, PT, R11, UR7, !P0 ;  /* 0x000000070b007c0c */ /* 0x002fe2000c761270 */
[----:B------:R-:W1:Y:S01]  /*12e80*/  LDCU UR7, c[0x0][0x39c] ;  /* 0x00007380ff0777ac */ /* 0x000e620008000800 */
[C---:B------:R-:W-:Y:S01]  /*12e90*/  LEA.HI.X.SX32 R11, R13.reuse, R0, 0x2, P6 ;  /* 0x000000000d0b7211 */ /* 0x040fe200030f16ff */
[----:B------:R4:W-:Y:S01]  /*12ea0*/  @P2 STG.E desc[UR16][R6.64], R20 ;  /* 0x0000001406002986 */ /* 0x0009e2000c101910 */
[----:B-----5:R-:W-:Y:S01]  /*12eb0*/  ISETP.LT.AND P2, PT, R8, UR6, !P0 ;  /* 0x0000000608007c0c */ /* 0x020fe2000c741270 */
[----:B------:R-:W-:Y:S01]  /*12ec0*/  VIADD R13, R13, UR5 ;  /* 0x000000050d0d7c36 */ /* 0x000fe20008000000 */
[----:B------:R-:W5:Y:S01]  /*12ed0*/  LDCU UR6, c[0x0][0x39c] ;  /* 0x00007380ff0677ac */ /* 0x000f620008000800 */
[----:B------:R-:W-:-:S02]  /*12ee0*/  VIADD R8, R3, 0xd6 ;  /* 0x000000d603087836 */ /* 0x000fc40000000000 */
[C---:B------:R-:W-:Y:S01]  /*12ef0*/  VIADD R9, R13.reuse, UR5 ;  /* 0x000000050d097c36 */ /* 0x040fe20008000000 */
[C---:B---3--:R-:W-:Y:S01]  /*12f00*/  LEA R4, P6, R13.reuse, R2, 0x2 ;  /* 0x000000020d047211 */ /* 0x048fe200078c10ff */
[----:B------:R3:W-:Y:S03]  /*12f10*/  @P1 STG.E desc[UR16][R10.64], R21 ;  /* 0x000000150a001986 */ /* 0x0007e6000c101910 */
[----:B------:R-:W-:Y:S01]  /*12f20*/  LEA.HI.X.SX32 R5, R13, R0, 0x2, P6 ;  /* 0x000000000d057211 */ /* 0x000fe200030f16ff */
[C---:B------:R-:W-:Y:S01]  /*12f30*/  VIADD R13, R9.reuse, UR5 ;  /* 0x00000005090d7c36 */ /* 0x040fe20008000000 */
[----:B----4-:R-:W-:Y:S02]  /*12f40*/  LEA R6, P6, R9, R2, 0x2 ;  /* 0x0000000209067211 */ /* 0x010fe400078c10ff */
[----:B--2---:R-:W-:Y:S01]  /*12f50*/  ISETP.LT.AND P1, PT, R8, UR4, !P0 ;  /* 0x0000000408007c0c */ /* 0x004fe2000c721270 */
[----:B------:R-:W2:Y:S01]  /*12f60*/  LDCU UR4, c[0x0][0x39c] ;  /* 0x00007380ff0477ac */ /* 0x000ea20008000800 */
[----:B------:R-:W-:Y:S01]  /*12f70*/  VIADD R12, R3, 0xd7 ;  /* 0x000000d7030c7836 */ /* 0x000fe20000000000 */
[----:B------:R-:W-:-:S02]  /*12f80*/  LEA.HI.X.SX32 R7, R9, R0, 0x2, P6 ;  /* 0x0000000009077211 */ /* 0x000fc400030f16ff */
[----:B------:R-:W-:Y:S01]  /*12f90*/  LEA R8, P6, R13, R2, 0x2 ;  /* 0x000000020d087211 */ /* 0x000fe200078c10ff */
[----:B------:R4:W-:Y:S01]  /*12fa0*/  @P5 STG.E desc[UR16][R4.64], R22 ;  /* 0x0000001604005986 */ /* 0x0009e2000c101910 */
[----:B-----5:R-:W-:Y:S01]  /*12fb0*/  ISETP.LT.AND P5, PT, R12, UR6, !P0 ;  /* 0x000000060c007c0c */ /* 0x020fe2000c7a1270 */
[----:B---3--:R-:W-:Y:S01]  /*12fc0*/  VIADD R10, R3, 0xd8 ;  /* 0x000000d8030a7836 */ /* 0x008fe20000000000 */
[C---:B------:R-:W-:Y:S01]  /*12fd0*/  LEA.HI.X.SX32 R9, R13.reuse, R0, 0x2, P6 ;  /* 0x000000000d097211 */ /* 0x040fe200030f16ff */
[----:B------:R-:W3:Y:S01]  /*12fe0*/  LDCU UR6, c[0x0][0x39c] ;  /* 0x00007380ff0677ac */ /* 0x000ee20008000800 */
[----:B------:R-:W-:Y:S01]  /*12ff0*/  VIADD R13, R13, UR5 ;  /* 0x000000050d0d7c36 */ /* 0x000fe20008000000 */
[----:B------:R5:W-:Y:S01]  /*13000*/  @P4 STG.E desc[UR16][R6.64], R23 ;  /* 0x0000001706004986 */ /* 0x000be2000c101910 */
[----:B-1----:R-:W-:Y:S01]  /*13010*/  ISETP.LT.AND P4, PT, R10, UR7, !P0 ;  /* 0x000000070a007c0c */ /* 0x002fe2000c781270 */
[----:B------:R-:W1:Y:S01]  /*13020*/  LDCU UR7, c[0x0][0x39c] ;  /* 0x00007380ff0777ac */ /* 0x000e620008000800 */
[----:B------:R-:W-:-:S02]  /*13030*/  VIADD R11, R13, UR5 ;  /* 0x000000050d0b7c36 */ /* 0x000fc40008000000 */
[----:B------:R-:W-:Y:S01]  /*13040*/  VIADD R10, R3, 0xd9 ;  /* 0x000000d9030a7836 */ /* 0x000fe20000000000 */
[C---:B----4-:R-:W-:Y:S01]  /*13050*/  LEA R4, P6, R13.reuse, R2, 0x2 ;  /* 0x000000020d047211 */ /* 0x050fe200078c10ff */
[----:B------:R4:W-:Y:S03]  /*13060*/  @P3 STG.E desc[UR16][R8.64], R24 ;  /* 0x0000001808003986 */ /* 0x0009e6000c101910 */
[----:B------:R-:W-:Y:S01]  /*13070*/  LEA.HI.X.SX32 R5, R13, R0, 0x2, P6 ;  /* 0x000000000d057211 */ /* 0x000fe200030f16ff */
[C---:B------:R-:W-:Y:S01]  /*13080*/  VIADD R13, R11.reuse, UR5 ;  /* 0x000000050b0d7c36 */ /* 0x040fe20008000000 */
[----:B-----5:R-:W-:Y:S02]  /*13090*/  LEA R6, P6, R11, R2, 0x2 ;  /* 0x000000020b067211 */ /* 0x020fe400078c10ff */
[----:B--2---:R-:W-:Y:S01]  /*130a0*/  ISETP.LT.AND P3, PT, R10, UR4, !P0 ;  /* 0x000000040a007c0c */ /* 0x004fe2000c761270 */
[----:B------:R-:W2:Y:S01]  /*130b0*/  LDCU UR4, c[0x0][0x39c] ;  /* 0x00007380ff0477ac */ /* 0x000ea20008000800 */
[----:B------:R-:W-:Y:S01]  /*130c0*/  VIADD R10, R3, 0xda ;  /* 0x000000da030a7836 */ /* 0x000fe20000000000 */
[----:B------:R-:W-:Y:S01]  /*130d0*/  LEA.HI.X.SX32 R7, R11, R0, 0x2, P6 ;  /* 0x000000000b077211 */ /* 0x000fe200030f16ff */
[C---:B------:R-:W-:Y:S01]  /*130e0*/  VIADD R15, R13.reuse, UR5 ;  /* 0x000000050d0f7c36 */ /* 0x040fe20008000000 */
[----:B----4-:R-:W-:Y:S01]  /*130f0*/  LEA R8, P6, R13, R2, 0x2 ;  /* 0x000000020d087211 */ /* 0x010fe200078c10ff */
[----:B------:R4:W-:Y:S01]  /*13100*/  @P2 STG.E desc[UR16][R4.64], R25 ;  /* 0x0000001904002986 */ /* 0x0009e2000c101910 */
[----:B---3--:R-:W-:Y:S01]  /*13110*/  ISETP.LT.AND P2, PT, R10, UR6, !P0 ;  /* 0x000000060a007c0c */ /* 0x008fe2000c741270 */
[----:B------:R-:W-:Y:S01]  /*13120*/  VIADD R11, R3, 0xdb ;  /* 0x000000db030b7836 */ /* 0x000fe20000000000 */
[----:B------:R-:W-:Y:S01]  /*13130*/  LEA.HI.X.SX32 R9, R13, R0, 0x2, P6 ;  /* 0x000000000d097211 */ /* 0x000fe200030f16ff */
[----:B------:R-:W3:Y:S01]  /*13140*/  LDCU UR6, c[0x0][0x39c] ;  /* 0x00007380ff0677ac */ /* 0x000ee20008000800 */
[----:B------:R-:W-:Y:S01]  /*13150*/  LEA R10, P6, R15, R2, 0x2 ;  /* 0x000000020f0a7211 */ /* 0x000fe200078c10ff */
[----:B------:R5:W-:Y:S01]  /*13160*/  @P1 STG.E desc[UR16][R6.64], R26 ;  /* 0x0000001a06001986 */ /* 0x000be2000c101910 */
[----:B-1----:R-:W-:Y:S01]  /*13170*/  ISETP.LT.AND P1, PT, R11, UR7, !P0 ;  /* 0x000000070b007c0c */ /* 0x002fe2000c721270 */
[----:B------:R-:W-:Y:S01]  /*13180*/  VIADD R12, R3, 0xdc ;  /* 0x000000dc030c7836 */ /* 0x000fe20000000000 */
[C---:B------:R-:W-:Y:S01]  /*13190*/  LEA.HI.X.SX32 R11, R15.reuse, R0, 0x2, P6 ;  /* 0x000000000f0b7211 */ /* 0x040fe200030f16ff */
[----:B------:R-:W1:Y:S01]  /*131a0*/  LDCU UR7, c[0x0][0x39c] ;  /* 0x00007380ff0777ac */ /* 0x000e620008000800 */
[----:B------:R-:W-:Y:S01]  /*131b0*/  VIADD R15, R15, UR5 ;  /* 0x000000050f0f7c36 */ /* 0x000fe20008000000 */
[----:B------:R3:W-:Y:S01]  /*131c0*/  @P5 STG.E desc[UR16][R8.64], R27 ;  /* 0x0000001b08005986 */ /* 0x0007e2000c101910 */
[----:B--2---:R-:W-:Y:S01]  /*131d0*/  ISETP.LT.AND P5, PT, R12, UR4, !P0 ;  /* 0x000000040c007c0c */ /* 0x004fe2000c7a1270 */
[----:B------:R-:W2:Y:S01]  /*131e0*/  LDCU UR4, c[0x0][0x39c] ;  /* 0x00007380ff0477ac */ /* 0x000ea20008000800 */
        /* <DEDUP_REMOVED lines=12> */
[----:B-1----:R-:W-:Y:S01]  /*132b0*/  VIADD R10, R3, 0xdf ;  /* 0x000000df030a7836 */ /* 0x002fe20000000000 */
[----:B------:R-:W-:Y:S01]  /*132c0*/  ISETP.LT.AND P3, PT, R8, UR7, !P0 ;  /* 0x0000000708007c0c */ /* 0x000fe2000c761270 */
[----:B------:R-:W1:Y:S01]  /*132d0*/  LDCU UR7, c[0x0][0x39c] ;  /* 0x00007380ff0777ac */ /* 0x000e620008000800 */
[----:B------:R5:W-:Y:S01]  /*132e0*/  @P2 STG.E desc[UR16][R6.64], R30 ;  /* 0x0000001e06002986 */ /* 0x000be2000c101910 */
[C---:B------:R-:W-:Y:S01]  /*132f0*/  LEA R8, P2, R13.reuse, R2, 0x2 ;  /* 0x000000020d087211 */ /* 0x040fe200078410ff */
[----:B------:R-:W-:-:S03]  /*13300*/  VIADD R11, R13, UR5 ;  /* 0x000000050d0b7c36 */ /* 0x000fc60008000000 */
[----:B------:R-:W-:Y:S02]  /*13310*/  LEA.HI.X.SX32 R9, R13, R0, 0x2, P2 ;  /* 0x000000000d097211 */ /* 0x000fe400010f16ff */
[----:B--2---:R-:W-:Y:S01]  /*13320*/  ISETP.LT.AND P2, PT, R10, UR4, !P0 ;  /* 0x000000040a007c0c */ /* 0x004fe2000c741270 */
[----:B------:R-:W2:Y:S01]  /*13330*/  LDCU UR4, c[0x0][0x39c] ;  /* 0x00007380ff0477ac */ /* 0x000ea20008000800 */
        /* <DEDUP_REMOVED lines=14> */
[----:B-1----:R-:W-:Y:S01]  /*13420*/  ISETP.LT.AND P5, PT, R11, UR7, !P0 ;  /* 0x000000070b007c0c */ /* 0x002fe2000c7a1270 */
[----:B------:R-:W1:Y:S01]  /*13430*/  LDCU UR7, c[0x0][0x39c] ;  /* 0x00007380ff0777ac */ /* 0x000e620008000800 */
[C---:B------:R-:W-:Y:S01]  /*13440*/  LEA.HI.X.SX32 R11, R13.reuse, R0, 0x2, P6 ;  /* 0x000000000d0b7211 */ /* 0x040fe200030f16ff */
[----:B------:R5:W-:Y:S01]  /*13450*/  @P4 STG.E desc[UR16][R6.64], R33 ;  /* 0x0000002106004986 */ /* 0x000be2000c101910 */
[----:B--2---:R-:W-:Y:S01]  /*13460*/  ISETP.LT.AND P4, PT, R8, UR4, !P0 ;  /* 0x0000000408007c0c */ /* 0x004fe2000c781270 */
[----:B------:R-:W-:Y:S01]  /*13470*/  VIADD R13, R13, UR5 ;  /* 0x000000050d0d7c36 */ /* 0x000fe20008000000 */
[----:B------:R-:W2:Y:S01]  /*13480*/  LDCU UR4, c[0x0][0x39c] ;  /* 0x00007380ff0477ac */ /* 0x000ea20008000800 */
        /* <DEDUP_REMOVED lines=13> */
[----:B--2---:R-:W-:Y:S01]  /*13560*/  ISETP.LT.AND P2, PT, R12, UR4, !P0 ;  /* 0x000000040c007c0c */ /* 0x004fe2000c741270 */
[----:B----4-:R-:W-:Y:S01]  /*13570*/  VIADD R10, R3, 0xe5 ;  /* 0x000000e5030a7836 */ /* 0x010fe20000000000 */
[C---:B------:R-:W-:Y:S01]  /*13580*/  LEA.HI.X.SX32 R9, R13.reuse, R0, 0x2, P6 ;  /* 0x000000000d097211 */ /* 0x040fe200030f16ff */
[----:B------:R-:W2:Y:S01]  /*13590*/  LDCU UR4, c[0x0][0x39c] ;  /* 0x00007380ff0477ac */ /* 0x000ea20008000800 */
[----:B------:R-:W-:Y:S01]  /*135a0*/  VIADD R13, R13, UR5 ;  /* 0x000000050d0d7c36 */ /* 0x000fe20008000000 */
[----:B------:R4:W-:Y:S01]  /*135b0*/  @P1 STG.E desc[UR16][R6.64], R36 ;  /* 0x0000002406001986 */ /* 0x0009e2000c101910 */
[----:B-1----:R-:W-:Y:S01]  /*135c0*/  ISETP.LT.AND P1, PT, R10, UR7, !P0 ;  /* 0x000000070a007c0c */ /* 0x002fe2000c721270 */
[----:B------:R-:W1:Y:S01]  /*135d0*/  LDCU UR7, c[0x0][0x39c] ;  /* 0x00007380ff0777ac */ /* 0x000e620008000800 */
        /* <DEDUP_REMOVED lines=98> */
[----:B--2---:R-:W-:Y:S01]  /*13c00*/  ISETP.LT.AND P2, PT, R10, UR4, !P0 ;  /* 0x000000040a007c0c */ /* 0x004fe2000c741270 */
[----:B------:R-:W2:Y:S01]  /*13c10*/  LDCU UR4, c[0x0][0x39c] ;  /* 0x00007380ff0477ac */ /* 0x000ea20008000800 */
        /* <DEDUP_REMOVED lines=33> */
[C---:B------:R-:W-:Y:S01]  /*13e30*/  VIADD R11, R13.reuse, UR5 ;  /* 0x000000050d0b7c36 */ /* 0x040fe20008000000 */
[----:B------:R1:W-:Y:S01]  /*13e40*/  @P1 STG.E desc[UR16][R6.64], R56 ;  /* 0x0000003806001986 */ /* 0x0003e2000c101910 */
[C---:B------:R-:W-:Y:S01]  /*13e50*/  LEA R8, P1, R13.reuse, R2, 0x2 ;  /* 0x000000020d087211 */ /* 0x040fe200078210ff */
[----:B------:R-:W5:Y:S03]  /*13e60*/  LDCU UR7, c[0x0][0x39c] ;  /* 0x00007380ff0777ac */ /* 0x000f660008000800 */
[----:B------:R-:W-:-:S02]  /*13e70*/  LEA.HI.X.SX32 R9, R13, R0, 0x2, P1 ;  /* 0x000000000d097211 */ /* 0x000fc400008f16ff */
[----:B--2---:R-:W-:Y:S01]  /*13e80*/  ISETP.LT.AND P1, PT, R10, UR4, !P0 ;  /* 0x000000040a007c0c */ /* 0x004fe2000c721270 */
[----:B------:R-:W2:Y:S01]  /*13e90*/  LDCU UR4, c[0x0][0x39c] ;  /* 0x00007380ff0477ac */ /* 0x000ea20008000800 */
[----:B----4-:R-:W-:Y:S01]  /*13ea0*/  VIADD R5, R3, 0xfa ;  /* 0x000000fa03057836 */ /* 0x010fe20000000000 */
[C---:B------:R-:W-:Y:S01]  /*13eb0*/  LEA R4, P6, R11.reuse, R2, 0x2 ;  /* 0x000000020b047211 */ /* 0x040fe200078c10ff */
[----:B-1----:R-:W-:Y:S01]  /*13ec0*/  VIADD R7, R11, UR5 ;  /* 0x000000050b077c36 */ /* 0x002fe20008000000 */
[----:B------:R1:W-:Y:S02]  /*13ed0*/  @P5 STG.E desc[UR16][R8.64], R57 ;  /* 0x0000003908005986 */ /* 0x0003e4000c101910 */
[----:B---3--:R-:W-:Y:S01]  /*13ee0*/  ISETP.LT.AND P5, PT, R5, UR6, !P0 ;  /* 0x0000000605007c0c */ /* 0x008fe2000c7a1270 */
[----:B------:R-:W3:Y:S01]  /*13ef0*/  LDCU UR6, c[0x0][0x39c] ;  /* 0x00007380ff0677ac */ /* 0x000ee20008000800 */
[----:B------:R-:W-:Y:S01]  /*13f00*/  LEA.HI.X.SX32 R5, R11, R0, 0x2, P6 ;  /* 0x000000000b057211 */ /* 0x000fe200030f16ff */
[C---:B------:R-:W-:Y:S01]  /*13f10*/  VIADD R11, R7.reuse, UR5 ;  /* 0x00000005070b7c36 */ /* 0x040fe20008000000 */
[----:B------:R-:W-:Y:S01]  /*13f20*/  LEA R6, P6, R7, R2, 0x2 ;  /* 0x0000000207067211 */ /* 0x000fe200078c10ff */
[----:B------:R-:W-:-:S02]  /*13f30*/  VIADD R10, R3, 0xfb ;  /* 0x000000fb030a7836 */ /* 0x000fc40000000000 */
[----:B------:R-:W-:Y:S01]  /*13f40*/  VIADD R13, R11, UR5 ;  /* 0x000000050b0d7c36 */ /* 0x000fe20008000000 */
[----:B------:R-:W-:Y:S01]  /*13f50*/  LEA.HI.X.SX32 R7, R7, R0, 0x2, P6 ;  /* 0x0000000007077211 */ /* 0x000fe200030f16ff */
[----:B-1----:R-:W-:Y:S01]  /*13f60*/  VIADD R9, R3, 0xfc ;  /* 0x000000fc03097836 */ /* 0x002fe20000000000 */
[----:B------:R-:W-:Y:S01]  /*13f70*/  LEA R8, P6, R11, R2, 0x2 ;  /* 0x000000020b087211 */ /* 0x000fe200078c10ff */
[----:B------:R1:W-:Y:S01]  /*13f80*/  @P4 STG.E desc[UR16][R4.64], R58 ;  /* 0x0000003a04004986 */ /* 0x0003e2000c101910 */
[----:B------:R-:W-:Y:S01]  /*13f90*/  VIADD R15, R13, UR5 ;  /* 0x000000050d0f7c36 */ /* 0x000fe20008000000 */
[----:B-----5:R-:W-:Y:S02]  /*13fa0*/  ISETP.LT.AND P4, PT, R10, UR7, !P0 ;  /* 0x000000070a007c0c */ /* 0x020fe4000c781270 */
[----:B------:R4:W-:Y:S01]  /*13fb0*/  @P3 STG.E desc[UR16][R6.64], R59 ;  /* 0x0000003b06003986 */ /* 0x0009e2000c101910 */
[----:B--2---:R-:W-:Y:S01]  /*13fc0*/  ISETP.LT.AND P3, PT, R9, UR4, !P0 ;  /* 0x0000000409007c0c */ /* 0x004fe2000c761270 */
[----:B------:R-:W-:Y:S01]  /*13fd0*/  VIADD R17, R15, UR5 ;  /* 0x000000050f117c36 */ /* 0x000fe20008000000 */
[----:B------:R-:W-:Y:S01]  /*13fe0*/  LEA.HI.X.SX32 R9, R11, R0, 0x2, P6 ;  /* 0x000000000b097211 */ /* 0x000fe200030f16ff */
[----:B------:R-:W2:Y:S01]  /*13ff0*/  LDCU UR4, c[0x0][0x39c] ;  /* 0x00007380ff0477ac */ /* 0x000ea20008000800 */
[----:B------:R-:W-:Y:S01]  /*14000*/  LEA R10, P6, R13, R2, 0x2 ;  /* 0x000000020d0a7211 */ /* 0x000fe200078c10ff */
[----:B-1----:R-:W-:-:S03]  /*14010*/  VIADD R4, R3, 0xfd ;  /* 0x000000fd03047836 */ /* 0x002fc60000000000 */
[----:B------:R-:W-:Y:S01]  /*14020*/  LEA.HI.X.SX32 R11, R13, R0, 0x2, P6 ;  /* 0x000000000d0b7211 */ /* 0x000fe200030f16ff */
[----:B------:R1:W-:Y:S01]  /*14030*/  @P2 STG.E desc[UR16][R8.64], R60 ;  /* 0x0000003c08002986 */ /* 0x0003e2000c101910 */
[----:B------:R-:W-:Y:S01]  /*14040*/  VIADD R13, R17, UR5 ;  /* 0x00000005110d7c36 */ /* 0x000fe20008000000 */
[----:B---3--:R-:W-:Y:S01]  /*14050*/  ISETP.LT.AND P2, PT, R4, UR6, !P0 ;  /* 0x0000000604007c0c */ /* 0x008fe2000c741270 */
[----:B------:R-:W3:Y:S02]  /*14060*/  LDCU UR6, c[0x0][0x39c] ;  /* 0x00007380ff0677ac */ /* 0x000ee40008000800 */
[----:B------:R-:W-:Y:S01]  /*14070*/  VIADD R19, R13, UR5 ;  /* 0x000000050d137c36 */ /* 0x000fe20008000000 */
[----:B------:R5:W-:Y:S01]  /*14080*/  @P1 STG.E desc[UR16][R10.64], R61 ;  /* 0x0000003d0a001986 */ /* 0x000be2000c101910 */
[-C--:B------:R-:W-:Y:S02]  /*14090*/  LEA R4, P1, R15, R2.reuse, 0x2 ;  /* 0x000000020f047211 */ /* 0x080fe400078210ff */
[----:B----4-:R-:W-:Y:S01]  /*140a0*/  LEA R6, P6, R17, R2, 0x2 ;  /* 0x0000000211067211 */ /* 0x010fe200078c10ff */
[----:B------:R-:W-:Y:S01]  /*140b0*/  VIADD R21, R19, UR5 ;  /* 0x0000000513157c36 */ /* 0x000fe20008000000 */
[----:B------:R-:W-:-:S02]  /*140c0*/  LEA.HI.X.SX32 R5, R15, R0, 0x2, P1 ;  /* 0x000000000f057211 */ /* 0x000fc400008f16ff */
[----:B------:R-:W-:Y:S01]  /*140d0*/  LEA.HI.X.SX32 R7, R17, R0, 0x2, P6 ;  /* 0x0000000011077211 */ /* 0x000fe200030f16ff */
[----:B------:R-:W-:Y:S01]  /*140e0*/  VIADD R15, R21, UR5 ;  /* 0x00000005150f7c36 */ /* 0x000fe20008000000 */
[-C--:B-1----:R-:W-:Y:S01]  /*140f0*/  LEA R8, P6, R13, R2.reuse, 0x2 ;  /* 0x000000020d087211 */ /* 0x082fe200078c10ff */
[----:B------:R-:W-:Y:S01]  /*14100*/  VIADD R14, R3, 0xfe ;  /* 0x000000fe030e7836 */ /* 0x000fe20000000000 */
[----:B------:R-:W-:Y:S01]  /*14110*/  LEA R12, P1, R19, R2, 0x2 ;  /* 0x00000002130c7211 */ /* 0x000fe200078210ff */
[----:B------:R-:W-:Y:S01]  /*14120*/  VIADD R3, R3, 0xff ;  /* 0x000000ff03037836 */ /* 0x000fe20000000000 */
[----:B------:R-:W-:Y:S02]  /*14130*/  LEA.HI.X.SX32 R9, R13, R0, 0x2, P6 ;  /* 0x000000000d097211 */ /* 0x000fe400030f16ff */
[----:B-----5:R-:W-:Y:S02]  /*14140*/  LEA R10, P6, R15, R2, 0x2 ;  /* 0x000000020f0a7211 */ /* 0x020fe400078c10ff */
[----:B------:R-:W-:-:S02]  /*14150*/  LEA.HI.X.SX32 R13, R19, R0, 0x2, P1 ;  /* 0x00000000130d7211 */ /* 0x000fc400008f16ff */
[----:B--2---:R-:W-:Y:S02]  /*14160*/  ISETP.LT.AND P1, PT, R14, UR4, !P0 ;  /* 0x000000040e007c0c */ /* 0x004fe4000c721270 */
[----:B---3--:R-:W-:Y:S02]  /*14170*/  ISETP.LT.AND P0, PT, R3, UR6, !P0 ;  /* 0x0000000603007c0c */ /* 0x008fe4000c701270 */
[----:B------:R-:W-:Y:S02]  /*14180*/  LEA.HI.X.SX32 R11, R15, R0, 0x2, P6 ;  /* 0x000000000f0b7211 */ /* 0x000fe400030f16ff */
[C---:B------:R-:W-:Y:S01]  /*14190*/  LEA R2, P6, R21.reuse, R2, 0x2 ;  /* 0x0000000215027211 */ /* 0x040fe200078c10ff */
[----:B------:R1:W-:Y:S03]  /*141a0*/  @P5 STG.E desc[UR16][R4.64], R62 ;  /* 0x0000003e04005986 */ /* 0x0003e6000c101910 */
[----:B------:R-:W-:Y:S01]  /*141b0*/  LEA.HI.X.SX32 R3, R21, R0, 0x2, P6 ;  /* 0x0000000015037211 */ /* 0x000fe200030f16ff */
[----:B------:R1:W-:Y:S04]  /*141c0*/  @P4 STG.E desc[UR16][R6.64], R63 ;  /* 0x0000003f06004986 */ /* 0x0003e8000c101910 */
[----:B------:R1:W-:Y:S04]  /*141d0*/  @P3 STG.E desc[UR16][R8.64], R64 ;  /* 0x0000004008003986 */ /* 0x0003e8000c101910 */
[----:B------:R1:W-:Y:S04]  /*141e0*/  @P2 STG.E desc[UR16][R12.64], R65 ;  /* 0x000000410c002986 */ /* 0x0003e8000c101910 */
[----:B------:R1:W-:Y:S04]  /*141f0*/  @P1 STG.E desc[UR16][R2.64], R66 ;  /* 0x0000004202001986 */ /* 0x0003e8000c101910 */
[----:B------:R1:W-:Y:S01]  /*14200*/  @P0 STG.E desc[UR16][R10.64], R67 ;  /* 0x000000430a000986 */ /* 0x0003e2000c101910 */
[----:B------:R-:W-:Y:S06]  /*14210*/  BAR.SYNC.DEFER_BLOCKING 0x0 ;  /* 0x0000000000007b1d */ /* 0x000fec0000010000 */
[----:B------:R-:W-:Y:S05]  /*14220*/  BRA.U UP0, `(.L_x_14) ;  /* 0x0000000100a07547 */ /* 0x000fea000b800000 */
[----:B------:R-:W2:Y:S01]  /*14230*/  S2UR UR5, SR_CgaCtaId ;  /* 0x00000000000579c3 */ /* 0x000ea20000008800 */
[----:B------:R-:W-:Y:S01]  /*14240*/  NOP ;  /* 0x0000000000007918 */ /* 0x000fe20000000000 */
[----:B------:R-:W-:Y:S01]  /*14250*/  UMOV UR4, 0x50 ;  /* 0x0000005000047882 */ /* 0x000fe20000000000 */
[----:B------:R-:W-:Y:S02]  /*14260*/  IMAD.U32 R0, RZ, RZ, UR18 ;  /* 0x00000012ff007e24 */ /* 0x000fe4000f8e00ff */
[----:B-1----:R-:W-:Y:S02]  /*14270*/  IMAD.MOV.U32 R3, RZ, RZ, 0xffff ;  /* 0x0000ffffff037424 */ /* 0x002fe400078e00ff */
[----:B------:R-:W-:Y:S01]  /*14280*/  IMAD.MOV.U32 R7, RZ, RZ, 0x1 ;  /* 0x00000001ff077424 */ /* 0x000fe200078e00ff */
[----:B------:R-:W-:-:S04]  /*14290*/  LOP3.LUT R0, R0, 0xffff, RZ, 0xc0, !PT ;  /* 0x0000ffff00007812 */ /* 0x000fc800078ec0ff */
[----:B------:R-:W-:-:S05]  /*142a0*/  SHF.R.U32.HI R0, RZ, 0x5, R0 ;  /* 0x00000005ff007819 */ /* 0x000fca0000011600 */
[----:B------:R-:W-:Y:S01]  /*142b0*/  VIADD R2, R0, 0x10 ;  /* 0x0000001000027836 */ /* 0x000fe20000000000 */
[----:B------:R-:W-:Y:S01]  /*142c0*/  SHF.L.U32 R0, R3, R0, RZ ;  /* 0x0000000003007219 */ /* 0x000fe200000006ff */
[----:B--2---:R-:W-:-:S03]  /*142d0*/  ULEA UR6, UR5, UR4, 0x18 ;  /* 0x0000000405067291 */ /* 0x004fc6000f8ec0ff */
[----:B------:R-:W-:-:S04]  /*142e0*/  SHF.L.U32 R3, R7, R2, RZ ;  /* 0x0000000207037219 */ /* 0x000fc800000006ff */
[----:B------:R-:W-:Y:S02]  /*142f0*/  LOP3.LUT R0, R3, R0, RZ, 0xfc, !PT ;  /* 0x0000000003007212 */ /* 0x000fe400078efcff */
[----:B------:R-:W1:Y:S02]  /*14300*/  LDS R5, [UR6] ;  /* 0x00000006ff057984 */ /* 0x000e640008000800 */
[C---:B------:R-:W-:Y:S02]  /*14310*/  LOP3.LUT R2, R0.reuse, 0xffff, RZ, 0xc0, !PT ;  /* 0x0000ffff00027812 */ /* 0x040fe400078ec0ff */
[----:B-1----:R-:W-:-:S04]  /*14320*/  LOP3.LUT R3, R0, 0xffff, R5, 0x80, !PT ;  /* 0x0000ffff00037812 */ /* 0x002fc800078e8005 */
[----:B------:R-:W-:-:S13]  /*14330*/  ISETP.NE.AND P0, PT, R3, R2, PT ;  /* 0x000000020300720c */ /* 0x000fda0003f05270 */
[----:B------:R-:W-:Y:S05]  /*14340*/  @P0 BRA `(.L_x_15) ;  /* 0x0000000000500947 */ /* 0x000fea0003800000 */
[----:B------:R-:W-:Y:S02]  /*14350*/  SHF.R.U32.HI R5, RZ, 0x10, R5 ;  /* 0x00000010ff057819 */ /* 0x000fe40000011605 */
[----:B------:R-:W-:-:S04]  /*14360*/  SHF.R.U32.HI R2, RZ, 0x10, R0 ;  /* 0x00000010ff027819 */ /* 0x000fc80000011600 */
[----:B------:R-:W-:-:S04]  /*14370*/  LOP3.LUT R5, R5, R2, RZ, 0xc0, !PT ;  /* 0x0000000205057212 */ /* 0x000fc800078ec0ff */
[----:B------:R-:W-:-:S13]  /*14380*/  ISETP.NE.AND P0, PT, R5, R2, PT ;  /* 0x000000020500720c */ /* 0x000fda0003f05270 */
[----:B------:R-:W-:Y:S05]  /*14390*/  @P0 BRA `(.L_x_16) ;  /* 0x0000000000300947 */ /* 0x000fea0003800000 */
[----:B------:R-:W-:Y:S01]  /*143a0*/  R2UR UR4, R0 ;  /* 0x00000000000472ca */ /* 0x000fe200000e0000 */
[----:B------:R-:W-:Y:S01]  /*143b0*/  VOTEU.ANY UR5, UPT, PT ;  /* 0x0000000000057886 */ /* 0x000fe200038e0100 */
[----:B------:R-:W1:Y:S01]  /*143c0*/  S2R R0, SR_LANEID ;  /* 0x0000000000007919 */ /* 0x000e620000000000 */
[----:B------:R-:W-:-:S10]  /*143d0*/  UFLO.U32 UR5, UR5 ;  /* 0x00000005000572bd */ /* 0x000fd400080e0000 */
[----:B------:R-:W-:-:S06]  /*143e0*/  ULOP3.LUT UR4, URZ, UR4, URZ, 0x33, !UPT ;  /* 0x00000004ff047292 */ /* 0x000fcc000f8e33ff */
[----:B------:R-:W-:-:S04]  /*143f0*/  IMAD.U32 R2, RZ, RZ, UR4 ;  /* 0x00000004ff027e24 */ /* 0x000fc8000f8e00ff */
[----:B------:R-:W2:Y:S02]  /*14400*/  REDUX UR7, R2 ;  /* 0x00000000020773c4 */ /* 0x000ea40000000000 */
[----:B------:R3:W-:Y:S01]  /*14410*/  UTCATOMSWS.AND URZ, UR4 ;  /* 0x0000000400ff79e3 */ /* 0x0007e20008000000 */
[----:B-1----:R-:W-:Y:S01]  /*14420*/  ISETP.EQ.U32.AND P0, PT, R0, UR5, PT ;  /* 0x0000000500007c0c */ /* 0x002fe2000bf02070 */
[----:B--2---:R-:W-:-:S12]  /*14430*/  IMAD.U32 R0, RZ, RZ, UR7 ;  /* 0x00000007ff007e24 */ /* 0x004fd8000f8e00ff */
[----:B------:R3:W-:Y:S01]  /*14440*/  @P0 ATOMS.AND RZ, [UR6], R0 ;  /* 0x00000000ffff098c */ /* 0x0007e2000a800006 */
[----:B------:R-:W-:Y:S05]  /*14450*/  BRA `(.L_x_14) ;  /* 0x0000000000147947 */ /* 0x000fea0003800000 */
.L_x_16:
[----:B------:R-:W-:-:S07]  /*14460*/  MOV R2, 0x14480 ;  /* 0x0001448000027802 */ /* 0x000fce0000000f00 */
[----:B------:R-:W-:Y:S05]  /*14470*/  CALL.REL.NOINC `($__internal_0_$__cuda_sm10x_tcgen05_guardrail_trap_col_being_dealloced_not_returned_by_alloc) ;  /* 0x00000000002c7944 */ /* 0x000fea0003c00000 */
[----:B------:R-:W-:Y:S05]  /*14480*/  BRA `(.L_x_14) ;  /* 0x0000000000087947 */ /* 0x000fea0003800000 */
.L_x_15:
[----:B------:R-:W-:-:S07]  /*14490*/  MOV R2, 0x144b0 ;  /* 0x000144b000027802 */ /* 0x000fce0000000f00 */
[----:B------:R-:W-:Y:S05]  /*144a0*/  CALL.REL.NOINC `($__internal_2_$__cuda_sm10x_tcgen05_guardrail_trap_unallocated_columns_being_dealloced) ;  /* 0x0000000000387944 */ /* 0x000fea0003c00000 */
.L_x_14:
[----:B------:R-:W-:Y:S01]  /*144b0*/  NOP ;  /* 0x0000000000007918 */ /* 0x000fe20000000000 */
[----:B---3--:R-:W-:Y:S05]  /*144c0*/  EXIT ;  /* 0x000000000000794d */ /* 0x008fea0003800000 */
.L_x_9:
[----:B------:R-:W1:Y:S02]  /*144d0*/  SYNCS.PHASECHK.TRANS64.TRYWAIT P2, [UR8], R5 ;  /* 0x00000005ff0075a7 */ /* 0x000e640008041108 */
[----:B-1----:R-:W-:Y:S05]  /*144e0*/  @!P2 BRA `(.L_x_9) ;  /* 0xfffffffc00f8a947 */ /* 0x002fea000383ffff */
[----:B------:R-:W-:Y:S05]  /*144f0*/  BRA `(.L_x_17) ;  /* 0xffffff5400c07947 */ /* 0x000fea000383ffff */
.L_x_13:
[----:B------:R-:W1:Y:S02]  /*14500*/  SYNCS.PHASECHK.TRANS64.TRYWAIT P4, [UR8], R4 ;  /* 0x00000004ff0075a7 */ /* 0x000e640008081108 */
[----:B-1----:R-:W-:Y:S05]  /*14510*/  @!P4 BRA `(.L_x_13) ;  /* 0xfffffffc00f8c947 */ /* 0x002fea000383ffff */
[----:B------:R-:W-:Y:S05]  /*14520*/  BRA `(.L_x_12) ;  /* 0xffffff8000507947 */ /* 0x000fea000383ffff */
        .weak           $__internal_0_$__cuda_sm10x_tcgen05_guardrail_trap_col_being_dealloced_not_returned_by_alloc
        .type           $__internal_0_$__cuda_sm10x_tcgen05_guardrail_trap_col_being_dealloced_not_returned_by_alloc,@function
        .size           $__internal_0_$__cuda_sm10x_tcgen05_guardrail_trap_col_being_dealloced_not_returned_by_alloc,($__internal_1_$__cuda_sm10x_tcgen05_guardrail_trap_phase_invalid_during_alloc - $__internal_0_$__cuda_sm10x_tcgen05_guardrail_trap_col_being_dealloced_not_returned_by_alloc)
$__internal_0_$__cuda_sm10x_tcgen05_guardrail_trap_col_being_dealloced_not_returned_by_alloc:
[----:B------:R-:W-:Y:S05]  /*14530*/  BPT.TRAP 0x1 ;  /* 0x000000040000795c */ /* 0x000fea0000300000 */
[----:B------:R-:W-:-:S04]  /*14540*/  IMAD.MOV.U32 R3, RZ, RZ, 0x0 ;  /* 0x00000000ff037424 */ /* 0x000fc800078e00ff */
[----:B------:R-:W-:Y:S05]  /*14550*/  RET.REL.NODEC R2 `(matmul_kernel) ;  /* 0xfffffeb802a87950 */ /* 0x000fea0003c3ffff */
        .weak           $__internal_1_$__cuda_sm10x_tcgen05_guardrail_trap_phase_invalid_during_alloc
        .type           $__internal_1_$__cuda_sm10x_tcgen05_guardrail_trap_phase_invalid_during_alloc,@function
        .size           $__internal_1_$__cuda_sm10x_tcgen05_guardrail_trap_phase_invalid_during_alloc,($__internal_2_$__cuda_sm10x_tcgen05_guardrail_trap_unallocated_columns_being_dealloced - $__internal_1_$__cuda_sm10x_tcgen05_guardrail_trap_phase_invalid_during_alloc)
$__internal_1_$__cuda_sm10x_tcgen05_guardrail_trap_phase_invalid_during_alloc:
[----:B------:R-:W-:Y:S05]  /*14560*/  BPT.TRAP 0x1 ;  /* 0x000000040000795c */ /* 0x000fea0000300000 */
[----:B------:R-:W-:-:S04]  /*14570*/  IMAD.MOV.U32 R5, RZ, RZ, 0x0 ;  /* 0x00000000ff057424 */ /* 0x000fc800078e00ff */
[----:B------:R-:W-:Y:S05]  /*14580*/  RET.REL.NODEC R4 `(matmul_kernel) ;  /* 0xfffffeb8049c7950 */ /* 0x000fea0003c3ffff */
        .weak           $__internal_2_$__cuda_sm10x_tcgen05_guardrail_trap_unallocated_columns_being_dealloced
        .type           $__internal_2_$__cuda_sm10x_tcgen05_guardrail_trap_unallocated_columns_being_dealloced,@function
        .size           $__internal_2_$__cuda_sm10x_tcgen05_guardrail_trap_unallocated_columns_being_dealloced,(.L_x_21 - $__internal_2_$__cuda_sm10x_tcgen05_guardrail_trap_unallocated_columns_being_dealloced)
$__internal_2_$__cuda_sm10x_tcgen05_guardrail_trap_unallocated_columns_being_dealloced:
[----:B------:R-:W-:Y:S05]  /*14590*/  BPT.TRAP 0x1 ;  /* 0x000000040000795c */ /* 0x000fea0000300000 */
[----:B------:R-:W-:-:S04]  /*145a0*/  IMAD.MOV.U32 R3, RZ, RZ, 0x0 ;  /* 0x00000000ff037424 */ /* 0x000fc800078e00ff */
[----:B------:R-:W-:Y:S05]  /*145b0*/  RET.REL.NODEC R2 `(matmul_kernel) ;  /* 0xfffffeb802907950 */ /* 0x000fea0003c3ffff */
.L_x_18:
[----:B------:R-:W-:-:S00]  /*145c0*/  BRA `(.L_x_18) ;  /* 0xfffffffc00fc7947 */ /* 0x000fc0000383ffff */
[----:B------:R-:W-:-:S00]  /*145d0*/  NOP ;  /* 0x0000000000007918 */ /* 0x000fc00000000000 */
        /* <DEDUP_REMOVED lines=10> */
.L_x_21:


//--------------------- .nv.shared.matmul_kernel  --------------------------
	.section	.nv.shared.matmul_kernel,"aw",@nobits
	.sectionflags	@""
	.align	16
	.zero		1024


//--------------------- .nv.shared.reserved.0     --------------------------
	.section	.nv.shared.reserved.0,"aw",@nobits
	.align	8
	.weak		__nv_reservedSMEM_offset_0_alias
	.size		__nv_reservedSMEM_offset_0_alias, 0, 64
	.other		__nv_reservedSMEM_offset_0_alias,@"STO_CUDA_RESERVED_SHARED STV_DEFAULT"
__nv_reservedSMEM_offset_0_alias:
	.zero		0
.nv.shared.reserved.0:
	.zero		64
	.weak		__nv_reservedSMEM_allocation_phase
	.type		__nv_reservedSMEM_allocation_phase,@object
	.size		__nv_reservedSMEM_allocation_phase,(.L_0 - __nv_reservedSMEM_allocation_phase)
__nv_reservedSMEM_allocation_phase:
	.zero		1
.L_0:
	.zero		7
	.weak		__nv_reservedSMEM_devtool_atexit_pc
	.type		__nv_reservedSMEM_devtool_atexit_pc,@object
	.size		__nv_reservedSMEM_devtool_atexit_pc,(__nv_reservedSMEM_allocation_mask - __nv_reservedSMEM_devtool_atexit_pc)
__nv_reservedSMEM_devtool_atexit_pc:
	.zero		8
	.weak		__nv_reservedSMEM_allocation_mask
	.type		__nv_reservedSMEM_allocation_mask,@object
	.size		__nv_reservedSMEM_allocation_mask,(.L_2 - __nv_reservedSMEM_allocation_mask)
__nv_reservedSMEM_allocation_mask:
	.zero		4
.L_2:


//--------------------- .nv.constant0.matmul_kernel --------------------------
	.section	.nv.constant0.matmul_kernel,"a",@progbits
	.sectionflags	@""
	.align	4
.nv.constant0.matmul_kernel:
	.zero		976


//--------------------- SYMBOLS --------------------------

	.type		.nv.reservedSmem.offset0,@object
	.size		.nv.reservedSmem.offset0,0x4
	.type		.nv.reservedSmem.cap,@object
	.size		.nv.reservedSmem.cap,0x4
